// auto-generated by cutlass_sweep.gemm — config: {"arch": "sm_90", "cluster_m": 1, "cluster_n": 1, "dtype": "e4m3", "dtype_b": "e4m3", "layout": "nt", "stages": 0, "tile_k": 64, "tile_m": 256, "tile_n": 384}
#include "cutlass/cutlass.h"
#include "cutlass/gemm/collective/collective_builder.hpp"
#include "cutlass/gemm/device/gemm_universal_adapter.h"
#include "cutlass/gemm/kernel/gemm_universal.hpp"
#include "cutlass/epilogue/collective/collective_builder.hpp"

using ElemA = cutlass::float_e4m3_t;
using ElemB = cutlass::float_e4m3_t;
using ElemCD = cutlass::float_e4m3_t;
using Acc  = float;
using TileShape    = cute::Shape<cute::_256, cute::_384, cute::_64>;
using ClusterShape = cute::Shape<cute::_1, cute::_1, cute::_1>;

using CollectiveEpilogue = typename cutlass::epilogue::collective::CollectiveBuilder<
    cutlass::arch::Sm90, cutlass::arch::OpClassTensorOp,
    TileShape, ClusterShape,
    cutlass::epilogue::collective::EpilogueTileAuto,
    Acc, Acc,
    ElemCD, cutlass::layout::RowMajor, 128 / cutlass::sizeof_bits<ElemCD>::value,
    ElemCD, cutlass::layout::RowMajor, 128 / cutlass::sizeof_bits<ElemCD>::value,
    cutlass::epilogue::collective::EpilogueScheduleAuto
  >::CollectiveOp;

using CollectiveMainloop = typename cutlass::gemm::collective::CollectiveBuilder<
    cutlass::arch::Sm90, cutlass::arch::OpClassTensorOp,
    ElemA, cutlass::layout::RowMajor, 128 / cutlass::sizeof_bits<ElemA>::value,
    ElemB, cutlass::layout::ColumnMajor, 128 / cutlass::sizeof_bits<ElemB>::value,
    Acc,
    TileShape, ClusterShape,
    cutlass::gemm::collective::StageCountAutoCarveout<static_cast<int>(sizeof(typename CollectiveEpilogue::SharedStorage))>,
    cutlass::gemm::collective::KernelScheduleAuto
  >::CollectiveOp;

using GemmKernel = cutlass::gemm::kernel::GemmUniversal<
    cute::Shape<int,int,int,int>,
    CollectiveMainloop,
    CollectiveEpilogue
>;
using Gemm = cutlass::gemm::device::GemmUniversalAdapter<GemmKernel>;

// Force the device kernel symbol into the cubin without needing a host main.
auto* _anchor = &cutlass::device_kernel<GemmKernel>;


// ===== COMPILED SASS (sm_90a) =====

	.target	sm_90a

	.elftype	@"ET_EXEC"


//--------------------- .note.nv.tkinfo           --------------------------
	.section	.note.nv.tkinfo,"",@"SHT_NOTE"
	.sectionflags	@"SHF_NOTE_NV_TKINFO"
	.tkinfo
        /*0018*/ 	.word	0x00000002
        /*0030*/ 	.string	""
        /*0030*/ 	.string	"ptxas"
        /*0030*/ 	.string	"Cuda compilation tools, release 13.0, V13.0.88"
        /*0030*/ 	.string	"Build cuda_13.0.r13.0/compiler.36424714_0"
        /*0030*/ 	.string	"-arch sm_90a -m 64 "



//--------------------- .note.nv.cuinfo           --------------------------
	.section	.note.nv.cuinfo,"",@"SHT_NOTE"
	.sectionflags	@"SHF_NOTE_NV_CUINFO"
        /*0018*/ 	.short	0x0002
        /*001a*/ 	.short	0x005a
        /*001c*/ 	.short	0x0082
	.zero		2


//--------------------- .nv.info                  --------------------------
	.section	.nv.info,"",@"SHT_CUDA_INFO"
	.align	4


	//----- nvinfo : EIATTR_REGCOUNT
	.align		4
        /*0000*/ 	.byte	0x04, 0x2f
        /*0002*/ 	.short	(.L_12 - .L_11)
	.align		4
.L_11:
        /*0004*/ 	.word	index@(_ZN7cutlass13device_kernelINS_4gemm6kernel13GemmUniversalIN4cute5tupleIJiiiiEEENS1_10collective13CollectiveMmaINS1_37MainloopSm90TmaGmmaWarpSpecializedFP8ILi5ENS5_IJNS4_1CILi1EEESB_SB_EEENS1_35KernelTmaWarpSpecializedCooperativeEEENS5_IJNSA_ILi256EEENSA_ILi384EEENSA_ILi64EEEEEENS_12float_e4m3_tENS5_IJlSB_lEEESJ_SK_NS4_8TiledMMAINS4_8MMA_AtomIJNS4_4SM904GMMA31MMA_64x192x32_F32E4M3E4M3_SS_TNILNSO_7ScaleInE1ELSQ_1EEEEEENS4_6LayoutINS5_IJNSA_ILi2EEESB_SB_EEENS5_IJSB_NSA_ILi0EEESW_EEEEENS5_IJNS4_10UnderscoreESZ_SZ_EEEEENS4_13SM90_TMA_LOADENS4_14ComposedLayoutINS4_7SwizzleILi2ELi4ELi3EEENS4_18smem_ptr_flag_bitsILi8EEENST_INS5_IJNSA_ILi8EEESH_EEENS5_IJSH_SB_EEEEEEEvNS4_8identityES12_S1C_vS1D_EENS_8epilogue10collective6detail29Sm90TmaWarpSpecializedAdapterINS1G_15DefaultEpilogueISJ_SK_SK_NS1F_6thread17LinearCombinationISJ_Li1EffLNS1K_9ScaleType4KindE0ELNS_15FloatRoundStyleE2ESJ_EENS1_15EpilogueDefaultEEEEEvvEEEEvNT_6ParamsE)
        /*0008*/ 	.word	0x000000a8


	//----- nvinfo : EIATTR_FRAME_SIZE
	.align		4
.L_12:
        /*000c*/ 	.byte	0x04, 0x11
        /*000e*/ 	.short	(.L_14 - .L_13)
	.align		4
.L_13:
        /*0010*/ 	.word	index@(_ZN7cutlass13device_kernelINS_4gemm6kernel13GemmUniversalIN4cute5tupleIJiiiiEEENS1_10collective13CollectiveMmaINS1_37MainloopSm90TmaGmmaWarpSpecializedFP8ILi5ENS5_IJNS4_1CILi1EEESB_SB_EEENS1_35KernelTmaWarpSpecializedCooperativeEEENS5_IJNSA_ILi256EEENSA_ILi384EEENSA_ILi64EEEEEENS_12float_e4m3_tENS5_IJlSB_lEEESJ_SK_NS4_8TiledMMAINS4_8MMA_AtomIJNS4_4SM904GMMA31MMA_64x192x32_F32E4M3E4M3_SS_TNILNSO_7ScaleInE1ELSQ_1EEEEEENS4_6LayoutINS5_IJNSA_ILi2EEESB_SB_EEENS5_IJSB_NSA_ILi0EEESW_EEEEENS5_IJNS4_10UnderscoreESZ_SZ_EEEEENS4_13SM90_TMA_LOADENS4_14ComposedLayoutINS4_7SwizzleILi2ELi4ELi3EEENS4_18smem_ptr_flag_bitsILi8EEENST_INS5_IJNSA_ILi8EEESH_EEENS5_IJSH_SB_EEEEEEEvNS4_8identityES12_S1C_vS1D_EENS_8epilogue10collective6detail29Sm90TmaWarpSpecializedAdapterINS1G_15DefaultEpilogueISJ_SK_SK_NS1F_6thread17LinearCombinationISJ_Li1EffLNS1K_9ScaleType4KindE0ELNS_15FloatRoundStyleE2ESJ_EENS1_15EpilogueDefaultEEEEEvvEEEEvNT_6ParamsE)
        /*0014*/ 	.word	0x00000e70


	//----- nvinfo : EIATTR_MIN_STACK_SIZE
	.align		4
.L_14:
        /*0018*/ 	.byte	0x04, 0x12
        /*001a*/ 	.short	(.L_16 - .L_15)
	.align		4
.L_15:
        /*001c*/ 	.word	index@(_ZN7cutlass13device_kernelINS_4gemm6kernel13GemmUniversalIN4cute5tupleIJiiiiEEENS1_10collective13CollectiveMmaINS1_37MainloopSm90TmaGmmaWarpSpecializedFP8ILi5ENS5_IJNS4_1CILi1EEESB_SB_EEENS1_35KernelTmaWarpSpecializedCooperativeEEENS5_IJNSA_ILi256EEENSA_ILi384EEENSA_ILi64EEEEEENS_12float_e4m3_tENS5_IJlSB_lEEESJ_SK_NS4_8TiledMMAINS4_8MMA_AtomIJNS4_4SM904GMMA31MMA_64x192x32_F32E4M3E4M3_SS_TNILNSO_7ScaleInE1ELSQ_1EEEEEENS4_6LayoutINS5_IJNSA_ILi2EEESB_SB_EEENS5_IJSB_NSA_ILi0EEESW_EEEEENS5_IJNS4_10UnderscoreESZ_SZ_EEEEENS4_13SM90_TMA_LOADENS4_14ComposedLayoutINS4_7SwizzleILi2ELi4ELi3EEENS4_18smem_ptr_flag_bitsILi8EEENST_INS5_IJNSA_ILi8EEESH_EEENS5_IJSH_SB_EEEEEEEvNS4_8identityES12_S1C_vS1D_EENS_8epilogue10collective6detail29Sm90TmaWarpSpecializedAdapterINS1G_15DefaultEpilogueISJ_SK_SK_NS1F_6thread17LinearCombinationISJ_Li1EffLNS1K_9ScaleType4KindE0ELNS_15FloatRoundStyleE2ESJ_EENS1_15EpilogueDefaultEEEEEvvEEEEvNT_6ParamsE)
        /*0020*/ 	.word	0x00000e70
.L_16:


//--------------------- .nv.compat                --------------------------
	.section	.nv.compat,"",@"SHT_CUDA_COMPAT_INFO"
	.align	4
        /*0000*/ 	.byte	0x02, 0x09, 0x01, 0x00, 0x02, 0x02, 0x04, 0x00, 0x02, 0x05, 0x05, 0x00, 0x03, 0x07, 0x01, 0x01
        /*0010*/ 	.byte	0x02, 0x03, 0x01, 0x00, 0x02, 0x06, 0x01, 0x00, 0x04, 0x0b, 0x08, 0x00, 0x00, 0x00, 0x00, 0x00
        /*0020*/ 	.byte	0x00, 0x00, 0x00, 0x00


//--------------------- .nv.info._ZN7cutlass13device_kernelINS_4gemm6kernel13GemmUniversalIN4cute5tupleIJiiiiEEENS1_10collective13CollectiveMmaINS1_37MainloopSm90TmaGmmaWarpSpecializedFP8ILi5ENS5_IJNS4_1CILi1EEESB_SB_EEENS1_35KernelTmaWarpSpecializedCooperativeEEENS5_IJNSA_ILi256EEENSA_ILi384EEENSA_ILi64EEEEEENS_12float_e4m3_tENS5_IJlSB_lEEESJ_SK_NS4_8TiledMMAINS4_8MMA_AtomIJNS4_4SM904GMMA31MMA_64x192x32_F32E4M3E4M3_SS_TNILNSO_7ScaleInE1ELSQ_1EEEEEENS4_6LayoutINS5_IJNSA_ILi2EEESB_SB_EEENS5_IJSB_NSA_ILi0EEESW_EEEEENS5_IJNS4_10UnderscoreESZ_SZ_EEEEENS4_13SM90_TMA_LOADENS4_14ComposedLayoutINS4_7SwizzleILi2ELi4ELi3EEENS4_18smem_ptr_flag_bitsILi8EEENST_INS5_IJNSA_ILi8EEESH_EEENS5_IJSH_SB_EEEEEEEvNS4_8identityES12_S1C_vS1D_EENS_8epilogue10collective6detail29Sm90TmaWarpSpecializedAdapterINS1G_15DefaultEpilogueISJ_SK_SK_NS1F_6thread17LinearCombinationISJ_Li1EffLNS1K_9ScaleType4KindE0ELNS_15FloatRoundStyleE2ESJ_EENS1_15EpilogueDefaultEEEEEvvEEEEvNT_6ParamsE --------------------------
	.section	.nv.info._ZN7cutlass13device_kernelINS_4gemm6kernel13GemmUniversalIN4cute5tupleIJiiiiEEENS1_10collective13CollectiveMmaINS1_37MainloopSm90TmaGmmaWarpSpecializedFP8ILi5ENS5_IJNS4_1CILi1EEESB_SB_EEENS1_35KernelTmaWarpSpecializedCooperativeEEENS5_IJNSA_ILi256EEENSA_ILi384EEENSA_ILi64EEEEEENS_12float_e4m3_tENS5_IJlSB_lEEESJ_SK_NS4_8TiledMMAINS4_8MMA_AtomIJNS4_4SM904GMMA31MMA_64x192x32_F32E4M3E4M3_SS_TNILNSO_7ScaleInE1ELSQ_1EEEEEENS4_6LayoutINS5_IJNSA_ILi2EEESB_SB_EEENS5_IJSB_NSA_ILi0EEESW_EEEEENS5_IJNS4_10UnderscoreESZ_SZ_EEEEENS4_13SM90_TMA_LOADENS4_14ComposedLayoutINS4_7SwizzleILi2ELi4ELi3EEENS4_18smem_ptr_flag_bitsILi8EEENST_INS5_IJNSA_ILi8EEESH_EEENS5_IJSH_SB_EEEEEEEvNS4_8identityES12_S1C_vS1D_EENS_8epilogue10collective6detail29Sm90TmaWarpSpecializedAdapterINS1G_15DefaultEpilogueISJ_SK_SK_NS1F_6thread17LinearCombinationISJ_Li1EffLNS1K_9ScaleType4KindE0ELNS_15FloatRoundStyleE2ESJ_EENS1_15EpilogueDefaultEEEEEvvEEEEvNT_6ParamsE,"",@"SHT_CUDA_INFO"
	.sectionflags	@""
	.align	4


	//----- nvinfo : EIATTR_CUDA_API_VERSION
	.align		4
        /*0000*/ 	.byte	0x04, 0x37
        /*0002*/ 	.short	(.L_18 - .L_17)
.L_17:
        /*0004*/ 	.word	0x00000082


	//----- nvinfo : EIATTR_KPARAM_INFO
	.align		4
.L_18:
        /*0008*/ 	.byte	0x04, 0x17
        /*000a*/ 	.short	(.L_20 - .L_19)
.L_19:
        /*000c*/ 	.word	0x00000000
        /*0010*/ 	.short	0x0000
        /*0012*/ 	.short	0x0070
        /*0014*/ 	.byte	0x00, 0xf0, 0x01, 0x10


	//----- nvinfo : EIATTR_SPARSE_MMA_MASK
	.align		4
.L_20:
        /*0018*/ 	.byte	0x03, 0x50
        /*001a*/ 	.short	0x0000


	//----- nvinfo : EIATTR_MAXREG_COUNT
	.align		4
        /*001c*/ 	.byte	0x03, 0x1b
        /*001e*/ 	.short	0x00a8


	//----- nvinfo : EIATTR_NUM_BARRIERS
	.align		4
        /*0020*/ 	.byte	0x02, 0x4c
        /*0022*/ 	.byte	0x01
	.zero		1


	//----- nvinfo : EIATTR_ANNOTATIONS
	.align		4
        /*0024*/ 	.byte	0x04, 0x55
        /*0026*/ 	.short	(.L_22 - .L_21)


	//   ....[0]....
.L_21:
        /*0028*/ 	.word	0x00000001
        /*002c*/ 	.byte	0xb0, 0x05, 0x00, 0x00, 0x01, 0x00, 0x00, 0x00, 0xd0, 0x05, 0x00, 0x00, 0x01, 0x00, 0x00, 0x00
        /* <DEDUP_REMOVED lines=2709> */
        /*a98c*/ 	.byte	0x70, 0x85, 0x03, 0x00, 0x01, 0x00, 0x00, 0x00, 0xc0, 0x85, 0x03, 0x00


	//----- nvinfo : EIATTR_MERCURY_ISA_VERSION
	.align		4
.L_22:
        /*a998*/ 	.byte	0x03, 0x5f
        /*a99a*/ 	.short	0x0101


	//----- nvinfo : EIATTR_INT_WARP_WIDE_INSTR_OFFSETS
	.align		4
        /*a99c*/ 	.byte	0x04, 0x31
        /*a99e*/ 	.short	(.L_24 - .L_23)


	//   ....[0]....
.L_23:
        /*a9a0*/ 	.word	0x000004a0


	//   ....[1]....
        /*a9a4*/ 	.word	0x000004c0


	//   ....[2]....
        /*a9a8*/ 	.word	0x000005c0


	//----- nvinfo : EIATTR_COOP_GROUP_MASK_REGIDS
	.align		4
.L_24:
        /*a9ac*/ 	.byte	0x04, 0x29
        /*a9ae*/ 	.short	(.L_26 - .L_25)


	//   ....[0]....
.L_25:
        /*a9b0*/ 	.word	0xffffffff


	//   ....[1]....
        /*a9b4*/ 	.word	0xffffffff


	//   ....[2]....
        /*a9b8*/ 	.word	0xffffffff


	//   ....[3]....
        /*a9bc*/ 	.word	0xffffffff


	//   ....[4]....
        /*a9c0*/ 	.word	0xffffffff


	//----- nvinfo : EIATTR_COOP_GROUP_INSTR_OFFSETS
	.align		4
.L_26:
        /*a9c4*/ 	.byte	0x04, 0x28
        /*a9c6*/ 	.short	(.L_28 - .L_27)


	//   ....[0]....
.L_27:
        /*a9c8*/ 	.word	0x00000070


	//   ....[1]....
        /*a9cc*/ 	.word	0x00000080


	//   ....[2]....
        /*a9d0*/ 	.word	0x000001a0


	//   ....[3]....
        /*a9d4*/ 	.word	0x000003e0


	//   ....[4]....
        /*a9d8*/ 	.word	0x000036f0


	//----- nvinfo : EIATTR_REG_RECONFIG
	.align		4
.L_28:
        /*a9dc*/ 	.byte	0x01, 0x54
	.zero		2


	//----- nvinfo : EIATTR_MBARRIER_INSTR_OFFSETS
	.align		4
        /*a9e0*/ 	.byte	0x04, 0x39
        /*a9e2*/ 	.short	(.L_30 - .L_29)


	//   ....[0]....
.L_29:
        /*a9e4*/ 	.word	0x00000320
        /*a9e8*/ 	.word	0x000000ff
        /*a9ec*/ 	.word	0x00000000
        /*a9f0*/ 	.short	0x0100
        /*a9f2*/ 	.byte	0x09
	.zero		1


	//   ....[1]....
        /*a9f4*/ 	.word	0x00000330
        /*a9f8*/ 	.word	0x000000ff
        /*a9fc*/ 	.word	0x00000028
        /*aa00*/ 	.short	0x0100
        /*aa02*/ 	.byte	0x09
	.zero		1


	//   ....[2]....
        /*aa04*/ 	.word	0x00000340
        /*aa08*/ 	.word	0x000000ff
        /*aa0c*/ 	.word	0x00000008
        /*aa10*/ 	.short	0x0100
        /*aa12*/ 	.byte	0x09
	.zero		1


	//   ....[3]....
        /*aa14*/ 	.word	0x00000350
        /*aa18*/ 	.word	0x000000ff
        /*aa1c*/ 	.word	0x00000030
        /*aa20*/ 	.short	0x0100
        /*aa22*/ 	.byte	0x09
	.zero		1


	//   ....[4]....
        /*aa24*/ 	.word	0x00000360
        /*aa28*/ 	.word	0x000000ff
        /*aa2c*/ 	.word	0x00000010
        /*aa30*/ 	.short	0x0100
        /*aa32*/ 	.byte	0x09
	.zero		1


	//   ....[5]....
        /*aa34*/ 	.word	0x00000370
        /*aa38*/ 	.word	0x000000ff
        /*aa3c*/ 	.word	0x00000038
        /*aa40*/ 	.short	0x0100
        /*aa42*/ 	.byte	0x09
	.zero		1


	//   ....[6]....
        /*aa44*/ 	.word	0x00000380
        /*aa48*/ 	.word	0x000000ff
        /*aa4c*/ 	.word	0x00000018
        /*aa50*/ 	.short	0x0100
        /*aa52*/ 	.byte	0x09
	.zero		1


	//   ....[7]....
        /*aa54*/ 	.word	0x00000390
        /*aa58*/ 	.word	0x000000ff
        /*aa5c*/ 	.word	0x00000040
        /*aa60*/ 	.short	0x0100
        /*aa62*/ 	.byte	0x09
	.zero		1


	//   ....[8]....
        /*aa64*/ 	.word	0x000003a0
        /*aa68*/ 	.word	0x000000ff
        /*aa6c*/ 	.word	0x00000020
        /*aa70*/ 	.short	0x0100
        /*aa72*/ 	.byte	0x09
	.zero		1


	//   ....[9]....
        /*aa74*/ 	.word	0x000003b0
        /*aa78*/ 	.word	0x000000ff
        /*aa7c*/ 	.word	0x00000048
        /*aa80*/ 	.short	0x0100
        /*aa82*/ 	.byte	0x09
	.zero		1


	//   ....[10]....
        /*aa84*/ 	.word	0x000005f0
        /*aa88*/ 	.word	0x000000ff
        /*aa8c*/ 	.word	0x00000060
        /*aa90*/ 	.short	0x0100
        /*aa92*/ 	.byte	0x06
	.zero		1


	//   ....[11]....
        /*aa94*/ 	.word	0x00000600
        /*aa98*/ 	.word	0x000000ff
        /*aa9c*/ 	.word	0x00000068
        /*aaa0*/ 	.short	0x0100
        /*aaa2*/ 	.byte	0x06
	.zero		1


	//   ....[12]....
        /*aaa4*/ 	.word	0x00003ae0
        /*aaa8*/ 	.word	0x000000ff
        /*aaac*/ 	.word	0x00000000
        /*aab0*/ 	.short	0x010a
        /*aab2*/ 	.byte	0x07
	.zero		1


	//   ....[13]....
        /*aab4*/ 	.word	0x00003b40
        /*aab8*/ 	.word	0x000000ff
        /*aabc*/ 	.word	0x00000000
        /*aac0*/ 	.short	0x010a
        /*aac2*/ 	.byte	0x07
	.zero		1


	//   ....[14]....
        /*aac4*/ 	.word	0x0000b5a0
        /*aac8*/ 	.word	0x000000ff
        /*aacc*/ 	.word	0x00000000
        /*aad0*/ 	.short	0x010a
        /*aad2*/ 	.byte	0x09
	.zero		1


	//   ....[15]....
        /*aad4*/ 	.word	0x0000b5e0
        /*aad8*/ 	.word	0x000000ff
        /*aadc*/ 	.word	0x00000000
        /*aae0*/ 	.short	0x010a
        /*aae2*/ 	.byte	0x09
	.zero		1


	//   ....[16]....
        /*aae4*/ 	.word	0x000143e0
        /*aae8*/ 	.word	0x000000ff
        /*aaec*/ 	.word	0x00000000
        /*aaf0*/ 	.short	0x0101
        /*aaf2*/ 	.byte	0x08
	.zero		1


	//   ....[17]....
        /*aaf4*/ 	.word	0x00019c60
        /*aaf8*/ 	.word	0x000000ff
        /*aafc*/ 	.word	0x00000000
        /*ab00*/ 	.short	0x0101
        /*ab02*/ 	.byte	0x08
	.zero		1


	//   ....[18]....
        /*ab04*/ 	.word	0x00037760
        /*ab08*/ 	.word	0x00000010
        /*ab0c*/ 	.word	0x00000028
        /*ab10*/ 	.short	0x010a
        /*ab12*/ 	.byte	0x3f
	.zero		1


	//   ....[19]....
        /*ab14*/ 	.word	0x00037ac0
        /*ab18*/ 	.word	0x00000002
        /*ab1c*/ 	.word	0x00000068
        /*ab20*/ 	.short	0x0101
        /*ab22*/ 	.byte	0x3f
	.zero		1


	//   ....[20]....
        /*ab24*/ 	.word	0x00038270
        /*ab28*/ 	.word	0x00000003
        /*ab2c*/ 	.word	0x00000000
        /*ab30*/ 	.short	0x010a
        /*ab32*/ 	.byte	0x3f
	.zero		1


	//   ....[21]....
        /*ab34*/ 	.word	0x00038300
        /*ab38*/ 	.word	0x00000003
        /*ab3c*/ 	.word	0x00000000
        /*ab40*/ 	.short	0x010a
        /*ab42*/ 	.byte	0x3f
	.zero		1


	//   ....[22]....
        /*ab44*/ 	.word	0x00038390
        /*ab48*/ 	.word	0x00000003
        /*ab4c*/ 	.word	0x00000000
        /*ab50*/ 	.short	0x010a
        /*ab52*/ 	.byte	0x3f
	.zero		1


	//   ....[23]....
        /*ab54*/ 	.word	0x00038420
        /*ab58*/ 	.word	0x00000003
        /*ab5c*/ 	.word	0x00000000
        /*ab60*/ 	.short	0x010a
        /*ab62*/ 	.byte	0x3f
	.zero		1


	//   ....[24]....
        /*ab64*/ 	.word	0x000384b0
        /*ab68*/ 	.word	0x00000003
        /*ab6c*/ 	.word	0x00000000
        /*ab70*/ 	.short	0x010a
        /*ab72*/ 	.byte	0x3f
	.zero		1


	//   ....[25]....
        /*ab74*/ 	.word	0x00038520
        /*ab78*/ 	.word	0x00000003
        /*ab7c*/ 	.word	0x00000000
        /*ab80*/ 	.short	0x010a
        /*ab82*/ 	.byte	0x3f
	.zero		1


	//   ....[26]....
        /*ab84*/ 	.word	0x00038590
        /*ab88*/ 	.word	0x00000000
        /*ab8c*/ 	.word	0x00000000
        /*ab90*/ 	.short	0x010a
        /*ab92*/ 	.byte	0x3f
	.zero		1


	//   ....[27]....
        /*ab94*/ 	.word	0x00038670
        /*ab98*/ 	.word	0x00000010
        /*ab9c*/ 	.word	0x00000028
        /*aba0*/ 	.short	0x010a
        /*aba2*/ 	.byte	0x3f
	.zero		1


	//   ....[28]....
        /*aba4*/ 	.word	0x00038750
        /*aba8*/ 	.word	0x00000003
        /*abac*/ 	.word	0x00000000
        /*abb0*/ 	.short	0x010a
        /*abb2*/ 	.byte	0x3f
	.zero		1


	//   ....[29]....
        /*abb4*/ 	.word	0x000387a0
        /*abb8*/ 	.word	0x00000003
        /*abbc*/ 	.word	0x00000000
        /*abc0*/ 	.short	0x010a
        /*abc2*/ 	.byte	0x3f
	.zero		1


	//   ....[30]....
        /*abc4*/ 	.word	0x000387f0
        /*abc8*/ 	.word	0x00000003
        /*abcc*/ 	.word	0x00000000
        /*abd0*/ 	.short	0x010a
        /*abd2*/ 	.byte	0x3f
	.zero		1


	//   ....[31]....
        /*abd4*/ 	.word	0x00038840
        /*abd8*/ 	.word	0x00000003
        /*abdc*/ 	.word	0x00000000
        /*abe0*/ 	.short	0x010a
        /*abe2*/ 	.byte	0x3f
	.zero		1


	//----- nvinfo : EIATTR_NUM_MBARRIERS
	.align		4
.L_30:
        /*abe4*/ 	.byte	0x03, 0x38
        /*abe6*/ 	.short	0x000c


	//----- nvinfo : EIATTR_EXIT_INSTR_OFFSETS
	.align		4
        /*abe8*/ 	.byte	0x04, 0x1c
        /*abea*/ 	.short	(.L_32 - .L_31)


	//   ....[0]....
.L_31:
        /*abec*/ 	.word	0x00000660


	//   ....[1]....
        /*abf0*/ 	.word	0x00000fc0


	//   ....[2]....
        /*abf4*/ 	.word	0x00036d90


	//   ....[3]....
        /*abf8*/ 	.word	0x000373f0


	//   ....[4]....
        /*abfc*/ 	.word	0x00038500


	//----- nvinfo : EIATTR_MAX_THREADS
	.align		4
.L_32:
        /*ac00*/ 	.byte	0x04, 0x05
        /*ac02*/ 	.short	(.L_34 - .L_33)
.L_33:
        /*ac04*/ 	.word	0x00000180
        /*ac08*/ 	.word	0x00000001
        /*ac0c*/ 	.word	0x00000001


	//----- nvinfo : EIATTR_CRS_STACK_SIZE
	.align		4
.L_34:
        /*ac10*/ 	.byte	0x04, 0x1e
        /*ac12*/ 	.short	(.L_36 - .L_35)
.L_35:
        /*ac14*/ 	.word	0x00000000


	//----- nvinfo : EIATTR_CBANK_PARAM_SIZE
	.align		4
.L_36:
        /*ac18*/ 	.byte	0x03, 0x19
        /*ac1a*/ 	.short	0x0470


	//----- nvinfo : EIATTR_PARAM_CBANK
	.align		4
        /*ac1c*/ 	.byte	0x04, 0x0a
        /*ac1e*/ 	.short	(.L_38 - .L_37)
	.align		4
.L_37:
        /*ac20*/ 	.word	index@(.nv.constant0._ZN7cutlass13device_kernelINS_4gemm6kernel13GemmUniversalIN4cute5tupleIJiiiiEEENS1_10collective13CollectiveMmaINS1_37MainloopSm90TmaGmmaWarpSpecializedFP8ILi5ENS5_IJNS4_1CILi1EEESB_SB_EEENS1_35KernelTmaWarpSpecializedCooperativeEEENS5_IJNSA_ILi256EEENSA_ILi384EEENSA_ILi64EEEEEENS_12float_e4m3_tENS5_IJlSB_lEEESJ_SK_NS4_8TiledMMAINS4_8MMA_AtomIJNS4_4SM904GMMA31MMA_64x192x32_F32E4M3E4M3_SS_TNILNSO_7ScaleInE1ELSQ_1EEEEEENS4_6LayoutINS5_IJNSA_ILi2EEESB_SB_EEENS5_IJSB_NSA_ILi0EEESW_EEEEENS5_IJNS4_10UnderscoreESZ_SZ_EEEEENS4_13SM90_TMA_LOADENS4_14ComposedLayoutINS4_7SwizzleILi2ELi4ELi3EEENS4_18smem_ptr_flag_bitsILi8EEENST_INS5_IJNSA_ILi8EEESH_EEENS5_IJSH_SB_EEEEEEEvNS4_8identityES12_S1C_vS1D_EENS_8epilogue10collective6detail29Sm90TmaWarpSpecializedAdapterINS1G_15DefaultEpilogueISJ_SK_SK_NS1F_6thread17LinearCombinationISJ_Li1EffLNS1K_9ScaleType4KindE0ELNS_15FloatRoundStyleE2ESJ_EENS1_15EpilogueDefaultEEEEEvvEEEEvNT_6ParamsE)
        /*ac24*/ 	.short	0x0210
        /*ac26*/ 	.short	0x0470


	//----- nvinfo : EIATTR_SW_WAR
	.align		4
.L_38:
        /*ac28*/ 	.byte	0x04, 0x36
        /*ac2a*/ 	.short	(.L_40 - .L_39)
.L_39:
        /*ac2c*/ 	.word	0x00000008
.L_40:


//--------------------- .nv.callgraph             --------------------------
	.section	.nv.callgraph,"",@"SHT_CUDA_CALLGRAPH"
	.align	4
	.sectionentsize	8
	.align		4
        /*0000*/ 	.word	0x00000000
	.align		4
        /*0004*/ 	.word	0xffffffff
	.align		4
        /*0008*/ 	.word	0x00000000
	.align		4
        /*000c*/ 	.word	0xfffffffe
	.align		4
        /*0010*/ 	.word	0x00000000
	.align		4
        /*0014*/ 	.word	0xfffffffd
	.align		4
        /*0018*/ 	.word	0x00000000
	.align		4
        /*001c*/ 	.word	0xfffffffc


//--------------------- .nv.constant4             --------------------------
	.section	.nv.constant4,"a",@progbits
	.align	8
	.align		8
.nv.constant4:
        /*0000*/ 	.dword	_ZN40_INTERNAL_ceefcbe1_4_k_cu_f51eae4f_180164cuda3std3__45__cpo5beginE
	.align		8
        /*0008*/ 	.dword	_ZN40_INTERNAL_ceefcbe1_4_k_cu_f51eae4f_180164cuda3std3__45__cpo3endE
	.align		8
        /*0010*/ 	.dword	_ZN40_INTERNAL_ceefcbe1_4_k_cu_f51eae4f_180164cuda3std3__45__cpo6cbeginE
	.align		8
        /*0018*/ 	.dword	_ZN40_INTERNAL_ceefcbe1_4_k_cu_f51eae4f_180164cuda3std3__45__cpo4cendE
	.align		8
        /*0020*/ 	.dword	_ZN40_INTERNAL_ceefcbe1_4_k_cu_f51eae4f_180164cuda3std3__442_GLOBAL__N__ceefcbe1_4_k_cu_f51eae4f_180166ignoreE
	.align		8
        /*0028*/ 	.dword	_ZN40_INTERNAL_ceefcbe1_4_k_cu_f51eae4f_180164cuda3std3__419piecewise_constructE
	.align		8
        /*0030*/ 	.dword	_ZN40_INTERNAL_ceefcbe1_4_k_cu_f51eae4f_180164cuda3std3__48in_placeE
	.align		8
        /*0038*/ 	.dword	_ZN40_INTERNAL_ceefcbe1_4_k_cu_f51eae4f_180164cuda3std6ranges3__45__cpo4swapE
	.align		8
        /*0040*/ 	.dword	_ZN40_INTERNAL_ceefcbe1_4_k_cu_f51eae4f_180164cuda3std6ranges3__45__cpo9iter_moveE
	.align		8
        /*0048*/ 	.dword	_ZN40_INTERNAL_ceefcbe1_4_k_cu_f51eae4f_180164cute7productE
	.align		8
        /*0050*/ 	.dword	_ZN40_INTERNAL_ceefcbe1_4_k_cu_f51eae4f_180164cute1_E


//--------------------- .text._ZN7cutlass13device_kernelINS_4gemm6kernel13GemmUniversalIN4cute5tupleIJiiiiEEENS1_10collective13CollectiveMmaINS1_37MainloopSm90TmaGmmaWarpSpecializedFP8ILi5ENS5_IJNS4_1CILi1EEESB_SB_EEENS1_35KernelTmaWarpSpecializedCooperativeEEENS5_IJNSA_ILi256EEENSA_ILi384EEENSA_ILi64EEEEEENS_12float_e4m3_tENS5_IJlSB_lEEESJ_SK_NS4_8TiledMMAINS4_8MMA_AtomIJNS4_4SM904GMMA31MMA_64x192x32_F32E4M3E4M3_SS_TNILNSO_7ScaleInE1ELSQ_1EEEEEENS4_6LayoutINS5_IJNSA_ILi2EEESB_SB_EEENS5_IJSB_NSA_ILi0EEESW_EEEEENS5_IJNS4_10UnderscoreESZ_SZ_EEEEENS4_13SM90_TMA_LOADENS4_14ComposedLayoutINS4_7SwizzleILi2ELi4ELi3EEENS4_18smem_ptr_flag_bitsILi8EEENST_INS5_IJNSA_ILi8EEESH_EEENS5_IJSH_SB_EEEEEEEvNS4_8identityES12_S1C_vS1D_EENS_8epilogue10collective6detail29Sm90TmaWarpSpecializedAdapterINS1G_15DefaultEpilogueISJ_SK_SK_NS1F_6thread17LinearCombinationISJ_Li1EffLNS1K_9ScaleType4KindE0ELNS_15FloatRoundStyleE2ESJ_EENS1_15EpilogueDefaultEEEEEvvEEEEvNT_6ParamsE --------------------------
	.section	.text._ZN7cutlass13device_kernelINS_4gemm6kernel13GemmUniversalIN4cute5tupleIJiiiiEEENS1_10collective13CollectiveMmaINS1_37MainloopSm90TmaGmmaWarpSpecializedFP8ILi5ENS5_IJNS4_1CILi1EEESB_SB_EEENS1_35KernelTmaWarpSpecializedCooperativeEEENS5_IJNSA_ILi256EEENSA_ILi384EEENSA_ILi64EEEEEENS_12float_e4m3_tENS5_IJlSB_lEEESJ_SK_NS4_8TiledMMAINS4_8MMA_AtomIJNS4_4SM904GMMA31MMA_64x192x32_F32E4M3E4M3_SS_TNILNSO_7ScaleInE1ELSQ_1EEEEEENS4_6LayoutINS5_IJNSA_ILi2EEESB_SB_EEENS5_IJSB_NSA_ILi0EEESW_EEEEENS5_IJNS4_10UnderscoreESZ_SZ_EEEEENS4_13SM90_TMA_LOADENS4_14ComposedLayoutINS4_7SwizzleILi2ELi4ELi3EEENS4_18smem_ptr_flag_bitsILi8EEENST_INS5_IJNSA_ILi8EEESH_EEENS5_IJSH_SB_EEEEEEEvNS4_8identityES12_S1C_vS1D_EENS_8epilogue10collective6detail29Sm90TmaWarpSpecializedAdapterINS1G_15DefaultEpilogueISJ_SK_SK_NS1F_6thread17LinearCombinationISJ_Li1EffLNS1K_9ScaleType4KindE0ELNS_15FloatRoundStyleE2ESJ_EENS1_15EpilogueDefaultEEEEEvvEEEEvNT_6ParamsE,"ax",@progbits
	.align	128
.text._ZN7cutlass13device_kernelINS_4gemm6kernel13GemmUniversalIN4cute5tupleIJiiiiEEENS1_10collective13CollectiveMmaINS1_37MainloopSm90TmaGmmaWarpSpecializedFP8ILi5ENS5_IJNS4_1CILi1EEESB_SB_EEENS1_35KernelTmaWarpSpecializedCooperativeEEENS5_IJNSA_ILi256EEENSA_ILi384EEENSA_ILi64EEEEEENS_12float_e4m3_tENS5_IJlSB_lEEESJ_SK_NS4_8TiledMMAINS4_8MMA_AtomIJNS4_4SM904GMMA31MMA_64x192x32_F32E4M3E4M3_SS_TNILNSO_7ScaleInE1ELSQ_1EEEEEENS4_6LayoutINS5_IJNSA_ILi2EEESB_SB_EEENS5_IJSB_NSA_ILi0EEESW_EEEEENS5_IJNS4_10UnderscoreESZ_SZ_EEEEENS4_13SM90_TMA_LOADENS4_14ComposedLayoutINS4_7SwizzleILi2ELi4ELi3EEENS4_18smem_ptr_flag_bitsILi8EEENST_INS5_IJNSA_ILi8EEESH_EEENS5_IJSH_SB_EEEEEEEvNS4_8identityES12_S1C_vS1D_EENS_8epilogue10collective6detail29Sm90TmaWarpSpecializedAdapterINS1G_15DefaultEpilogueISJ_SK_SK_NS1F_6thread17LinearCombinationISJ_Li1EffLNS1K_9ScaleType4KindE0ELNS_15FloatRoundStyleE2ESJ_EENS1_15EpilogueDefaultEEEEEvvEEEEvNT_6ParamsE:
        .type           _ZN7cutlass13device_kernelINS_4gemm6kernel13GemmUniversalIN4cute5tupleIJiiiiEEENS1_10collective13CollectiveMmaINS1_37MainloopSm90TmaGmmaWarpSpecializedFP8ILi5ENS5_IJNS4_1CILi1EEESB_SB_EEENS1_35KernelTmaWarpSpecializedCooperativeEEENS5_IJNSA_ILi256EEENSA_ILi384EEENSA_ILi64EEEEEENS_12float_e4m3_tENS5_IJlSB_lEEESJ_SK_NS4_8TiledMMAINS4_8MMA_AtomIJNS4_4SM904GMMA31MMA_64x192x32_F32E4M3E4M3_SS_TNILNSO_7ScaleInE1ELSQ_1EEEEEENS4_6LayoutINS5_IJNSA_ILi2EEESB_SB_EEENS5_IJSB_NSA_ILi0EEESW_EEEEENS5_IJNS4_10UnderscoreESZ_SZ_EEEEENS4_13SM90_TMA_LOADENS4_14ComposedLayoutINS4_7SwizzleILi2ELi4ELi3EEENS4_18smem_ptr_flag_bitsILi8EEENST_INS5_IJNSA_ILi8EEESH_EEENS5_IJSH_SB_EEEEEEEvNS4_8identityES12_S1C_vS1D_EENS_8epilogue10collective6detail29Sm90TmaWarpSpecializedAdapterINS1G_15DefaultEpilogueISJ_SK_SK_NS1F_6thread17LinearCombinationISJ_Li1EffLNS1K_9ScaleType4KindE0ELNS_15FloatRoundStyleE2ESJ_EENS1_15EpilogueDefaultEEEEEvvEEEEvNT_6ParamsE,@function
        .size           _ZN7cutlass13device_kernelINS_4gemm6kernel13GemmUniversalIN4cute5tupleIJiiiiEEENS1_10collective13CollectiveMmaINS1_37MainloopSm90TmaGmmaWarpSpecializedFP8ILi5ENS5_IJNS4_1CILi1EEESB_SB_EEENS1_35KernelTmaWarpSpecializedCooperativeEEENS5_IJNSA_ILi256EEENSA_ILi384EEENSA_ILi64EEEEEENS_12float_e4m3_tENS5_IJlSB_lEEESJ_SK_NS4_8TiledMMAINS4_8MMA_AtomIJNS4_4SM904GMMA31MMA_64x192x32_F32E4M3E4M3_SS_TNILNSO_7ScaleInE1ELSQ_1EEEEEENS4_6LayoutINS5_IJNSA_ILi2EEESB_SB_EEENS5_IJSB_NSA_ILi0EEESW_EEEEENS5_IJNS4_10UnderscoreESZ_SZ_EEEEENS4_13SM90_TMA_LOADENS4_14ComposedLayoutINS4_7SwizzleILi2ELi4ELi3EEENS4_18smem_ptr_flag_bitsILi8EEENST_INS5_IJNSA_ILi8EEESH_EEENS5_IJSH_SB_EEEEEEEvNS4_8identityES12_S1C_vS1D_EENS_8epilogue10collective6detail29Sm90TmaWarpSpecializedAdapterINS1G_15DefaultEpilogueISJ_SK_SK_NS1F_6thread17LinearCombinationISJ_Li1EffLNS1K_9ScaleType4KindE0ELNS_15FloatRoundStyleE2ESJ_EENS1_15EpilogueDefaultEEEEEvvEEEEvNT_6ParamsE,(.L_x_843 - _ZN7cutlass13device_kernelINS_4gemm6kernel13GemmUniversalIN4cute5tupleIJiiiiEEENS1_10collective13CollectiveMmaINS1_37MainloopSm90TmaGmmaWarpSpecializedFP8ILi5ENS5_IJNS4_1CILi1EEESB_SB_EEENS1_35KernelTmaWarpSpecializedCooperativeEEENS5_IJNSA_ILi256EEENSA_ILi384EEENSA_ILi64EEEEEENS_12float_e4m3_tENS5_IJlSB_lEEESJ_SK_NS4_8TiledMMAINS4_8MMA_AtomIJNS4_4SM904GMMA31MMA_64x192x32_F32E4M3E4M3_SS_TNILNSO_7ScaleInE1ELSQ_1EEEEEENS4_6LayoutINS5_IJNSA_ILi2EEESB_SB_EEENS5_IJSB_NSA_ILi0EEESW_EEEEENS5_IJNS4_10UnderscoreESZ_SZ_EEEEENS4_13SM90_TMA_LOADENS4_14ComposedLayoutINS4_7SwizzleILi2ELi4ELi3EEENS4_18smem_ptr_flag_bitsILi8EEENST_INS5_IJNSA_ILi8EEESH_EEENS5_IJSH_SB_EEEEEEEvNS4_8identityES12_S1C_vS1D_EENS_8epilogue10collective6detail29Sm90TmaWarpSpecializedAdapterINS1G_15DefaultEpilogueISJ_SK_SK_NS1F_6thread17LinearCombinationISJ_Li1EffLNS1K_9ScaleType4KindE0ELNS_15FloatRoundStyleE2ESJ_EENS1_15EpilogueDefaultEEEEEvvEEEEvNT_6ParamsE)
        .other          _ZN7cutlass13device_kernelINS_4gemm6kernel13GemmUniversalIN4cute5tupleIJiiiiEEENS1_10collective13CollectiveMmaINS1_37MainloopSm90TmaGmmaWarpSpecializedFP8ILi5ENS5_IJNS4_1CILi1EEESB_SB_EEENS1_35KernelTmaWarpSpecializedCooperativeEEENS5_IJNSA_ILi256EEENSA_ILi384EEENSA_ILi64EEEEEENS_12float_e4m3_tENS5_IJlSB_lEEESJ_SK_NS4_8TiledMMAINS4_8MMA_AtomIJNS4_4SM904GMMA31MMA_64x192x32_F32E4M3E4M3_SS_TNILNSO_7ScaleInE1ELSQ_1EEEEEENS4_6LayoutINS5_IJNSA_ILi2EEESB_SB_EEENS5_IJSB_NSA_ILi0EEESW_EEEEENS5_IJNS4_10UnderscoreESZ_SZ_EEEEENS4_13SM90_TMA_LOADENS4_14ComposedLayoutINS4_7SwizzleILi2ELi4ELi3EEENS4_18smem_ptr_flag_bitsILi8EEENST_INS5_IJNSA_ILi8EEESH_EEENS5_IJSH_SB_EEEEEEEvNS4_8identityES12_S1C_vS1D_EENS_8epilogue10collective6detail29Sm90TmaWarpSpecializedAdapterINS1G_15DefaultEpilogueISJ_SK_SK_NS1F_6thread17LinearCombinationISJ_Li1EffLNS1K_9ScaleType4KindE0ELNS_15FloatRoundStyleE2ESJ_EENS1_15EpilogueDefaultEEEEEvvEEEEvNT_6ParamsE,@"STO_CUDA_ENTRY STV_DEFAULT"
_ZN7cutlass13device_kernelINS_4gemm6kernel13GemmUniversalIN4cute5tupleIJiiiiEEENS1_10collective13CollectiveMmaINS1_37MainloopSm90TmaGmmaWarpSpecializedFP8ILi5ENS5_IJNS4_1CILi1EEESB_SB_EEENS1_35KernelTmaWarpSpecializedCooperativeEEENS5_IJNSA_ILi256EEENSA_ILi384EEENSA_ILi64EEEEEENS_12float_e4m3_tENS5_IJlSB_lEEESJ_SK_NS4_8TiledMMAINS4_8MMA_AtomIJNS4_4SM904GMMA31MMA_64x192x32_F32E4M3E4M3_SS_TNILNSO_7ScaleInE1ELSQ_1EEEEEENS4_6LayoutINS5_IJNSA_ILi2EEESB_SB_EEENS5_IJSB_NSA_ILi0EEESW_EEEEENS5_IJNS4_10UnderscoreESZ_SZ_EEEEENS4_13SM90_TMA_LOADENS4_14ComposedLayoutINS4_7SwizzleILi2ELi4ELi3EEENS4_18smem_ptr_flag_bitsILi8EEENST_INS5_IJNSA_ILi8EEESH_EEENS5_IJSH_SB_EEEEEEEvNS4_8identityES12_S1C_vS1D_EENS_8epilogue10collective6detail29Sm90TmaWarpSpecializedAdapterINS1G_15DefaultEpilogueISJ_SK_SK_NS1F_6thread17LinearCombinationISJ_Li1EffLNS1K_9ScaleType4KindE0ELNS_15FloatRoundStyleE2ESJ_EENS1_15EpilogueDefaultEEEEEvvEEEEvNT_6ParamsE:
[----:B------:R-:W0:Y:S02]  /*0000*/  LDC R1, c[0x0][0x28] ;  /* 0x00000a00ff017b82 */ /* 0x000e240000000800 */
[----:B0-----:R-:W-:Y:S01]  /*0010*/  VIADD R1, R1, 0xfffff190 ;  /* 0xfffff19001017836 */ /* 0x001fe20000000000 */
[----:B------:R-:W0:Y:S01]  /*0020*/  S2R R2, SR_TID.X ;  /* 0x0000000000027919 */ /* 0x000e220000002100 */
[----:B------:R-:W-:Y:S01]  /*0030*/  ELECT P0, URZ, PT ;  /* 0x00000000003f782f */ /* 0x000fe20003800000 */
[----:B------:R-:W-:Y:S01]  /*0040*/  BSSY B0, `(.L_x_0) ;  /* 0x0000015000007945 */ /* 0x000fe20003800000 */
[--C-:B0-----:R-:W-:Y:S02]  /*0050*/  SHF.R.U32.HI R0, RZ, 0x5, R2.reuse ;  /* 0x00000005ff007819 */ /* 0x101fe40000011602 */
[----:B------:R-:W-:-:S03]  /*0060*/  SHF.R.U32.HI R2, RZ, 0x7, R2 ;  /* 0x00000007ff027819 */ /* 0x000fc60000011602 */
[----:B------:R-:W0:Y:S04]  /*0070*/  SHFL.IDX PT, R3, R0, RZ, 0x1f ;  /* 0x00001fff00037589 */ /* 0x000e2800000e0000 */
[----:B------:R-:W1:Y:S01]  /*0080*/  SHFL.IDX PT, R2, R2, RZ, 0x1f ;  /* 0x00001fff02027589 */ /* 0x000e6200000e0000 */
[----:B0-----:R-:W-:Y:S02]  /*0090*/  R2UR UR4, R3 ;  /* 0x00000000030472ca */ /* 0x001fe400000e0000 */
[----:B-1----:R-:W-:-:S11]  /*00a0*/  R2UR UR6, R2 ;  /* 0x00000000020672ca */ /* 0x002fd600000e0000 */
[----:B------:R-:W-:Y:S02]  /*00b0*/  USHF.R.S32.HI UR5, URZ, 0x1f, UR4 ;  /* 0x0000001f3f057899 */ /* 0x000fe40008011404 */
[----:B------:R-:W-:Y:S02]  /*00c0*/  ISETP.NE.OR P0, PT, RZ, UR4, !P0 ;  /* 0x00000004ff007c0c */ /* 0x000fe4000c705670 */
[----:B------:R-:W-:-:S04]  /*00d0*/  ULEA.HI UR5, UR5, UR4, URZ, 0x2 ;  /* 0x0000000405057291 */ /* 0x000fc8000f8f103f */
[----:B------:R-:W-:-:S04]  /*00e0*/  ULOP3.LUT UR5, UR5, 0xfffffffc, URZ, 0xc0, !UPT ;  /* 0xfffffffc05057892 */ /* 0x000fc8000f8ec03f */
[----:B------:R-:W-:-:S03]  /*00f0*/  UIADD3 UR8, UR4, -UR5, URZ ;  /* 0x8000000504087290 */ /* 0x000fc6000fffe03f */
[----:B------:R-:W-:Y:S09]  /*0100*/  @P0 BRA `(.L_x_1) ;  /* 0x0000000000200947 */ /* 0x000ff20003800000 */
[----:B------:R-:W-:Y:S02]  /*0110*/  ULDC.64 UR4, c[0x0][0x198] ;  /* 0x0000660000047ab9 */ /* 0x000fe40000000a00 */
[----:B------:R-:W-:Y:S02]  /*0120*/  UIADD3 UR10, UP0, UR4, 0xf0, URZ ;  /* 0x000000f0040a7890 */ /* 0x000fe4000ff1e03f */
[----:B------:R-:W-:Y:S02]  /*0130*/  UIADD3 UR4, UP1, UR4, 0x1f0, URZ ;  /* 0x000001f004047890 */ /* 0x000fe4000ff3e03f */
[----:B------:R-:W-:Y:S02]  /*0140*/  UIADD3.X UR11, URZ, UR5, URZ, UP0, !UPT ;  /* 0x000000053f0b7290 */ /* 0x000fe400087fe43f */
[----:B------:R-:W-:-:S07]  /*0150*/  UIADD3.X UR5, URZ, UR5, URZ, UP1, !UPT ;  /* 0x000000053f057290 */ /* 0x000fce0008ffe43f */
[----:B------:R0:W-:Y:S02]  /*0160*/  UTMACCTL.PF [UR10] ;  /* 0x000000000a0079b9 */ /* 0x0001e40008040000 */
[----:B------:R0:W-:Y:S02]  /*0170*/  UTMACCTL.PF [UR4] ;  /* 0x00000000040079b9 */ /* 0x0001e40008040000 */
[----:B0-----:R-:W-:Y:S01]  /*0180*/  NOP ;  /* 0x0000000000007918 */ /* 0x001fe20000000000 */
.L_x_1:
[----:B------:R-:W-:Y:S05]  /*0190*/  BSYNC B0 ;  /* 0x0000000000007941 */ /* 0x000fea0003800000 */
.L_x_0:
[----:B------:R-:W0:Y:S01]  /*01a0*/  SHFL.IDX PT, R2, R0, RZ, 0x1f ;  /* 0x00001fff00027589 */ /* 0x000e2200000e0000 */
[----:B------:R-:W-:Y:S01]  /*01b0*/  UISETP.NE.AND UP0, UPT, UR8, 0x3, UPT ;  /* 0x000000030800788c */ /* 0x000fe2000bf05270 */
[----:B------:R-:W-:Y:S01]  /*01c0*/  ISETP.NE.AND P1, PT, RZ, UR6, PT ;  /* 0x00000006ff007c0c */ /* 0x000fe2000bf25270 */
[----:B------:R-:W-:Y:S02]  /*01d0*/  UIADD3 UR10, UR6, -0x1, URZ ;  /* 0xffffffff060a7890 */ /* 0x000fe4000fffe03f */
[----:B------:R-:W-:Y:S02]  /*01e0*/  UISETP.EQ.OR UP0, UPT, UR8, URZ, !UP0 ;  /* 0x0000003f0800728c */ /* 0x000fe4000c702670 */
[----:B------:R-:W-:Y:S02]  /*01f0*/  UISETP.GE.U32.AND UP1, UPT, UR10, 0x2, UPT ;  /* 0x000000020a00788c */ /* 0x000fe4000bf26070 */
[----:B------:R-:W-:-:S04]  /*0200*/  UISETP.EQ.AND UP0, UPT, UR6, URZ, UP0 ;  /* 0x0000003f0600728c */ /* 0x000fc80008702270 */
[----:B------:R-:W-:-:S04]  /*0210*/  USEL UR13, URZ, 0x1, !UP0 ;  /* 0x000000013f0d7887 */ /* 0x000fc8000c000000 */
[----:B------:R-:W-:Y:S01]  /*0220*/  USEL UR13, UR13, 0x2, UP1 ;  /* 0x000000020d0d7887 */ /* 0x000fe20008800000 */
[----:B0-----:R-:W-:-:S13]  /*0230*/  ISETP.NE.AND P0, PT, R2, RZ, PT ;  /* 0x000000ff0200720c */ /* 0x001fda0003f05270 */
[----:B------:R-:W-:Y:S05]  /*0240*/  @P0 BRA `(.L_x_2) ;  /* 0x0000000000600947 */ /* 0x000fea0003800000 */
[----:B------:R-:W0:Y:S01]  /*0250*/  S2UR UR9, SR_CgaCtaId ;  /* 0x00000000000979c3 */ /* 0x000e220000008800 */
[----:B------:R-:W-:Y:S01]  /*0260*/  UMOV UR4, 0x400 ;  /* 0x0000040000047882 */ /* 0x000fe20000000000 */
[----:B------:R-:W-:Y:S01]  /*0270*/  UMOV UR5, 0x1 ;  /* 0x0000000100057882 */ /* 0x000fe20000000000 */
[----:B------:R-:W-:Y:S01]  /*0280*/  UMOV UR6, 0x100 ;  /* 0x0000010000067882 */ /* 0x000fe20000000000 */
[----:B------:R-:W-:Y:S01]  /*0290*/  ELECT P0, URZ, PT ;  /* 0x00000000003f782f */ /* 0x000fe20003800000 */
[----:B------:R-:W-:-:S04]  /*02a0*/  UIADD3 UR6, -UR6, 0x100000, URZ ;  /* 0x0010000006067890 */ /* 0x000fc8000fffe13f */
[----:B------:R-:W-:Y:S02]  /*02b0*/  USHF.L.U32 UR7, UR6, 0xb, URZ ;  /* 0x0000000b06077899 */ /* 0x000fe4000800063f */
[----:B------:R-:W-:Y:S02]  /*02c0*/  USHF.L.U32 UR6, UR6, 0x1, URZ ;  /* 0x0000000106067899 */ /* 0x000fe4000800063f */
[----:B0-----:R-:W-:Y:S02]  /*02d0*/  ULEA UR9, UR9, UR4, 0x18 ;  /* 0x0000000409097291 */ /* 0x001fe4000f8ec03f */
[----:B------:R-:W-:-:S04]  /*02e0*/  UIADD3 UR4, -UR5, 0x100000, URZ ;  /* 0x0010000005047890 */ /* 0x000fc8000fffe13f */
[----:B------:R-:W-:Y:S02]  /*02f0*/  USHF.L.U32 UR5, UR4, 0xb, URZ ;  /* 0x0000000b04057899 */ /* 0x000fe4000800063f */
[----:B------:R-:W-:Y:S01]  /*0300*/  USHF.L.U32 UR4, UR4, 0x1, URZ ;  /* 0x0000000104047899 */ /* 0x000fe2000800063f */
[----:B------:R-:W0:Y:S11]  /*0310*/  FENCE.VIEW.ASYNC.S ;  /* 0x00000000000073c6 */ /* 0x000e360000000000 */
[----:B0-----:R0:W1:Y:S01]  /*0320*/  SYNCS.EXCH.64 URZ, [UR9], UR4 ;  /* 0x00000004093f75b2 */ /* 0x0010620008000100 */
[----:B------:R0:W2:Y:S01]  /*0330*/  SYNCS.EXCH.64 URZ, [UR9+0x28], UR6 ;  /* 0x00002806093f75b2 */ /* 0x0000a20008000100 */
[----:B------:R0:W3:Y:S01]  /*0340*/  SYNCS.EXCH.64 URZ, [UR9+0x8], UR4 ;  /* 0x00000804093f75b2 */ /* 0x0000e20008000100 */
[----:B------:R0:W4:Y:S01]  /*0350*/  SYNCS.EXCH.64 URZ, [UR9+0x30], UR6 ;  /* 0x00003006093f75b2 */ /* 0x0001220008000100 */
[----:B------:R0:W0:Y:S01]  /*0360*/  SYNCS.EXCH.64 URZ, [UR9+0x10], UR4 ;  /* 0x00001004093f75b2 */ /* 0x0000220008000100 */
[----:B------:R0:W0:Y:S01]  /*0370*/  SYNCS.EXCH.64 URZ, [UR9+0x38], UR6 ;  /* 0x00003806093f75b2 */ /* 0x0000220008000100 */
[----:B------:R0:W0:Y:S01]  /*0380*/  SYNCS.EXCH.64 URZ, [UR9+0x18], UR4 ;  /* 0x00001804093f75b2 */ /* 0x0000220008000100 */
[----:B------:R0:W0:Y:S01]  /*0390*/  SYNCS.EXCH.64 URZ, [UR9+0x40], UR6 ;  /* 0x00004006093f75b2 */ /* 0x0000220008000100 */
[----:B------:R0:W0:Y:S01]  /*03a0*/  SYNCS.EXCH.64 URZ, [UR9+0x20], UR4 ;  /* 0x00002004093f75b2 */ /* 0x0000220008000100 */
[----:B------:R0:W0:Y:S01]  /*03b0*/  SYNCS.EXCH.64 URZ, [UR9+0x48], UR6 ;  /* 0x00004806093f75b2 */ /* 0x0000220008000100 */
[----:B------:R-:W-:Y:S01]  /*03c0*/  NOP ;  /* 0x0000000000007918 */ /* 0x000fe20000000000 */
.L_x_2:
[----:B------:R-:W5:Y:S01]  /*03d0*/  LDC R2, c[0x0][0x65c] ;  /* 0x00019700ff027b82 */ /* 0x000f620000000800 */
[----:B------:R-:W1:Y:S01]  /*03e0*/  SHFL.IDX PT, R0, R0, RZ, 0x1f ;  /* 0x00001fff00007589 */ /* 0x000e6200000e0000 */
[----:B------:R-:W-:Y:S01]  /*03f0*/  ELECT P0, URZ, PT ;  /* 0x00000000003f782f */ /* 0x000fe20003800000 */
[----:B------:R-:W-:Y:S01]  /*0400*/  IMAD.MOV.U32 R3, RZ, RZ, RZ ;  /* 0x000000ffff037224 */ /* 0x000fe200078e00ff */
[----:B0-----:R-:W-:Y:S01]  /*0410*/  UMOV UR4, 0x20 ;  /* 0x0000002000047882 */ /* 0x001fe20000000000 */
[----:B------:R-:W0:Y:S01]  /*0420*/  S2R R11, SR_CTAID.Y ;  /* 0x00000000000b7919 */ /* 0x000e220000002600 */
[----:B------:R-:W-:Y:S01]  /*0430*/  NOP ;  /* 0x0000000000007918 */ /* 0x000fe20000000000 */
[----:B------:R-:W-:Y:S01]  /*0440*/  NOP ;  /* 0x0000000000007918 */ /* 0x000fe20000000000 */
[----:B-----5:R-:W-:Y:S02]  /*0450*/  ISETP.NE.AND P4, PT, R2, 0x1, PT ;  /* 0x000000010200780c */ /* 0x020fe40003f85270 */
[----:B------:R-:W5:Y:S01]  /*0460*/  S2R R2, SR_CTAID.X ;  /* 0x0000000000027919 */ /* 0x000f620000002500 */
[----:B-1----:R-:W-:-:S10]  /*0470*/  ISETP.NE.OR P0, PT, R0, RZ, !P0 ;  /* 0x000000ff0000720c */ /* 0x002fd40004705670 */
[----:B------:R-:W5:Y:S01]  /*0480*/  @P4 LDC R7, c[0x0][0x10] ;  /* 0x00000400ff074b82 */ /* 0x000f620000000800 */
[----:B0-----:R-:W-:Y:S02]  /*0490*/  @P4 IMAD.MOV.U32 R4, RZ, RZ, R11 ;  /* 0x000000ffff044224 */ /* 0x001fe400078e000b */
[----:B------:R-:W-:Y:S01]  /*04a0*/  VOTEU.ALL UP0, P0 ;  /* 0x00000000003f7886 */ /* 0x000fe20000000000 */
[----:B------:R-:W-:Y:S01]  /*04b0*/  @P4 IMAD.MOV.U32 R5, RZ, RZ, RZ ;  /* 0x000000ffff054224 */ /* 0x000fe200078e00ff */
[----:B------:R-:W-:Y:S01]  /*04c0*/  VOTEU.ALL UP1, P0 ;  /* 0x00000000003f7886 */ /* 0x000fe20000020000 */
[----:B------:R-:W-:Y:S02]  /*04d0*/  @P4 IMAD.MOV.U32 R13, RZ, RZ, RZ ;  /* 0x000000ffff0d4224 */ /* 0x000fe400078e00ff */
[----:B------:R-:W0:Y:S01]  /*04e0*/  @!P4 LDC R9, c[0x0][0xc] ;  /* 0x00000300ff09cb82 */ /* 0x000e220000000800 */
[----:B------:R-:W-:Y:S01]  /*04f0*/  @!UP0 UMOV UR6, 0x400 ;  /* 0x0000040000068882 */ /* 0x000fe20000000000 */
[----:B------:R-:W-:-:S04]  /*0500*/  @!UP0 UIADD3 UR4, -UR4, 0x100000, URZ ;  /* 0x0010000004048890 */ /* 0x000fc8000fffe13f */
[----:B------:R-:W-:Y:S02]  /*0510*/  @!UP0 USHF.L.U32 UR5, UR4, 0xb, URZ ;  /* 0x0000000b04058899 */ /* 0x000fe4000800063f */
[----:B------:R-:W-:Y:S01]  /*0520*/  @!UP0 USHF.L.U32 UR4, UR4, 0x1, URZ ;  /* 0x0000000104048899 */ /* 0x000fe2000800063f */
[----:B------:R-:W1:Y:S01]  /*0530*/  @!UP0 S2UR UR7, SR_CgaCtaId ;  /* 0x00000000000789c3 */ /* 0x000e620000008800 */
[----:B-----5:R-:W-:-:S04]  /*0540*/  @P4 IMAD.WIDE.U32 R6, R2, R7, R4 ;  /* 0x0000000702064225 */ /* 0x020fc800078e0004 */
[----:B------:R-:W-:Y:S02]  /*0550*/  @P4 IMAD.MOV.U32 R10, RZ, RZ, R6 ;  /* 0x000000ffff0a4224 */ /* 0x000fe400078e0006 */
[----:B------:R-:W-:Y:S02]  /*0560*/  @P4 IMAD.IADD R14, R7, 0x1, R13 ;  /* 0x00000001070e4824 */ /* 0x000fe400078e020d */
[----:B0-----:R-:W-:-:S04]  /*0570*/  @!P4 IMAD.WIDE.U32 R4, R9, R11, R2 ;  /* 0x0000000b0904c225 */ /* 0x001fc800078e0002 */
[----:B------:R-:W-:Y:S02]  /*0580*/  @!P4 IMAD.MOV.U32 R10, RZ, RZ, R4 ;  /* 0x000000ffff0ac224 */ /* 0x000fe400078e0004 */
[----:B------:R-:W-:Y:S01]  /*0590*/  @!P4 IMAD.MOV.U32 R14, RZ, RZ, R5 ;  /* 0x000000ffff0ec224 */ /* 0x000fe200078e0005 */
[----:B-1----:R-:W-:Y:S02]  /*05a0*/  @!UP0 ULEA UR6, UR7, UR6, 0x18 ;  /* 0x0000000607068291 */ /* 0x002fe4000f8ec03f */
[----:B------:R0:W-:Y:S01]  /*05b0*/  STL [R1+0x858], R10 ;  /* 0x0008580a01007387 */ /* 0x0001e20000100800 */
[----:B------:R-:W-:-:S03]  /*05c0*/  VOTEU.ALL UP0, P0 ;  /* 0x00000000003f7886 */ /* 0x000fc60000000000 */
[----:B------:R0:W-:Y:S04]  /*05d0*/  STL [R1+0x854], R14 ;  /* 0x0008540e01007387 */ /* 0x0001e80000100800 */
[----:B------:R-:W1:Y:S02]  /*05e0*/  FENCE.VIEW.ASYNC.S ;  /* 0x00000000000073c6 */ /* 0x000e640000000000 */
[----:B-1----:R0:W2:Y:S01]  /*05f0*/  @!UP0 SYNCS.EXCH.64 URZ, [UR6+0x60], UR4 ;  /* 0x00006004063f85b2 */ /* 0x0020a20008000100 */
[----:B------:R0:W2:Y:S01]  /*0600*/  @!UP1 SYNCS.EXCH.64 URZ, [UR6+0x68], UR4 ;  /* 0x00006804063f95b2 */ /* 0x0000a20008000100 */
[----:B------:R-:W-:Y:S01]  /*0610*/  NOP ;  /* 0x0000000000007918 */ /* 0x000fe20000000000 */
[----:B--234-:R-:W-:Y:S06]  /*0620*/  BAR.SYNC.DEFER_BLOCKING 0x0 ;  /* 0x0000000000007b1d */ /* 0x01cfec0000010000 */
[----:B0-----:R-:W-:Y:S05]  /*0630*/  @!P1 BRA `(.L_x_3) ;  /* 0x0000036400d89947 */ /* 0x001fea0003800000 */
[----:B------:R-:W-:-:S06]  /*0640*/  UISETP.GT.U32.AND UP0, UPT, UR10, 0x1, UPT ;  /* 0x000000010a00788c */ /* 0x000fcc000bf04070 */
[----:B------:R-:W-:-:S13]  /*0650*/  PLOP3.LUT P0, PT, PT, PT, UP0, 0x80, 0x0 ;  /* 0x000000000000781c */ /* 0x000fda0003f0f008 */
[----:B------:R-:W-:Y:S05]  /*0660*/  @P0 EXIT ;  /* 0x000000000000094d */ /* 0x000fea0003800000 */
[----:B------:R-:W-:Y:S01]  /*0670*/  IMAD.MOV.U32 R5, RZ, RZ, -0x1 ;  /* 0xffffffffff057424 */ /* 0x000fe200078e00ff */
[----:B------:R-:W-:Y:S01]  /*0680*/  ULDC.64 UR4, c[0x0][0x650] ;  /* 0x0001940000047ab9 */ /* 0x000fe20000000a00 */
[----:B------:R-:W-:Y:S01]  /*0690*/  IMAD.MOV.U32 R4, RZ, RZ, -0x1 ;  /* 0xffffffffff047424 */ /* 0x000fe200078e00ff */
[----:B------:R-:W-:Y:S01]  /*06a0*/  ISETP.GE.U32.AND P0, PT, R10, UR4, PT ;  /* 0x000000040a007c0c */ /* 0x000fe2000bf06070 */
[----:B------:R-:W-:Y:S01]  /*06b0*/  UMOV UR12, 0xffffffff ;  /* 0xffffffff000c7882 */ /* 0x000fe20000000000 */
[----:B------:R0:W-:Y:S01]  /*06c0*/  STL [R1+0x85c], R5 ;  /* 0x00085c0501007387 */ /* 0x0001e20000100800 */
[----:B------:R-:W-:Y:S02]  /*06d0*/  PRMT R0, RZ, 0x7610, R0 ;  /* 0x00007610ff007816 */ /* 0x000fe40000000000 */
[----:B------:R-:W-:Y:S01]  /*06e0*/  ISETP.GE.U32.AND.EX P0, PT, R14, UR5, PT, P0 ;  /* 0x000000050e007c0c */ /* 0x000fe2000bf06100 */
[----:B------:R0:W-:-:S12]  /*06f0*/  STL [R1+0x860], R4 ;  /* 0x0008600401007387 */ /* 0x0001d80000100800 */
[----:B0-----:R-:W-:Y:S05]  /*0700*/  @P0 BRA `(.L_x_4) ;  /* 0x00000004006c0947 */ /* 0x001fea0003800000 */
[----:B------:R-:W-:Y:S01]  /*0710*/  ULDC.64 UR14, c[0x0][0x628] ;  /* 0x00018a00000e7ab9 */ /* 0x000fe20000000a00 */
[----:B------:R-:W0:Y:S01]  /*0720*/  LDC.64 R12, c[0x0][0x620] ;  /* 0x00018800ff0c7b82 */ /* 0x000e220000000a00 */
[----:B------:R-:W-:Y:S01]  /*0730*/  ISETP.NE.U32.AND P0, PT, RZ, UR14, PT ;  /* 0x0000000eff007c0c */ /* 0x000fe2000bf05070 */
[----:B------:R-:W-:Y:S01]  /*0740*/  ULDC UR11, c[0x0][0x630] ;  /* 0x00018c00000b7ab9 */ /* 0x000fe20000000800 */
[----:B------:R-:W-:Y:S02]  /*0750*/  R2UR UR4, R10 ;  /* 0x000000000a0472ca */ /* 0x000fe400000e0000 */
[----:B------:R-:W-:Y:S02]  /*0760*/  ISETP.NE.AND.EX P0, PT, RZ, UR15, PT, P0 ;  /* 0x0000000fff007c0c */ /* 0x000fe4000bf05300 */
[----:B------:R-:W-:-:S11]  /*0770*/  R2UR UR5, R14 ;  /* 0x000000000e0572ca */ /* 0x000fd600000e0000 */
[----:B------:R-:W-:Y:S05]  /*0780*/  @!P0 BRA `(.L_x_5) ;  /* 0x0000000000308947 */ /* 0x000fea0003800000 */
[----:B------:R-:W-:Y:S01]  /*0790*/  R2UR UR4, R10 ;  /* 0x000000000a0472ca */ /* 0x000fe200000e0000 */
[----:B------:R-:W-:Y:S01]  /*07a0*/  ULDC UR8, c[0x0][0x634] ;  /* 0x00018d0000087ab9 */ /* 0x000fe20000000800 */
[----:B------:R-:W-:-:S11]  /*07b0*/  R2UR UR10, R14 ;  /* 0x000000000e0a72ca */ /* 0x000fd600000e0000 */
[----:B------:R-:W-:-:S04]  /*07c0*/  UIADD3 UR8, UP0, UR4, UR8, URZ ;  /* 0x0000000804087290 */ /* 0x000fc8000ff1e03f */
[----:B------:R-:W-:-:S04]  /*07d0*/  UIADD3.X UR10, URZ, UR10, URZ, UP0, !UPT ;  /* 0x0000000a3f0a7290 */ /* 0x000fc800087fe43f */
[----:B------:R-:W-:-:S04]  /*07e0*/  UIMAD.WIDE.U32 UR4, UR10, UR14, URZ ;  /* 0x0000000e0a0472a5 */ /* 0x000fc8000f8e003f */
[----:B------:R-:W-:Y:S02]  /*07f0*/  UIMAD.WIDE.U32 UR6, UP0, UR8, UR15, UR4 ;  /* 0x0000000f080672a5 */ /* 0x000fe4000f800004 */
[----:B------:R-:W-:Y:S02]  /*0800*/  UIMAD.WIDE.U32 UR4, UR8, UR14, URZ ;  /* 0x0000000e080472a5 */ /* 0x000fe4000f8e003f */
[----:B------:R-:W-:Y:S02]  /*0810*/  UIADD3.X UR9, URZ, URZ, URZ, UP0, !UPT ;  /* 0x0000003f3f097290 */ /* 0x000fe400087fe43f */
[----:B------:R-:W-:Y:S01]  /*0820*/  UIADD3 URZ, UP0, UR5, UR6, URZ ;  /* 0x00000006053f7290 */ /* 0x000fe2000ff1e03f */
[----:B------:R-:W-:-:S03]  /*0830*/  UMOV UR8, UR7 ;  /* 0x0000000700087c82 */ /* 0x000fc60008000000 */
[----:B------:R-:W-:-:S12]  /*0840*/  UIMAD.WIDE.U32.X UR4, UR10, UR15, UR8, UP0 ;  /* 0x0000000f0a0472a5 */ /* 0x000fd800080e0408 */
.L_x_5:
[----:B------:R-:W-:Y:S01]  /*0850*/  USHF.R.U64 UR12, UR4, UR11, UR5 ;  /* 0x0000000b040c7299 */ /* 0x000fe20008001205 */
[----:B------:R-:W1:Y:S01]  /*0860*/  LDC R8, c[0x0][0x618] ;  /* 0x00018600ff087b82 */ /* 0x000e620000000800 */
[----:B------:R-:W-:Y:S01]  /*0870*/  USHF.R.U32.HI UR4, URZ, UR11, UR5 ;  /* 0x0000000b3f047299 */ /* 0x000fe20008011605 */
[----:B------:R-:W-:Y:S01]  /*0880*/  I2FP.F32.U32 R0, R2 ;  /* 0x0000000200007245 */ /* 0x000fe20000201000 */
[----:B------:R-:W-:Y:S01]  /*0890*/  IMAD.MOV.U32 R4, RZ, RZ, R10 ;  /* 0x000000ffff047224 */ /* 0x000fe200078e000a */
[----:B------:R-:W-:Y:S01]  /*08a0*/  ULDC UR5, c[0x0][0x150] ;  /* 0x0000540000057ab9 */ /* 0x000fe20000000800 */
[----:B------:R-:W-:Y:S01]  /*08b0*/  IADD3 R7, P0, RZ, -UR12, RZ ;  /* 0x8000000cff077c10 */ /* 0x000fe2000ff1e0ff */
[----:B------:R-:W-:Y:S02]  /*08c0*/  IMAD.MOV.U32 R5, RZ, RZ, R14 ;  /* 0x000000ffff057224 */ /* 0x000fe400078e000e */
[----:B------:R-:W-:Y:S01]  /*08d0*/  FMUL R0, R0, UR5 ;  /* 0x0000000500007c20 */ /* 0x000fe20008400000 */
[----:B------:R-:W2:Y:S01]  /*08e0*/  LDC.64 R20, c[0x0][0x640] ;  /* 0x00019000ff147b82 */ /* 0x000ea20000000a00 */
[----:B------:R-:W-:Y:S01]  /*08f0*/  IMAD.X R9, RZ, RZ, ~UR4, P0 ;  /* 0x80000004ff097e24 */ /* 0x000fe200080e06ff */
[----:B------:R-:W-:Y:S01]  /*0900*/  ULDC UR4, c[0x0][0x154] ;  /* 0x0000550000047ab9 */ /* 0x000fe20000000800 */
[----:B0-----:R-:W-:-:S02]  /*0910*/  IMAD.WIDE.U32 R4, R7, R12, R4 ;  /* 0x0000000c07047225 */ /* 0x001fc400078e0004 */
[----:B------:R-:W0:Y:S03]  /*0920*/  F2I.U32.TRUNC.NTZ R0, R0 ;  /* 0x0000000000007305 */ /* 0x000e26000020f000 */
[----:B------:R-:W3:Y:S01]  /*0930*/  LDC R3, c[0x0][0x144] ;  /* 0x00005100ff037b82 */ /* 0x000ee20000000800 */
[----:B------:R-:W-:-:S04]  /*0940*/  IMAD R6, R9, R12, RZ ;  /* 0x0000000c09067224 */ /* 0x000fc800078e02ff */
[----:B------:R-:W-:-:S03]  /*0950*/  IMAD R7, R7, R13, R6 ;  /* 0x0000000d07077224 */ /* 0x000fc600078e0206 */
[----:B------:R-:W4:Y:S01]  /*0960*/  LDC R10, c[0x0][0x608] ;  /* 0x00018200ff0a7b82 */ /* 0x000f220000000800 */
[----:B------:R-:W-:Y:S02]  /*0970*/  IMAD.IADD R5, R5, 0x1, R7 ;  /* 0x0000000105057824 */ /* 0x000fe400078e0207 */
[----:B------:R-:W-:Y:S02]  /*0980*/  IMAD.MOV.U32 R7, RZ, RZ, -0x1 ;  /* 0xffffffffff077424 */ /* 0x000fe400078e00ff */
[----:B0-----:R-:W-:Y:S01]  /*0990*/  IMAD.MOV R6, RZ, RZ, -R0 ;  /* 0x000000ffff067224 */ /* 0x001fe200078e0a00 */
[----:B-1----:R-:W-:Y:S02]  /*09a0*/  SHF.R.U64 R14, R4, R8, R5 ;  /* 0x00000008040e7219 */ /* 0x002fe40000001205 */
[----:B------:R-:W0:Y:S01]  /*09b0*/  LDC R18, c[0x0][0x658] ;  /* 0x00019600ff127b82 */ /* 0x000e220000000800 */
[----:B------:R-:W-:Y:S02]  /*09c0*/  I2FP.F32.U32 R4, R11 ;  /* 0x0000000b00047245 */ /* 0x000fe40000201000 */
[----:B--2---:R-:W-:-:S02]  /*09d0*/  ISETP.NE.U32.AND P0, PT, R20, RZ, PT ;  /* 0x000000ff1400720c */ /* 0x004fc40003f05070 */
[----:B------:R-:W-:Y:S01]  /*09e0*/  SHF.R.U32.HI R5, RZ, R8, R5 ;  /* 0x00000008ff057219 */ /* 0x000fe20000011605 */
[----:B------:R-:W-:Y:S01]  /*09f0*/  FMUL R4, R4, UR4 ;  /* 0x0000000404047c20 */ /* 0x000fe20008400000 */
[----:B------:R-:W-:Y:S01]  /*0a00*/  ISETP.NE.AND.EX P0, PT, R21, RZ, PT, P0 ;  /* 0x000000ff1500720c */ /* 0x000fe20003f05300 */
[----:B------:R-:W1:Y:S01]  /*0a10*/  LDC R12, c[0x0][0x148] ;  /* 0x00005200ff0c7b82 */ /* 0x000e620000000800 */
[----:B---3--:R-:W-:-:S07]  /*0a20*/  IMAD R0, R3, R6, R2 ;  /* 0x0000000603007224 */ /* 0x008fce00078e0202 */
[----:B------:R-:W2:Y:S01]  /*0a30*/  LDC R16, c[0x0][0x600] ;  /* 0x00018000ff107b82 */ /* 0x000ea20000000800 */
[-CC-:B----4-:R-:W-:Y:S02]  /*0a40*/  SHF.R.U64 R22, R14, R10.reuse, R5.reuse ;  /* 0x0000000a0e167219 */ /* 0x190fe40000001205 */
[----:B------:R-:W-:Y:S01]  /*0a50*/  SHF.R.U32.HI R3, RZ, R10, R5 ;  /* 0x0000000aff037219 */ /* 0x000fe20000011605 */
[----:B------:R-:W-:Y:S01]  /*0a60*/  IMAD.MOV.U32 R5, RZ, RZ, 0x1 ;  /* 0x00000001ff057424 */ /* 0x000fe200078e00ff */
[----:B------:R3:W4:Y:S03]  /*0a70*/  F2I.U32.TRUNC.NTZ R10, R4 ;  /* 0x00000004000a7305 */ /* 0x000726000020f000 */
[----:B------:R-:W1:Y:S01]  /*0a80*/  LDC R15, c[0x0][0x648] ;  /* 0x00019200ff0f7b82 */ /* 0x000e620000000800 */
[-C--:B0-----:R-:W-:Y:S02]  /*0a90*/  SHF.L.U32 R2, R7, R18.reuse, RZ ;  /* 0x0000001207027219 */ /* 0x081fe400000006ff */
[----:B------:R-:W-:-:S02]  /*0aa0*/  SHF.R.U64 R24, R22, R18, R3 ;  /* 0x0000001216187219 */ /* 0x000fc40000001203 */
[----:B------:R-:W-:Y:S02]  /*0ab0*/  LOP3.LUT R9, RZ, R2, RZ, 0x33, !PT ;  /* 0x00000002ff097212 */ /* 0x000fe400078e33ff */
[-C--:B------:R-:W-:Y:S01]  /*0ac0*/  SHF.R.U32.HI R3, RZ, R18.reuse, R3 ;  /* 0x00000012ff037219 */ /* 0x080fe20000011603 */
[----:B------:R-:W0:Y:S01]  /*0ad0*/  LDC R17, c[0x0][0x638] ;  /* 0x00018e00ff117b82 */ /* 0x000e220000000800 */
[----:B------:R-:W-:Y:S01]  /*0ae0*/  SHF.L.U32 R8, R5, R18, RZ ;  /* 0x0000001205087219 */ /* 0x000fe200000006ff */
[----:B------:R-:W-:-:S06]  /*0af0*/  IMAD.MOV.U32 R2, RZ, RZ, R24 ;  /* 0x000000ffff027224 */ /* 0x000fcc00078e0018 */
[----:B------:R-:W0:Y:S01]  /*0b00*/  LDC R19, c[0x0][0x610] ;  /* 0x00018400ff137b82 */ /* 0x000e220000000800 */
[----:B---34-:R-:W-:Y:S05]  /*0b10*/  @!P0 BRA `(.L_x_6) ;  /* 0x0000000000288947 */ /* 0x018fea0003800000 */
[----:B------:R-:W3:Y:S02]  /*0b20*/  LDC R7, c[0x0][0x64c] ;  /* 0x00019300ff077b82 */ /* 0x000ee40000000800 */
[----:B---3--:R-:W-:-:S05]  /*0b30*/  IADD3 R7, P0, R24, R7, RZ ;  /* 0x0000000718077210 */ /* 0x008fca0007f1e0ff */
[----:B------:R-:W-:-:S04]  /*0b40*/  IMAD.X R13, RZ, RZ, R3, P0 ;  /* 0x000000ffff0d7224 */ /* 0x000fc800000e0603 */
[----:B------:R-:W-:-:S04]  /*0b50*/  IMAD.WIDE.U32 R2, R13, R20, RZ ;  /* 0x000000140d027225 */ /* 0x000fc800078e00ff */
[----:B------:R-:W-:-:S04]  /*0b60*/  IMAD.WIDE.U32 R4, P0, R7, R21, R2 ;  /* 0x0000001507047225 */ /* 0x000fc80007800002 */
[----:B------:R-:W-:-:S04]  /*0b70*/  IMAD.WIDE.U32 R2, R7, R20, RZ ;  /* 0x0000001407027225 */ /* 0x000fc800078e00ff */
[----:B------:R-:W-:Y:S01]  /*0b80*/  IMAD.X R7, RZ, RZ, RZ, P0 ;  /* 0x000000ffff077224 */ /* 0x000fe200000e06ff */
[----:B------:R-:W-:Y:S01]  /*0b90*/  IADD3 RZ, P0, R3, R4, RZ ;  /* 0x0000000403ff7210 */ /* 0x000fe20007f1e0ff */
[----:B------:R-:W-:-:S04]  /*0ba0*/  IMAD.MOV.U32 R6, RZ, RZ, R5 ;  /* 0x000000ffff067224 */ /* 0x000fc800078e0005 */
[----:B------:R-:W-:-:S08]  /*0bb0*/  IMAD.WIDE.U32.X R2, R13, R21, R6, P0 ;  /* 0x000000150d027225 */ /* 0x000fd000000e0406 */
.L_x_6:
[----:B-1----:R-:W-:Y:S01]  /*0bc0*/  SHF.R.U64 R2, R2, R15, R3 ;  /* 0x0000000f02027219 */ /* 0x002fe20000001203 */
[----:B--2---:R-:W-:Y:S01]  /*0bd0*/  VIADD R3, R16, 0xffffffff ;  /* 0xffffffff10037836 */ /* 0x004fe20000000000 */
[----:B------:R-:W-:Y:S01]  /*0be0*/  LOP3.LUT R9, R22, R9, RZ, 0xc0, !PT ;  /* 0x0000000916097212 */ /* 0x000fe200078ec0ff */
[----:B------:R-:W-:Y:S02]  /*0bf0*/  IMAD.MOV R10, RZ, RZ, -R10 ;  /* 0x000000ffff0a7224 */ /* 0x000fe400078e0a0a */
[----:B------:R-:W-:Y:S01]  /*0c00*/  IMAD.MOV R4, RZ, RZ, -R2 ;  /* 0x000000ffff047224 */ /* 0x000fe200078e0a02 */
[----:B------:R-:W-:Y:S01]  /*0c10*/  LOP3.LUT R14, R14, R3, RZ, 0xc0, !PT ;  /* 0x000000030e0e7212 */ /* 0x000fe200078ec0ff */
[----:B------:R-:W-:Y:S02]  /*0c20*/  @P4 IMAD R0, R12, R10, R11 ;  /* 0x0000000a0c004224 */ /* 0x000fe400078e020b */
[----:B------:R-:W-:Y:S02]  /*0c30*/  IMAD R9, R8, R2, R9 ;  /* 0x0000000208097224 */ /* 0x000fe400078e0209 */
[----:B0-----:R-:W-:-:S02]  /*0c40*/  IMAD R3, R4, R17, R24 ;  /* 0x0000001104037224 */ /* 0x001fc400078e0218 */
[----:B------:R-:W-:Y:S02]  /*0c50*/  IMAD R2, R9, R19, R0 ;  /* 0x0000001309027224 */ /* 0x000fe400078e0200 */
[----:B------:R-:W-:Y:S02]  /*0c60*/  IMAD R3, R3, R16, R14 ;  /* 0x0000001003037224 */ /* 0x000fe400078e020e */
[----:B------:R-:W-:-:S03]  /*0c70*/  IMAD.MOV.U32 R0, RZ, RZ, 0x1 ;  /* 0x00000001ff007424 */ /* 0x000fc600078e00ff */
[----:B------:R-:W-:Y:S02]  /*0c80*/  SEL R4, R3, R2, !P4 ;  /* 0x0000000203047207 */ /* 0x000fe40006000000 */
[----:B------:R-:W-:-:S03]  /*0c90*/  SEL R2, R2, R3, !P4 ;  /* 0x0000000302027207 */ /* 0x000fc60006000000 */
[----:B------:R0:W-:Y:S04]  /*0ca0*/  STL [R1+0x860], R4 ;  /* 0x0008600401007387 */ /* 0x0001e80000100800 */
[----:B------:R0:W-:Y:S02]  /*0cb0*/  STL [R1+0x85c], R2 ;  /* 0x00085c0201007387 */ /* 0x0001e40000100800 */
.L_x_4:
[----:B------:R-:W-:-:S08]  /*0cc0*/  NOP ;  /* 0x0000000000007918 */ /* 0x000fd00000000000 */
[----:B------:R-:W1:Y:S02]  /*0cd0*/  USETMAXREG.TRY_ALLOC.CTAPOOL UP0, 0xf0 ;  /* 0x000000f0000079c8 */ /* 0x000e640008000600 */
[----:B-1----:R-:W-:-:S13]  /*0ce0*/  PLOP3.LUT P0, PT, PT, PT, UP0, 0x80, 0x0 ;  /* 0x000000000000781c */ /* 0x002fda0003f0f008 */
[----:B------:R-:W-:Y:S05]  /*0cf0*/  @!P0 BRA `(.L_x_4) ;  /* 0xfffffffc00f08947 */ /* 0x000fea000383ffff */
[----:B------:R-:W-:Y:S01]  /*0d00*/  ULDC.64 UR4, c[0x0][0x598] ;  /* 0x0001660000047ab9 */ /* 0x000fe20000000a00 */
[----:B------:R-:W-:Y:S01]  /*0d10*/  ULDC.64 UR18, c[0x0][0x208] ;  /* 0x0000820000127ab9 */ /* 0x000fe20000000a00 */
[----:B------:R-:W-:-:S04]  /*0d20*/  ISETP.NE.U32.AND P0, PT, RZ, UR4, PT ;  /* 0x00000004ff007c0c */ /* 0x000fc8000bf05070 */
[----:B------:R-:W-:-:S13]  /*0d30*/  ISETP.NE.AND.EX P0, PT, RZ, UR5, PT, P0 ;  /* 0x00000005ff007c0c */ /* 0x000fda000bf05300 */
[----:B------:R-:W-:Y:S05]  /*0d40*/  @!P0 BRA `(.L_x_7) ;  /* 0x0000000000208947 */ /* 0x000fea0003800000 */
[----:B0-----:R-:W0:Y:S02]  /*0d50*/  LDC.64 R2, c[0x0][0x598] ;  /* 0x00016600ff027b82 */ /* 0x001e240000000a00 */
[----:B0-----:R-:W2:Y:S02]  /*0d60*/  LDG.E.64 R2, desc[UR18][R2.64] ;  /* 0x0000001202027981 */ /* 0x001ea4000c1e1b00 */
[----:B--2---:R-:W-:-:S04]  /*0d70*/  ISETP.NE.U32.AND P0, PT, R2, RZ, PT ;  /* 0x000000ff0200720c */ /* 0x004fc80003f05070 */
[----:B------:R-:W-:-:S13]  /*0d80*/  ISETP.NE.AND.EX P0, PT, R3, RZ, PT, P0 ;  /* 0x000000ff0300720c */ /* 0x000fda0003f05300 */
[----:B------:R-:W-:Y:S05]  /*0d90*/  @!P0 BRA `(.L_x_7) ;  /* 0x00000000000c8947 */ /* 0x000fea0003800000 */
[----:B------:R-:W2:Y:S02]  /*0da0*/  LD.E R2, desc[UR18][R2.64] ;  /* 0x0000001202027980 */ /* 0x000ea4000c101900 */
[----:B--2---:R-:W-:Y:S01]  /*0db0*/  R2UR UR17, R2 ;  /* 0x00000000021172ca */ /* 0x004fe200000e0000 */
[----:B------:R-:W-:-:S14]  /*0dc0*/  BRA `(.L_x_8) ;  /* 0x0000000000247947 */ /* 0x000fdc0003800000 */
.L_x_7:
[----:B------:R-:W-:Y:S02]  /*0dd0*/  ULDC.64 UR4, c[0x0][0x588] ;  /* 0x0001620000047ab9 */ /* 0x000fe40000000a00 */
[----:B------:R-:W-:-:S04]  /*0de0*/  ISETP.NE.U32.AND P0, PT, RZ, UR4, PT ;  /* 0x00000004ff007c0c */ /* 0x000fc8000bf05070 */
[----:B------:R-:W-:-:S13]  /*0df0*/  ISETP.NE.AND.EX P0, PT, RZ, UR5, PT, P0 ;  /* 0x00000005ff007c0c */ /* 0x000fda000bf05300 */
[----:B------:R-:W-:Y:S05]  /*0e00*/  @!P0 BRA `(.L_x_9) ;  /* 0x0000000000108947 */ /* 0x000fea0003800000 */
[----:B0-----:R-:W0:Y:S02]  /*0e10*/  LDC.64 R2, c[0x0][0x588] ;  /* 0x00016200ff027b82 */ /* 0x001e240000000a00 */
[----:B0-----:R-:W2:Y:S02]  /*0e20*/  LDG.E R2, desc[UR18][R2.64] ;  /* 0x0000001202027981 */ /* 0x001ea4000c1e1900 */
[----:B--2---:R-:W-:Y:S01]  /*0e30*/  R2UR UR17, R2 ;  /* 0x00000000021172ca */ /* 0x004fe200000e0000 */
[----:B------:R-:W-:-:S14]  /*0e40*/  BRA `(.L_x_8) ;  /* 0x0000000000047947 */ /* 0x000fdc0003800000 */
.L_x_9:
[----:B------:R-:W-:-:S05]  /*0e50*/  ULDC UR17, c[0x0][0x580] ;  /* 0x0001600000117ab9 */ /* 0x000fca0000000800 */
.L_x_8:
[----:B------:R-:W-:Y:S02]  /*0e60*/  ULDC.64 UR4, c[0x0][0x5a0] ;  /* 0x0001680000047ab9 */ /* 0x000fe40000000a00 */
        /* <DEDUP_REMOVED lines=11> */
.L_x_10:
        /* <DEDUP_REMOVED lines=8> */
.L_x_12:
[----:B------:R-:W-:-:S05]  /*0fa0*/  ULDC UR24, c[0x0][0x584] ;  /* 0x0001610000187ab9 */ /* 0x000fca0000000800 */
.L_x_11:
[----:B------:R-:W-:-:S13]  /*0fb0*/  LOP3.LUT P0, RZ, R0, 0xff, RZ, 0xc0, !PT ;  /* 0x000000ff00ff7812 */ /* 0x000fda000780c0ff */
[----:B------:R-:W-:Y:S05]  /*0fc0*/  @!P0 EXIT ;  /* 0x000000000000894d */ /* 0x000fea0003800000 */
[----:B------:R-:W-:Y:S01]  /*0fd0*/  ULDC UR4, c[0x0][0x28c] ;  /* 0x0000a30000047ab9 */ /* 0x000fe20000000800 */
[----:B------:R-:W-:Y:S02]  /*0fe0*/  ULOP3.LUT UR25, UR13, 0x1, URZ, 0xfc, !UPT ;  /* 0x000000010d197892 */ /* 0x000fe4000f8efc3f */
[----:B------:R-:W-:-:S04]  /*0ff0*/  UIADD3 UR4, UR4, 0x3f, URZ ;  /* 0x0000003f04047890 */ /* 0x000fc8000fffe03f */
[----:B------:R-:W-:-:S04]  /*1000*/  USHF.R.S32.HI UR5, URZ, 0x1f, UR4 ;  /* 0x0000001f3f057899 */ /* 0x000fc80008011404 */
[----:B------:R-:W-:-:S03]  /*1010*/  ULEA.HI UR5, UR5, UR4, URZ, 0x6 ;  /* 0x0000000405057291 */ /* 0x000fc6000f8f303f */
[----:B------:R-:W-:Y:S01]  /*1020*/  UMOV UR4, URZ ;  /* 0x0000003f00047c82 */ /* 0x000fe20008000000 */
[----:B------:R-:W-:-:S03]  /*1030*/  USHF.R.S32.HI UR14, URZ, 0x6, UR5 ;  /* 0x000000063f0e7899 */ /* 0x000fc60008011405 */
[----:B------:R-:W-:-:S09]  /*1040*/  UMOV UR5, URZ ;  /* 0x0000003f00057c82 */ /* 0x000fd20008000000 */
.L_x_805:
[----:B------:R-:W-:Y:S01]  /*1050*/  STL [R1+0x850], RZ ;  /* 0x000850ff01007387 */ /* 0x000fe20000100800 */
[----:B-1----:R-:W1:Y:S01]  /*1060*/  S2UR UR11, SR_CgaCtaId ;  /* 0x00000000000b79c3 */ /* 0x002e620000008800 */
[----:B------:R-:W-:Y:S01]  /*1070*/  UMOV UR16, 0x400 ;  /* 0x0000040000107882 */ /* 0x000fe20000000000 */
[----:B------:R-:W-:Y:S01]  /*1080*/  UMOV UR6, URZ ;  /* 0x0000003f00067c82 */ /* 0x000fe20008000000 */
[----:B------:R-:W-:Y:S01]  /*1090*/  STL [R1+0x84c], RZ ;  /* 0x00084cff01007387 */ /* 0x000fe20000100800 */
[----:B------:R-:W-:Y:S01]  /*10a0*/  UMOV UR7, URZ ;  /* 0x0000003f00077c82 */ /* 0x000fe20008000000 */
[----:B------:R-:W-:Y:S01]  /*10b0*/  UMOV UR8, URZ ;  /* 0x0000003f00087c82 */ /* 0x000fe20008000000 */
[----:B------:R-:W-:Y:S01]  /*10c0*/  UMOV UR26, UR5 ;  /* 0x00000005001a7c82 */ /* 0x000fe20008000000 */
[----:B------:R-:W-:Y:S01]  /*10d0*/  STL [R1+0x848], RZ ;  /* 0x000848ff01007387 */ /* 0x000fe20000100800 */
[----:B0-2---:R-:W0:Y:S01]  /*10e0*/  LDC R2, c[0x0][0x28c] ;  /* 0x0000a300ff027b82 */ /* 0x005e220000000800 */
[----:B------:R-:W-:-:S02]  /*10f0*/  CS2R R236, SRZ ;  /* 0x0000000000ec7805 */ /* 0x000fc4000001ff00 */
[----:B------:R-:W-:Y:S01]  /*1100*/  CS2R R234, SRZ ;  /* 0x0000000000ea7805 */ /* 0x000fe2000001ff00 */
[----:B------:R-:W-:Y:S01]  /*1110*/  STL [R1+0x844], RZ ;  /* 0x000844ff01007387 */ /* 0x000fe20000100800 */
[----:B------:R-:W-:Y:S02]  /*1120*/  CS2R R232, SRZ ;  /* 0x0000000000e87805 */ /* 0x000fe4000001ff00 */
[----:B------:R-:W-:Y:S02]  /*1130*/  CS2R R230, SRZ ;  /* 0x0000000000e67805 */ /* 0x000fe4000001ff00 */
[----:B------:R-:W-:Y:S01]  /*1140*/  CS2R R228, SRZ ;  /* 0x0000000000e47805 */ /* 0x000fe2000001ff00 */
[----:B------:R-:W-:Y:S01]  /*1150*/  STL [R1+0x840], RZ ;  /* 0x000840ff01007387 */ /* 0x000fe20000100800 */
[----:B------:R-:W-:Y:S02]  /*1160*/  CS2R R226, SRZ ;  /* 0x0000000000e27805 */ /* 0x000fe4000001ff00 */
[----:B------:R-:W-:-:S02]  /*1170*/  CS2R R224, SRZ ;  /* 0x0000000000e07805 */ /* 0x000fc4000001ff00 */
[----:B------:R-:W-:Y:S01]  /*1180*/  CS2R R222, SRZ ;  /* 0x0000000000de7805 */ /* 0x000fe2000001ff00 */
[----:B------:R-:W-:Y:S01]  /*1190*/  STL [R1+0x83c], RZ ;  /* 0x00083cff01007387 */ /* 0x000fe20000100800 */
[----:B------:R-:W-:Y:S02]  /*11a0*/  CS2R R220, SRZ ;  /* 0x0000000000dc7805 */ /* 0x000fe4000001ff00 */
[----:B------:R-:W-:Y:S02]  /*11b0*/  CS2R R218, SRZ ;  /* 0x0000000000da7805 */ /* 0x000fe4000001ff00 */
[----:B------:R-:W-:Y:S01]  /*11c0*/  CS2R R216, SRZ ;  /* 0x0000000000d87805 */ /* 0x000fe2000001ff00 */
[----:B------:R-:W-:Y:S01]  /*11d0*/  STL [R1+0x838], RZ ;  /* 0x000838ff01007387 */ /* 0x000fe20000100800 */
[----:B-1----:R-:W-:Y:S01]  /*11e0*/  ULEA UR16, UR11, UR16, 0x18 ;  /* 0x000000100b107291 */ /* 0x002fe2000f8ec03f */
[----:B------:R-:W-:Y:S02]  /*11f0*/  CS2R R22, SRZ ;  /* 0x0000000000167805 */ /* 0x000fe4000001ff00 */
[----:B------:R-:W-:Y:S01]  /*1200*/  CS2R R20, SRZ ;  /* 0x0000000000147805 */ /* 0x000fe2000001ff00 */
[----:B------:R-:W-:Y:S01]  /*1210*/  STL [R1+0x834], RZ ;  /* 0x000834ff01007387 */ /* 0x000fe20000100800 */
[----:B------:R-:W-:-:S02]  /*1220*/  CS2R R18, SRZ ;  /* 0x0000000000127805 */ /* 0x000fc4000001ff00 */
[----:B------:R-:W-:Y:S02]  /*1230*/  CS2R R16, SRZ ;  /* 0x0000000000107805 */ /* 0x000fe4000001ff00 */
[----:B------:R-:W-:Y:S01]  /*1240*/  CS2R R14, SRZ ;  /* 0x00000000000e7805 */ /* 0x000fe2000001ff00 */
[----:B------:R-:W-:Y:S01]  /*1250*/  STL [R1+0x830], RZ ;  /* 0x000830ff01007387 */ /* 0x000fe20000100800 */
[----:B0-----:R-:W-:Y:S02]  /*1260*/  ISETP.GE.AND P0, PT, R2, 0x1, PT ;  /* 0x000000010200780c */ /* 0x001fe40003f06270 */
[----:B------:R-:W-:Y:S02]  /*1270*/  CS2R R12, SRZ ;  /* 0x00000000000c7805 */ /* 0x000fe4000001ff00 */
[----:B------:R-:W-:Y:S01]  /*1280*/  CS2R R10, SRZ ;  /* 0x00000000000a7805 */ /* 0x000fe2000001ff00 */
[----:B------:R-:W-:Y:S01]  /*1290*/  STL [R1+0x82c], RZ ;  /* 0x00082cff01007387 */ /* 0x000fe20000100800 */
[----:B------:R-:W-:-:S02]  /*12a0*/  CS2R R8, SRZ ;  /* 0x0000000000087805 */ /* 0x000fc4000001ff00 */
[----:B---3--:R-:W-:Y:S02]  /*12b0*/  CS2R R6, SRZ ;  /* 0x0000000000067805 */ /* 0x008fe4000001ff00 */
[----:B------:R-:W-:Y:S01]  /*12c0*/  CS2R R4, SRZ ;  /* 0x0000000000047805 */ /* 0x000fe2000001ff00 */
[----:B------:R-:W-:Y:S01]  /*12d0*/  STL [R1+0x828], RZ ;  /* 0x000828ff01007387 */ /* 0x000fe20000100800 */
[----:B------:R-:W-:Y:S01]  /*12e0*/  IMAD.MOV.U32 R3, RZ, RZ, RZ ;  /* 0x000000ffff037224 */ /* 0x000fe200078e00ff */
        /* <DEDUP_REMOVED lines=127> */
[----:B------:R-:W-:-:S03]  /*1ae0*/  CS2R R118, SRZ ;  /* 0x0000000000767805 */ /* 0x000fc6000001ff00 */
[----:B------:R-:W-:Y:S04]  /*1af0*/  STL [R1+0x7a4], RZ ;  /* 0x0007a4ff01007387 */ /* 0x000fe80000100800 */
        /* <DEDUP_REMOVED lines=393> */
[----:B------:R-:W-:Y:S04]  /*3390*/  STL [R1], RZ ;  /* 0x000000ff01007387 */ /* 0x000fe80000100800 */
[----:B------:R-:W-:Y:S04]  /*33a0*/  STL [R1+0x4], RZ ;  /* 0x000004ff01007387 */ /* 0x000fe80000100800 */
[----:B------:R-:W-:Y:S04]  /*33b0*/  STL [R1+0x8], RZ ;  /* 0x000008ff01007387 */ /* 0x000fe80000100800 */
[----:B------:R-:W-:Y:S04]  /*33c0*/  STL [R1+0xc], RZ ;  /* 0x00000cff01007387 */ /* 0x000fe80000100800 */
[----:B------:R-:W-:Y:S04]  /*33d0*/  STL [R1+0x10], RZ ;  /* 0x000010ff01007387 */ /* 0x000fe80000100800 */
[----:B------:R-:W-:Y:S04]  /*33e0*/  STL [R1+0x14], RZ ;  /* 0x000014ff01007387 */ /* 0x000fe80000100800 */
[----:B------:R-:W-:Y:S04]  /*33f0*/  STL [R1+0x18], RZ ;  /* 0x000018ff01007387 */ /* 0x000fe80000100800 */
[----:B------:R-:W-:Y:S04]  /*3400*/  STL [R1+0x1c], RZ ;  /* 0x00001cff01007387 */ /* 0x000fe80000100800 */
[----:B------:R-:W-:Y:S01]  /*3410*/  STL [R1+0x20], RZ ;  /* 0x000020ff01007387 */ /* 0x000fe20000100800 */
[----:B------:R-:W0:Y:S03]  /*3420*/  S2R R0, SR_TID.X ;  /* 0x0000000000007919 */ /* 0x000e260000002100 */
        /* <DEDUP_REMOVED lines=8> */
[----:B0-----:R-:W-:-:S03]  /*34b0*/  LOP3.LUT R0, R0, 0x80, RZ, 0xc0, !PT ;  /* 0x0000008000007812 */ /* 0x001fc600078ec0ff */
[----:B------:R-:W-:Y:S01]  /*34c0*/  STL [R1+0x44], RZ ;  /* 0x000044ff01007387 */ /* 0x000fe20000100800 */
[----:B------:R-:W-:-:S03]  /*34d0*/  SHF.R.U32.HI R0, RZ, 0x7, R0 ;  /* 0x00000007ff007819 */ /* 0x000fc60000011600 */
        /* <DEDUP_REMOVED lines=33> */
[----:B------:R-:W0:Y:S04]  /*36f0*/  SHFL.IDX PT, R0, R0, RZ, 0x1f ;  /* 0x00001fff00007589 */ /* 0x000e2800000e0000 */
[----:B------:R1:W-:Y:S04]  /*3700*/  STL [R1+0xcc], RZ ;  /* 0x0000ccff01007387 */ /* 0x0003e80000100800 */
[----:B------:R1:W-:Y:S04]  /*3710*/  STL [R1+0xd0], RZ ;  /* 0x0000d0ff01007387 */ /* 0x0003e80000100800 */
[----:B------:R1:W-:Y:S04]  /*3720*/  STL [R1+0xd4], RZ ;  /* 0x0000d4ff01007387 */ /* 0x0003e80000100800 */
[----:B------:R1:W-:Y:S04]  /*3730*/  STL [R1+0xd8], RZ ;  /* 0x0000d8ff01007387 */ /* 0x0003e80000100800 */
[----:B------:R1:W-:Y:S04]  /*3740*/  STL [R1+0xdc], RZ ;  /* 0x0000dcff01007387 */ /* 0x0003e80000100800 */
[----:B------:R1:W-:Y:S01]  /*3750*/  STL [R1+0xe0], RZ ;  /* 0x0000e0ff01007387 */ /* 0x0003e20000100800 */
[----:B0-----:R-:W-:Y:S01]  /*3760*/  R2UR UR9, R0 ;  /* 0x00000000000972ca */ /* 0x001fe200000e0000 */
[----:B------:R-:W-:-:S02]  /*3770*/  IMAD.U32 R0, RZ, RZ, UR4 ;  /* 0x00000004ff007e24 */ /* 0x000fc4000f8e00ff */
[----:B------:R1:W-:Y:S04]  /*3780*/  STL [R1+0xe4], RZ ;  /* 0x0000e4ff01007387 */ /* 0x0003e80000100800 */
[----:B------:R1:W-:Y:S04]  /*3790*/  STL [R1+0xe8], RZ ;  /* 0x0000e8ff01007387 */ /* 0x0003e80000100800 */
[----:B------:R1:W-:Y:S02]  /*37a0*/  STL [R1+0xec], RZ ;  /* 0x0000ecff01007387 */ /* 0x0003e40000100800 */
[----:B------:R-:W-:-:S02]  /*37b0*/  ULEA.HI UR10, UR9, UR9, URZ, 0x1 ;  /* 0x00000009090a7291 */ /* 0x000fc4000f8f083f */
[----:B------:R1:W-:Y:S02]  /*37c0*/  STL [R1+0xf0], RZ ;  /* 0x0000f0ff01007387 */ /* 0x0003e40000100800 */
[----:B------:R-:W-:Y:S02]  /*37d0*/  ULOP3.LUT UR10, UR10, 0xffffe, URZ, 0xc0, !UPT ;  /* 0x000ffffe0a0a7892 */ /* 0x000fe4000f8ec03f */
[----:B------:R1:W-:Y:S02]  /*37e0*/  STL [R1+0xf4], RZ ;  /* 0x0000f4ff01007387 */ /* 0x0003e40000100800 */
[----:B------:R-:W-:Y:S02]  /*37f0*/  UIADD3 UR10, UR9, -UR10, URZ ;  /* 0x8000000a090a7290 */ /* 0x000fe4000fffe03f */
[----:B------:R1:W-:Y:S02]  /*3800*/  STL [R1+0xf8], RZ ;  /* 0x0000f8ff01007387 */ /* 0x0003e40000100800 */
[----:B------:R-:W-:-:S02]  /*3810*/  ULEA UR10, UR10, UR16, 0xc ;  /* 0x000000100a0a7291 */ /* 0x000fc4000f8e603f */
[----:B------:R1:W-:Y:S02]  /*3820*/  STL [R1+0xfc], RZ ;  /* 0x0000fcff01007387 */ /* 0x0003e40000100800 */
[----:B------:R-:W-:Y:S02]  /*3830*/  UIADD3 UR10, UR10, 0x100, URZ ;  /* 0x000001000a0a7890 */ /* 0x000fe4000fffe03f */
[----:B------:R1:W-:Y:S02]  /*3840*/  STL [R1+0x100], RZ ;  /* 0x000100ff01007387 */ /* 0x0003e40000100800 */
[----:B------:R-:W-:Y:S02]  /*3850*/  USHF.R.U32.HI UR10, URZ, 0x4, UR10 ;  /* 0x000000043f0a7899 */ /* 0x000fe4000801160a */
[----:B------:R1:W-:Y:S02]  /*3860*/  STL [R1+0x104], RZ ;  /* 0x000104ff01007387 */ /* 0x0003e40000100800 */
[----:B------:R-:W-:-:S02]  /*3870*/  ULOP3.LUT UR15, UR10, 0x3fff, URZ, 0xc0, !UPT ;  /* 0x00003fff0a0f7892 */ /* 0x000fc4000f8ec03f */
[----:B------:R1:W-:Y:S04]  /*3880*/  STL [R1+0x108], RZ ;  /* 0x000108ff01007387 */ /* 0x0003e80000100800 */
        /* <DEDUP_REMOVED lines=28> */
[----:B------:R1:W-:Y:S01]  /*3a50*/  STL [R1+0x17c], RZ ;  /* 0x00017cff01007387 */ /* 0x0003e20000100800 */
[----:B------:R-:W-:Y:S05]  /*3a60*/  @!P0 BRA `(.L_x_13) ;  /* 0x0000007800888947 */ /* 0x000fea0003800000 */
[----:B------:R-:W-:-:S06]  /*3a70*/  UISETP.NE.AND UP0, UPT, UR25, 0x3, UPT ;  /* 0x000000031900788c */ /* 0x000fcc000bf05270 */
[----:B------:R-:W-:-:S13]  /*3a80*/  PLOP3.LUT P1, PT, PT, PT, UP0, 0x80, 0x0 ;  /* 0x000000000000781c */ /* 0x000fda0003f2f008 */
[----:B------:R-:W-:Y:S05]  /*3a90*/  @!P1 BRA `(.L_x_14) ;  /* 0x0000000000049947 */ /* 0x000fea0003800000 */
[----:B------:R-:W-:Y:S01]  /*3aa0*/  BPT.TRAP 0x1 ;  /* 0x000000040000795c */ /* 0x000fe20000300000 */
.L_x_14:
[----:B------:R-:W-:Y:S01]  /*3ab0*/  ULEA UR7, UR5, UR16, 0x3 ;  /* 0x0000001005077291 */ /* 0x000fe2000f8e183f */
[----:B------:R-:W-:-:S05]  /*3ac0*/  IMAD.U32 R0, RZ, RZ, UR4 ;  /* 0x00000004ff007e24 */ /* 0x000fca000f8e00ff */
[----:B------:R-:W-:-:S04]  /*3ad0*/  SHF.L.U32 R0, R0, 0x1f, RZ ;  /* 0x0000001f00007819 */ /* 0x000fc800000006ff */
[----:B------:R0:W2:Y:S01]  /*3ae0*/  SYNCS.PHASECHK.TRANS64.TRYWAIT P0, [UR7], R0 ;  /* 0x00000000ff0075a7 */ /* 0x0000a20008000147 */
[----:B------:R-:W-:Y:S05]  /*3af0*/  @!P1 BRA `(.L_x_15) ;  /* 0x0000000000049947 */ /* 0x000fea0003800000 */
[----:B------:R-:W-:Y:S01]  /*3b00*/  BPT.TRAP 0x1 ;  /* 0x000000040000795c */ /* 0x000fe20000300000 */
.L_x_15:
[----:B------:R3:W-:Y:S01]  /*3b10*/  STL [R1+0x850], RZ ;  /* 0x000850ff01007387 */ /* 0x0007e20000100800 */
[----:B------:R-:W-:Y:S01]  /*3b20*/  UMOV UR6, 0x2 ;  /* 0x0000000200067882 */ /* 0x000fe20000000000 */
[----:B--2---:R-:W-:Y:S05]  /*3b30*/  @P0 BRA `(.L_x_16) ;  /* 0x0000000000080947 */ /* 0x004fea0003800000 */
[----:B------:R-:W2:Y:S02]  /*3b40*/  SYNCS.PHASECHK.TRANS64.TRYWAIT P0, [UR7], R0 ;  /* 0x00000000ff0075a7 */ /* 0x000ea40008000147 */
[----:B--2---:R-:W-:Y:S05]  /*3b50*/  @!P0 BRA `(.L_x_17) ;  /* 0x00000348006c8947 */ /* 0x004fea0003800000 */
.L_x_16:
[----:B------:R-:W-:Y:S01]  /*3b60*/  UIADD3 UR7, UR16, 0x14100, URZ ;  /* 0x0001410010077890 */ /* 0x000fe2000fffe03f */
[----:B------:R-:W-:Y:S01]  /*3b70*/  WARPGROUP.ARRIVE ;  /* 0x00000000000079c5 */ /* 0x000fe20000000000 */
[----:B------:R-:W-:Y:S01]  /*3b80*/  ULOP3.LUT UR8, UR15, 0x10000, URZ, 0xfc, !UPT ;  /* 0x000100000f087892 */ /* 0x000fe2000f8efc3f */
[----:B------:R-:W-:Y:S01]  /*3b90*/  STL [R1+0x84c], RZ ;  /* 0x00084cff01007387 */ /* 0x000fe20000100800 */
[----:B------:R-:W-:Y:S01]  /*3ba0*/  USHF.R.U32.HI UR7, URZ, 0x4, UR7 ;  /* 0x000000043f077899 */ /* 0x000fe20008011607 */
[----:B------:R-:W-:Y:S01]  /*3bb0*/  UMOV UR9, 0x80000020 ;  /* 0x8000002000097882 */ /* 0x000fe20000000000 */
[----:B------:R-:W-:Y:S02]  /*3bc0*/  UMOV UR11, 0x80000020 ;  /* 0x80000020000b7882 */ /* 0x000fe40000000000 */
[----:B------:R-:W-:Y:S01]  /*3bd0*/  ULOP3.LUT UR7, UR7, 0x3fff, URZ, 0xc0, !UPT ;  /* 0x00003fff07077892 */ /* 0x000fe2000f8ec03f */
[----:B------:R-:W-:Y:S01]  /*3be0*/  STL [R1+0x848], RZ ;  /* 0x000848ff01007387 */ /* 0x000fe20000100800 */
[----:B------:R-:W-:Y:S01]  /*3bf0*/  UMOV UR21, UR9 ;  /* 0x0000000900157c82 */ /* 0x000fe20008000000 */
[----:B------:R-:W-:Y:S01]  /*3c00*/  UMOV UR23, 0x80000020 ;  /* 0x8000002000177882 */ /* 0x000fe20000000000 */
[----:B------:R-:W-:Y:S01]  /*3c10*/  ULOP3.LUT UR26, UR7, 0x10000, URZ, 0xfc, !UPT ;  /* 0x00010000071a7892 */ /* 0x000fe2000f8efc3f */
[----:B------:R-:W-:Y:S01]  /*3c20*/  STL [R1+0x844], RZ ;  /* 0x000844ff01007387 */ /* 0x000fe20000100800 */
[----:B------:R-:W-:-:S02]  /*3c30*/  ULEA UR7, UR5, UR8, 0xa ;  /* 0x0000000805077291 */ /* 0x000fc4000f8e503f */
[----:B------:R-:W-:Y:S01]  /*3c40*/  UIMAD UR26, UR5, 0x600, UR26 ;  /* 0x00000600051a78a4 */ /* 0x000fe2000f8e021a */
[----:B------:R-:W-:Y:S03]  /*3c50*/  STL [R1+0x840], RZ ;  /* 0x000840ff01007387 */ /* 0x000fe60000100800 */
[----:B------:R-:W-:Y:S01]  /*3c60*/  UIADD3 UR22, UR26, 0x300, URZ ;  /* 0x000003001a167890 */ /* 0x000fe2000fffe03f */
[----:B------:R-:W-:Y:S01]  /*3c70*/  STL [R1+0x83c], RZ ;  /* 0x00083cff01007387 */ /* 0x000fe20000100800 */
[----:B------:R-:W-:Y:S01]  /*3c80*/  UMOV UR8, UR7 ;  /* 0x0000000700087c82 */ /* 0x000fe20008000000 */
[----:B------:R-:W-:Y:S01]  /*3c90*/  UMOV UR10, UR26 ;  /* 0x0000001a000a7c82 */ /* 0x000fe20008000000 */
[----:B------:R-:W-:Y:S01]  /*3ca0*/  UMOV UR20, UR8 ;  /* 0x0000000800147c82 */ /* 0x000fe20008000000 */
[----:B------:R-:W-:Y:S01]  /*3cb0*/  QGMMA.64x192x32.F32.E4M3.E4M3 R24, gdesc[UR8], RZ, !UPT, gsb0 ;  /* 0x02e00000081879f3 */ /* 0x000fe2000c0008ff */
        /* <DEDUP_REMOVED lines=50> */
[----:B------:R-:W-:-:S02]  /*3fe0*/  WARPGROUP.DEPBAR.LE gsb0, 0x0 ;  /* 0x00008000000079c5 */ /* 0x000fc40000010000 */
[----:B------:R-:W-:Y:S01]  /*3ff0*/  WARPGROUP.ARRIVE ;  /* 0x00000000000079c5 */ /* 0x000fe20000000000 */
[----:B------:R-:W-:Y:S01]  /*4000*/  STL [R1+0x770], RZ ;  /* 0x000770ff01007387 */ /* 0x000fe20000100800 */
[----:B------:R-:W-:Y:S02]  /*4010*/  IMAD.MOV.U32 R235, RZ, RZ, R77 ;  /* 0x000000ffffeb7224 */ /* 0x000fe400078e004d */
[----:B------:R-:W-:Y:S01]  /*4020*/  IMAD.MOV.U32 R234, RZ, RZ, R78 ;  /* 0x000000ffffea7224 */ /* 0x000fe200078e004e */
[----:B------:R-:W-:Y:S01]  /*4030*/  STL [R1+0x76c], RZ ;  /* 0x00076cff01007387 */ /* 0x000fe20000100800 */
[----:B------:R-:W-:Y:S01]  /*4040*/  QGMMA.64x192x32.F32.E4M3.E4M3 R120, gdesc[UR20], RZ, !UPT, gsb0 ;  /* 0x02e00000147879f3 */ /* 0x000fe2000c0008ff */
[----:B------:R-:W-:Y:S01]  /*4050*/  UIADD3 UR20, UR7, 0x200, URZ ;  /* 0x0000020007147890 */ /* 0x000fe2000fffe03f */
[----:B------:R-:W-:Y:S01]  /*4060*/  IMAD.MOV.U32 R233, RZ, RZ, R79 ;  /* 0x000000ffffe97224 */ /* 0x000fe200078e004f */
[----:B------:R-:W-:Y:S01]  /*4070*/  STL [R1+0x768], RZ ;  /* 0x000768ff01007387 */ /* 0x000fe20000100800 */
[----:B------:R-:W-:Y:S01]  /*4080*/  IMAD.MOV.U32 R232, RZ, RZ, R80 ;  /* 0x000000ffffe87224 */ /* 0x000fe200078e0050 */
[----:B------:R-:W-:Y:S01]  /*4090*/  UMOV UR21, 0x80000020 ;  /* 0x8000002000157882 */ /* 0x000fe20000000000 */
[----:B------:R-:W-:Y:S01]  /*40a0*/  IMAD.MOV.U32 R231, RZ, RZ, R81 ;  /* 0x000000ffffe77224 */ /* 0x000fe200078e0051 */
[----:B------:R-:W-:Y:S01]  /*40b0*/  STL [R1+0x764], RZ ;  /* 0x000764ff01007387 */ /* 0x000fe20000100800 */
[----:B------:R-:W-:-:S02]  /*40c0*/  IMAD.MOV.U32 R230, RZ, RZ, R82 ;  /* 0x000000ffffe67224 */ /* 0x000fc400078e0052 */
[----:B------:R-:W-:Y:S01]  /*40d0*/  IMAD.MOV.U32 R229, RZ, RZ, R83 ;  /* 0x000000ffffe57224 */ /* 0x000fe200078e0053 */
[----:B------:R-:W-:Y:S01]  /*40e0*/  STL [R1+0x760], RZ ;  /* 0x000760ff01007387 */ /* 0x000fe20000100800 */
[----:B------:R-:W-:Y:S02]  /*40f0*/  IMAD.MOV.U32 R228, RZ, RZ, R84 ;  /* 0x000000ffffe47224 */ /* 0x000fe400078e0054 */
[----:B------:R-:W-:Y:S01]  /*4100*/  IMAD.MOV.U32 R227, RZ, RZ, R85 ;  /* 0x000000ffffe37224 */ /* 0x000fe200078e0055 */
[----:B------:R-:W-:Y:S01]  /*4110*/  STL [R1+0x75c], RZ ;  /* 0x00075cff01007387 */ /* 0x000fe20000100800 */
[----:B------:R-:W-:Y:S02]  /*4120*/  IMAD.MOV.U32 R226, RZ, RZ, R86 ;  /* 0x000000ffffe27224 */ /* 0x000fe400078e0056 */
        /* <DEDUP_REMOVED lines=45> */
[----:B--2---:R-:W-:Y:S01]  /*4400*/  IMAD.MOV.U32 R3, RZ, RZ, R117 ;  /* 0x000000ffff037224 */ /* 0x004fe200078e0075 */
[----:B------:R-:W-:Y:S01]  /*4410*/  STL [R1+0x71c], RZ ;  /* 0x00071cff01007387 */ /* 0x000fe20000100800 */
[----:B------:R-:W-:-:S02]  /*4420*/  IMAD.MOV.U32 R2, RZ, RZ, R118 ;  /* 0x000000ffff027224 */ /* 0x000fc400078e0076 */
[----:B0-----:R-:W-:Y:S01]  /*4430*/  IMAD.MOV.U32 R0, RZ, RZ, R119 ;  /* 0x000000ffff007224 */ /* 0x001fe200078e0077 */
        /* <DEDUP_REMOVED lines=29> */
[----:B------:R-:W-:-:S03]  /*4610*/  WARPGROUP.DEPBAR.LE gsb0, 0x0 ;  /* 0x00008000000079c5 */ /* 0x000fc60000010000 */
[----:B------:R-:W-:Y:S04]  /*4620*/  STL.64 [R1+0x180], R24 ;  /* 0x0001801801007387 */ /* 0x000fe80000100a00 */
        /* <DEDUP_REMOVED lines=25> */
[----:B------:R0:W-:Y:S04]  /*47c0*/  STL [R1+0x250], R76 ;  /* 0x0002504c01007387 */ /* 0x0001e80000100800 */
[----:B------:R-:W-:Y:S04]  /*47d0*/  STL [R1+0x6a4], RZ ;  /* 0x0006a4ff01007387 */ /* 0x000fe80000100800 */
[----:B------:R-:W-:Y:S01]  /*47e0*/  STL [R1+0x6a0], RZ ;  /* 0x0006a0ff01007387 */ /* 0x000fe20000100800 */
[----:B0-----:R-:W-:-:S03]  /*47f0*/  WARPGROUP.ARRIVE ;  /* 0x00000000000079c5 */ /* 0x001fc60000000000 */
[----:B------:R-:W-:Y:S03]  /*4800*/  STL [R1+0x69c], RZ ;  /* 0x00069cff01007387 */ /* 0x000fe60000100800 */
[----:B------:R-:W-:Y:S01]  /*4810*/  QGMMA.64x192x32.F32.E4M3.E4M3 R24, gdesc[UR20], RZ, !UPT, gsb0 ;  /* 0x02e00000141879f3 */ /* 0x000fe2000c0008ff */
[----:B------:R-:W-:Y:S01]  /*4820*/  STL [R1+0x698], RZ ;  /* 0x000698ff01007387 */ /* 0x000fe20000100800 */
[----:B------:R-:W-:Y:S01]  /*4830*/  UMOV UR22, UR10 ;  /* 0x0000000a00167c82 */ /* 0x000fe20008000000 */
[----:B------:R-:W-:Y:S02]  /*4840*/  UMOV UR23, UR11 ;  /* 0x0000000b00177c82 */ /* 0x000fe40008000000 */
        /* <DEDUP_REMOVED lines=48> */
[----:B------:R-:W-:Y:S01]  /*4b50*/  STL.64 [R1+0x9a8], R142 ;  /* 0x0009a88e01007387 */ /* 0x000fe20000100a00 */
        /* <DEDUP_REMOVED lines=11> */
[----:B------:R0:W-:Y:S04]  /*4c10*/  STL.64 [R1+0xad0], R120 ;  /* 0x000ad07801007387 */ /* 0x0001e80000100a00 */
[----:B------:R-:W-:Y:S04]  /*4c20*/  STL [R1+0x664], RZ ;  /* 0x000664ff01007387 */ /* 0x000fe80000100800 */
[----:B------:R-:W-:Y:S01]  /*4c30*/  STL [R1+0x660], RZ ;  /* 0x000660ff01007387 */ /* 0x000fe20000100800 */
[----:B0-----:R-:W-:-:S03]  /*4c40*/  WARPGROUP.ARRIVE ;  /* 0x00000000000079c5 */ /* 0x001fc60000000000 */
[----:B------:R-:W-:Y:S04]  /*4c50*/  STL [R1+0x65c], RZ ;  /* 0x00065cff01007387 */ /* 0x000fe80000100800 */
[----:B------:R-:W-:Y:S01]  /*4c60*/  STL [R1+0x658], RZ ;  /* 0x000658ff01007387 */ /* 0x000fe20000100800 */
[----:B------:R-:W-:Y:S03]  /*4c70*/  QGMMA.64x192x32.F32.E4M3.E4M3 R120, gdesc[UR20], RZ, !UPT, gsb0 ;  /* 0x02e00000147879f3 */ /* 0x000fe6000c0008ff */
        /* <DEDUP_REMOVED lines=30> */
[----:B------:R-:W-:Y:S04]  /*4e60*/  STL.64 [R1], R120 ;  /* 0x0000007801007387 */ /* 0x000fe80000100a00 */
        /* <DEDUP_REMOVED lines=47> */
[----:B0-----:R-:W3:Y:S04]  /*5160*/  LDL.LU.64 R138, [R1+0xb18] ;  /* 0x000b1800018a7983 */ /* 0x001ee80000300a00 */
[----:B------:R-:W3:Y:S04]  /*5170*/  LDL.LU.64 R136, [R1+0xb10] ;  /* 0x000b100001887983 */ /* 0x000ee80000300a00 */
        /* <DEDUP_REMOVED lines=57> */
[----:B--2---:R-:W2:Y:S04]  /*5510*/  LDL.LU R140, [R1+0x180] ;  /* 0x00018000018c7983 */ /* 0x004ea80000300800 */
[----:B------:R-:W2:Y:S04]  /*5520*/  LDL.LU R141, [R1+0x184] ;  /* 0x00018400018d7983 */ /* 0x000ea80000300800 */
[----:B----4-:R-:W2:Y:S04]  /*5530*/  LDL.LU R142, [R1+0x188] ;  /* 0x00018800018e7983 */ /* 0x010ea80000300800 */
[----:B------:R-:W2:Y:S04]  /*5540*/  LDL.LU R143, [R1+0x18c] ;  /* 0x00018c00018f7983 */ /* 0x000ea80000300800 */
[----:B-1----:R-:W2:Y:S04]  /*5550*/  LDL.LU R144, [R1+0x190] ;  /* 0x0001900001907983 */ /* 0x002ea80000300800 */
[----:B------:R-:W2:Y:S04]  /*5560*/  LDL.LU R145, [R1+0x194] ;  /* 0x0001940001917983 */ /* 0x000ea80000300800 */
[----:B---3--:R-:W2:Y:S04]  /*5570*/  LDL.LU R146, [R1+0x198] ;  /* 0x0001980001927983 */ /* 0x008ea80000300800 */
[----:B------:R-:W2:Y:S04]  /*5580*/  LDL.LU R147, [R1+0x19c] ;  /* 0x00019c0001937983 */ /* 0x000ea80000300800 */
        /* <DEDUP_REMOVED lines=44> */
[----:B------:R-:W2:Y:S01]  /*5850*/  LDL.LU R192, [R1+0x250] ;  /* 0x0002500001c07983 */ /* 0x000ea20000300800 */
[----:B------:R-:W-:Y:S01]  /*5860*/  IMAD.MOV.U32 R193, RZ, RZ, R235 ;  /* 0x000000ffffc17224 */ /* 0x000fe200078e00eb */
[----:B------:R-:W-:Y:S01]  /*5870*/  UIADD3 UR8, UR7, 0x2, URZ ;  /* 0x0000000207087890 */ /* 0x000fe2000fffe03f */
[----:B------:R-:W-:Y:S01]  /*5880*/  IMAD.MOV.U32 R194, RZ, RZ, R234 ;  /* 0x000000ffffc27224 */ /* 0x000fe200078e00ea */
[----:B------:R-:W-:Y:S01]  /*5890*/  UIADD3 UR10, UR26, 0x2, URZ ;  /* 0x000000021a0a7890 */ /* 0x000fe2000fffe03f */
[----:B------:R-:W-:Y:S01]  /*58a0*/  IMAD.MOV.U32 R195, RZ, RZ, R233 ;  /* 0x000000ffffc37224 */ /* 0x000fe200078e00e9 */
[----:B------:R-:W-:Y:S01]  /*58b0*/  UMOV UR9, 0x80000020 ;  /* 0x8000002000097882 */ /* 0x000fe20000000000 */
        /* <DEDUP_REMOVED lines=60> */
[----:B------:R-:W-:Y:S04]  /*5c80*/  STL [R1+0x4d0], RZ ;  /* 0x0004d0ff01007387 */ /* 0x000fe80000100800 */
[----:B------:R-:W-:Y:S04]  /*5c90*/  STL [R1+0x4cc], RZ ;  /* 0x0004ccff01007387 */ /* 0x000fe80000100800 */
[----:B------:R-:W-:Y:S04]  /*5ca0*/  STL [R1+0x4c8], RZ ;  /* 0x0004c8ff01007387 */ /* 0x000fe80000100800 */
[----:B------:R-:W-:Y:S04]  /*5cb0*/  STL [R1+0x4c4], RZ ;  /* 0x0004c4ff01007387 */ /* 0x000fe80000100800 */
[----:B------:R-:W-:Y:S04]  /*5cc0*/  STL [R1+0x4c0], RZ ;  /* 0x0004c0ff01007387 */ /* 0x000fe80000100800 */
[----:B------:R-:W-:Y:S04]  /*5cd0*/  STL [R1+0x4bc], RZ ;  /* 0x0004bcff01007387 */ /* 0x000fe80000100800 */
[----:B------:R-:W-:Y:S01]  /*5ce0*/  STL [R1+0x4b8], RZ ;  /* 0x0004b8ff01007387 */ /* 0x000fe20000100800 */
[----:B--2---:R-:W-:-:S06]  /*5cf0*/  WARPGROUP.ARRIVE ;  /* 0x00000000000079c5 */ /* 0x004fcc0000000000 */
[----:B------:R-:W-:Y:S03]  /*5d00*/  QGMMA.64x192x32.F32.E4M3.E4M3 R140, gdesc[UR8], R140, gsb0 ;  /* 0x02e00000088c79f3 */ /* 0x000fe6000800088c */
[----:B------:R-:W-:Y:S02]  /*5d10*/  WARPGROUP.DEPBAR.LE gsb0, 0x0 ;  /* 0x00008000000079c5 */ /* 0x000fe40000010000 */
        /* <DEDUP_REMOVED lines=48> */
[----:B0-----:R-:W2:Y:S04]  /*6020*/  LDL.LU.64 R214, [R1+0xac8] ;  /* 0x000ac80001d67983 */ /* 0x001ea80000300a00 */
[----:B------:R-:W2:Y:S04]  /*6030*/  LDL.LU.64 R212, [R1+0xac0] ;  /* 0x000ac00001d47983 */ /* 0x000ea80000300a00 */
        /* <DEDUP_REMOVED lines=35> */
[----:B------:R-:W2:Y:S01]  /*6270*/  LDL.LU.64 R140, [R1+0x9a0] ;  /* 0x0009a000018c7983 */ /* 0x000ea20000300a00 */
[----:B------:R-:W-:Y:S01]  /*6280*/  UIADD3 UR22, UR26, 0x302, URZ ;  /* 0x000003021a167890 */ /* 0x000fe2000fffe03f */
[----:B------:R-:W-:Y:S01]  /*6290*/  UMOV UR20, UR8 ;  /* 0x0000000800147c82 */ /* 0x000fe20008000000 */
[----:B------:R-:W-:Y:S01]  /*62a0*/  UMOV UR21, UR9 ;  /* 0x0000000900157c82 */ /* 0x000fe20008000000 */
[----:B------:R-:W-:Y:S01]  /*62b0*/  UMOV UR23, 0x80000020 ;  /* 0x8000002000177882 */ /* 0x000fe20000000000 */
        /* <DEDUP_REMOVED lines=66> */
[----:B0-----:R-:W2:Y:S04]  /*66e0*/  LDL.LU.64 R140, [R1] ;  /* 0x00000000018c7983 */ /* 0x001ea80000300a00 */
        /* <DEDUP_REMOVED lines=48> */
[----:B------:R-:W-:Y:S01]  /*69f0*/  WARPGROUP.ARRIVE ;  /* 0x00000000000079c5 */ /* 0x000fe20000000000 */
[----:B------:R-:W-:Y:S01]  /*6a00*/  UMOV UR21, 0x80000020 ;  /* 0x8000002000157882 */ /* 0x000fe20000000000 */
[----:B------:R-:W-:Y:S01]  /*6a10*/  STL [R1+0x450], RZ ;  /* 0x000450ff01007387 */ /* 0x000fe20000100800 */
[----:B------:R-:W-:Y:S01]  /*6a20*/  UMOV UR9, UR21 ;  /* 0x0000001500097c82 */ /* 0x000fe20008000000 */
[----:B------:R-:W-:-:S02]  /*6a30*/  ULDC UR7, c[0x0][0x50c] ;  /* 0x0001430000077ab9 */ /* 0x000fc40000000800 */
[----:B------:R-:W-:Y:S01]  /*6a40*/  UMOV UR8, UR20 ;  /* 0x0000001400087c82 */ /* 0x000fe20008000000 */
[----:B------:R-:W-:Y:S01]  /*6a50*/  STL [R1+0x44c], RZ ;  /* 0x00044cff01007387 */ /* 0x000fe20000100800 */
[----:B------:R-:W-:Y:S03]  /*6a60*/  QGMMA.64x192x32.F32.E4M3.E4M3 R24, gdesc[UR20], R24, gsb0 ;  /* 0x02e00000141879f3 */ /* 0x000fe60008000818 */
        /* <DEDUP_REMOVED lines=23> */
[----:B--2---:R-:W-:-:S06]  /*6be0*/  WARPGROUP.ARRIVE ;  /* 0x00000000000079c5 */ /* 0x004fcc0000000000 */
[----:B------:R-:W-:Y:S01]  /*6bf0*/  QGMMA.64x192x32.F32.E4M3.E4M3 R140, gdesc[UR8], R140, gsb0 ;  /* 0x02e00000088c79f3 */ /* 0x000fe2000800088c */
[----:B------:R-:W-:-:S04]  /*6c00*/  UISETP.NE.AND UP0, UPT, UR7, 0x2, UPT ;  /* 0x000000020700788c */ /* 0x000fc8000bf05270 */
[----:B------:R-:W-:-:S06]  /*6c10*/  USEL UR7, URZ, 0x1, UP0 ;  /* 0x000000013f077887 */ /* 0x000fcc0008000000 */
[----:B------:R-:W-:Y:S02]  /*6c20*/  ISETP.NE.AND P0, PT, RZ, UR7, PT ;  /* 0x00000007ff007c0c */ /* 0x000fe4000bf05270 */
[----:B------:R-:W-:Y:S02]  /*6c30*/  CS2R R236, SRZ ;  /* 0x0000000000ec7805 */ /* 0x000fe4000001ff00 */
[----:B------:R-:W-:Y:S02]  /*6c40*/  CS2R R22, SRZ ;  /* 0x0000000000167805 */ /* 0x000fe4000001ff00 */
[----:B------:R-:W-:Y:S02]  /*6c50*/  CS2R R20, SRZ ;  /* 0x0000000000147805 */ /* 0x000fe4000001ff00 */
[----:B------:R-:W-:Y:S02]  /*6c60*/  CS2R R18, SRZ ;  /* 0x0000000000127805 */ /* 0x000fe4000001ff00 */
[----:B------:R-:W-:-:S02]  /*6c70*/  CS2R R16, SRZ ;  /* 0x0000000000107805 */ /* 0x000fc4000001ff00 */
[----:B------:R-:W-:Y:S02]  /*6c80*/  CS2R R14, SRZ ;  /* 0x00000000000e7805 */ /* 0x000fe4000001ff00 */
[----:B------:R-:W-:Y:S02]  /*6c90*/  CS2R R12, SRZ ;  /* 0x00000000000c7805 */ /* 0x000fe4000001ff00 */
[----:B------:R-:W-:Y:S02]  /*6ca0*/  CS2R R10, SRZ ;  /* 0x00000000000a7805 */ /* 0x000fe4000001ff00 */
[----:B------:R-:W-:Y:S02]  /*6cb0*/  CS2R R8, SRZ ;  /* 0x0000000000087805 */ /* 0x000fe4000001ff00 */
[----:B------:R-:W-:Y:S02]  /*6cc0*/  CS2R R6, SRZ ;  /* 0x0000000000067805 */ /* 0x000fe4000001ff00 */
[----:B------:R-:W-:Y:S01]  /*6cd0*/  CS2R R4, SRZ ;  /* 0x0000000000047805 */ /* 0x000fe2000001ff00 */
[----:B------:R-:W-:Y:S01]  /*6ce0*/  IMAD.MOV.U32 R3, RZ, RZ, RZ ;  /* 0x000000ffff037224 */ /* 0x000fe200078e00ff */
[----:B------:R-:W-:-:S02]  /*6cf0*/  WARPGROUP.DEPBAR.LE gsb0, 0x0 ;  /* 0x00008000000079c5 */ /* 0x000fc40000010000 */
[----:B------:R-:W-:Y:S01]  /*6d00*/  STL.64 [R1], R140 ;  /* 0x0000008c01007387 */ /* 0x000fe20000100a00 */
[----:B------:R-:W-:Y:S02]  /*6d10*/  IMAD.MOV.U32 R2, RZ, RZ, R234 ;  /* 0x000000ffff027224 */ /* 0x000fe400078e00ea */
[----:B------:R-:W-:Y:S01]  /*6d20*/  IMAD.MOV.U32 R0, RZ, RZ, R235 ;  /* 0x000000ffff007224 */ /* 0x000fe200078e00eb */
        /* <DEDUP_REMOVED lines=47> */
[----:B0-----:R0:W5:Y:S04]  /*7020*/  LDL.LU.64 R214, [R1+0x998] ;  /* 0x0009980001d67983 */ /* 0x0011680000300a00 */
[----:B------:R0:W5:Y:S04]  /*7030*/  LDL.LU.64 R212, [R1+0x990] ;  /* 0x0009900001d47983 */ /* 0x0001680000300a00 */
        /* <DEDUP_REMOVED lines=35> */
[----:B------:R0:W5:Y:S01]  /*7270*/  LDL.LU.64 R140, [R1+0x870] ;  /* 0x00087000018c7983 */ /* 0x0001620000300a00 */
[----:B-1----:R-:W-:-:S02]  /*7280*/  CS2R R234, SRZ ;  /* 0x0000000000ea7805 */ /* 0x002fc4000001ff00 */
[----:B------:R-:W-:Y:S02]  /*7290*/  CS2R R232, SRZ ;  /* 0x0000000000e87805 */ /* 0x000fe4000001ff00 */
[----:B------:R-:W-:Y:S01]  /*72a0*/  CS2R R230, SRZ ;  /* 0x0000000000e67805 */ /* 0x000fe2000001ff00 */
[----:B------:R0:W-:Y:S01]  /*72b0*/  STL [R1+0x3f0], RZ ;  /* 0x0003f0ff01007387 */ /* 0x0001e20000100800 */
[----:B------:R-:W-:Y:S02]  /*72c0*/  CS2R R228, SRZ ;  /* 0x0000000000e47805 */ /* 0x000fe4000001ff00 */
[----:B------:R-:W-:Y:S02]  /*72d0*/  CS2R R226, SRZ ;  /* 0x0000000000e27805 */ /* 0x000fe4000001ff00 */
[----:B------:R-:W-:Y:S01]  /*72e0*/  CS2R R224, SRZ ;  /* 0x0000000000e07805 */ /* 0x000fe2000001ff00 */
[----:B------:R0:W-:Y:S01]  /*72f0*/  STL [R1+0x3ec], RZ ;  /* 0x0003ecff01007387 */ /* 0x0001e20000100800 */
[----:B------:R-:W-:-:S02]  /*7300*/  CS2R R222, SRZ ;  /* 0x0000000000de7805 */ /* 0x000fc4000001ff00 */
[----:B------:R-:W-:Y:S02]  /*7310*/  CS2R R220, SRZ ;  /* 0x0000000000dc7805 */ /* 0x000fe4000001ff00 */
[----:B------:R-:W-:Y:S01]  /*7320*/  CS2R R218, SRZ ;  /* 0x0000000000da7805 */ /* 0x000fe2000001ff00 */
[----:B------:R0:W-:Y:S01]  /*7330*/  STL [R1+0x3e8], RZ ;  /* 0x0003e8ff01007387 */ /* 0x0001e20000100800 */
[----:B------:R-:W-:-:S03]  /*7340*/  CS2R R216, SRZ ;  /* 0x0000000000d87805 */ /* 0x000fc6000001ff00 */
        /* <DEDUP_REMOVED lines=59> */
[----:B------:R-:W2:Y:S04]  /*7700*/  LDL R3, [R1+0x180] ;  /* 0x0001800001037983 */ /* 0x000ea80000100800 */
[----:B------:R-:W3:Y:S04]  /*7710*/  LDL R4, [R1+0x184] ;  /* 0x0001840001047983 */ /* 0x000ee80000100800 */
[----:B------:R-:W4:Y:S04]  /*7720*/  LDL R5, [R1+0x188] ;  /* 0x0001880001057983 */ /* 0x000f280000100800 */
        /* <DEDUP_REMOVED lines=38> */
[----:B------:R1:W-:Y:S04]  /*7990*/  STL [R1+0x8e4], R89 ;  /* 0x0008e45901007387 */ /* 0x0003e80000100800 */
[----:B-1----:R-:W2:Y:S04]  /*79a0*/  LDL R89, [R1+0x284] ;  /* 0x0002840001597983 */ /* 0x002ea80000100800 */
[----:B------:R1:W-:Y:S04]  /*79b0*/  STL [R1+0x8e0], R90 ;  /* 0x0008e05a01007387 */ /* 0x0003e80000100800 */
[----:B-1----:R-:W3:Y:S04]  /*79c0*/  LDL R90, [R1+0x280] ;  /* 0x00028000015a7983 */ /* 0x002ee80000100800 */
[----:B------:R1:W-:Y:S04]  /*79d0*/  STL [R1+0x8dc], R91 ;  /* 0x0008dc5b01007387 */ /* 0x0003e80000100800 */
[----:B-1----:R-:W4:Y:S04]  /*79e0*/  LDL R91, [R1+0x27c] ;  /* 0x00027c00015b7983 */ /* 0x002f280000100800 */
[----:B------:R1:W-:Y:S04]  /*79f0*/  STL [R1+0x8d8], R92 ;  /* 0x0008d85c01007387 */ /* 0x0003e80000100800 */
[----:B-1----:R-:W2:Y:S04]  /*7a00*/  LDL R92, [R1+0x278] ;  /* 0x00027800015c7983 */ /* 0x002ea80000100800 */
        /* <DEDUP_REMOVED lines=41> */
[----:B-1----:R-:W2:Y:S01]  /*7ca0*/  LDL R113, [R1+0x224] ;  /* 0x0002240001717983 */ /* 0x002ea20000100800 */
[----:B----4-:R-:W-:-:S01]  /*7cb0*/  FADD R91, RZ, R91 ;  /* 0x0000005bff5b7221 */ /* 0x010fc20000000000 */
[----:B---3--:R-:W-:Y:S01]  /*7cc0*/  FADD R90, RZ, R90 ;  /* 0x0000005aff5a7221 */ /* 0x008fe20000000000 */
[----:B--2---:R-:W-:-:S01]  /*7cd0*/  FADD R89, RZ, R89 ;  /* 0x00000059ff597221 */ /* 0x004fc20000000000 */
[----:B------:R-:W-:Y:S01]  /*7ce0*/  STL [R1+0x880], R114 ;  /* 0x0008807201007387 */ /* 0x000fe20000100800 */
[----:B------:R-:W-:-:S01]  /*7cf0*/  FADD R2, RZ, R2 ;  /* 0x00000002ff027221 */ /* 0x000fc20000000000 */
[----:B------:R-:W-:Y:S01]  /*7d00*/  FADD R92, RZ, R92 ;  /* 0x0000005cff5c7221 */ /* 0x000fe20000000000 */
[----:B------:R-:W-:-:S01]  /*7d10*/  FADD R0, RZ, R0 ;  /* 0x00000000ff007221 */ /* 0x000fc20000000000 */
        /* <DEDUP_REMOVED lines=16> */
[----:B------:R1:W-:Y:S01]  /*7e20*/  STL [R1+0x86c], R119 ;  /* 0x00086c7701007387 */ /* 0x0003e20000100800 */
[----:B------:R-:W-:-:S01]  /*7e30*/  FADD R14, RZ, R14 ;  /* 0x0000000eff0e7221 */ /* 0x000fc20000000000 */
[----:B------:R-:W-:Y:S01]  /*7e40*/  FADD R15, RZ, R15 ;  /* 0x0000000fff0f7221 */ /* 0x000fe20000000000 */
        /* <DEDUP_REMOVED lines=45> */
[----:B------:R-:W-:-:S05]  /*8120*/  FADD R111, RZ, R111 ;  /* 0x0000006fff6f7221 */ /* 0x000fca0000000000 */
[----:B------:R2:W-:Y:S04]  /*8130*/  STL [R1+0x300], R111 ;  /* 0x0003006f01007387 */ /* 0x0005e80000100800 */
[----:B------:R3:W-:Y:S04]  /*8140*/  STL [R1+0x304], R110 ;  /* 0x0003046e01007387 */ /* 0x0007e80000100800 */
[----:B------:R4:W-:Y:S01]  /*8150*/  STL [R1+0x308], R109 ;  /* 0x0003086d01007387 */ /* 0x0009e20000100800 */
[----:B------:R-:W-:-:S03]  /*8160*/  FADD R237, RZ, R112 ;  /* 0x00000070ffed7221 */ /* 0x000fc60000000000 */
[----:B------:R0:W-:Y:S04]  /*8170*/  STL [R1+0x30c], R108 ;  /* 0x00030c6c01007387 */ /* 0x0001e80000100800 */
[----:B------:R0:W-:Y:S04]  /*8180*/  STL [R1+0x310], R107 ;  /* 0x0003106b01007387 */ /* 0x0001e80000100800 */
[----:B------:R0:W-:Y:S01]  /*8190*/  STL [R1+0x314], R106 ;  /* 0x0003146a01007387 */ /* 0x0001e20000100800 */
[----:B------:R-:W-:-:S03]  /*81a0*/  FADD R236, RZ, R113 ;  /* 0x00000071ffec7221 */ /* 0x000fc60000000000 */
[----:B------:R0:W-:Y:S04]  /*81b0*/  STL [R1+0x318], R105 ;  /* 0x0003186901007387 */ /* 0x0001e80000100800 */
        /* <DEDUP_REMOVED lines=14> */
[----:B-1----:R-:W4:Y:S04]  /*82a0*/  LDL R119, [R1+0x288] ;  /* 0x0002880001777983 */ /* 0x002f280000100800 */
[----:B------:R1:W-:Y:S04]  /*82b0*/  STL [R1+0x354], R90 ;  /* 0x0003545a01007387 */ /* 0x0003e80000100800 */
[----:B------:R-:W4:Y:S04]  /*82c0*/  LDL R118, [R1+0x28c] ;  /* 0x00028c0001767983 */ /* 0x000f280000100800 */
[----:B------:R1:W-:Y:S04]  /*82d0*/  STL [R1+0x358], R89 ;  /* 0x0003585901007387 */ /* 0x0003e80000100800 */
[----:B------:R-:W4:Y:S04]  /*82e0*/  LDL R117, [R1+0x290] ;  /* 0x0002900001757983 */ /* 0x000f280000100800 */
[----:B------:R-:W4:Y:S04]  /*82f0*/  LDL R116, [R1+0x294] ;  /* 0x0002940001747983 */ /* 0x000f280000100800 */
[----:B------:R-:W4:Y:S04]  /*8300*/  LDL R115, [R1+0x298] ;  /* 0x0002980001737983 */ /* 0x000f280000100800 */
[----:B------:R-:W4:Y:S04]  /*8310*/  LDL R114, [R1+0x29c] ;  /* 0x00029c0001727983 */ /* 0x000f280000100800 */
[----:B------:R-:W4:Y:S04]  /*8320*/  LDL R113, [R1+0x2a0] ;  /* 0x0002a00001717983 */ /* 0x000f280000100800 */
[----:B------:R-:W4:Y:S04]  /*8330*/  LDL R112, [R1+0x2a4] ;  /* 0x0002a40001707983 */ /* 0x000f280000100800 */
[----:B--2---:R-:W2:Y:S04]  /*8340*/  LDL R111, [R1+0x2a8] ;  /* 0x0002a800016f7983 */ /* 0x004ea80000100800 */
[----:B---3--:R-:W3:Y:S04]  /*8350*/  LDL R110, [R1+0x2ac] ;  /* 0x0002ac00016e7983 */ /* 0x008ee80000100800 */
[----:B----4-:R-:W4:Y:S04]  /*8360*/  LDL R109, [R1+0x2b0] ;  /* 0x0002b000016d7983 */ /* 0x010f280000100800 */
[----:B0-----:R-:W4:Y:S04]  /*8370*/  LDL R108, [R1+0x2b4] ;  /* 0x0002b400016c7983 */ /* 0x001f280000100800 */
        /* <DEDUP_REMOVED lines=17> */
[----:B-1----:R-:W4:Y:S04]  /*8490*/  LDL R90, [R1+0x2fc] ;  /* 0x0002fc00015a7983 */ /* 0x002f280000100800 */
[----:B------:R-:W4:Y:S01]  /*84a0*/  LDL R89, [R1] ;  /* 0x0000000001597983 */ /* 0x000f220000100800 */
[----:B------:R-:W-:-:S05]  /*84b0*/  FADD R119, RZ, R119 ;  /* 0x00000077ff777221 */ /* 0x000fca0000000000 */
[----:B------:R0:W-:Y:S01]  /*84c0*/  STL [R1+0x35c], R119 ;  /* 0x00035c7701007387 */ /* 0x0001e20000100800 */
[----:B------:R-:W-:-:S05]  /*84d0*/  FADD R118, RZ, R118 ;  /* 0x00000076ff767221 */ /* 0x000fca0000000000 */
[----:B------:R1:W-:Y:S01]  /*84e0*/  STL [R1+0x360], R118 ;  /* 0x0003607601007387 */ /* 0x0003e20000100800 */
[----:B------:R-:W-:-:S01]  /*84f0*/  FADD R117, RZ, R117 ;  /* 0x00000075ff757221 */ /* 0x000fc20000000000 */
[----:B------:R-:W-:-:S04]  /*8500*/  FADD R116, RZ, R116 ;  /* 0x00000074ff747221 */ /* 0x000fc80000000000 */
[----:B------:R1:W-:Y:S01]  /*8510*/  STL [R1+0x364], R117 ;  /* 0x0003647501007387 */ /* 0x0003e20000100800 */
[----:B------:R-:W-:-:S03]  /*8520*/  FADD R115, RZ, R115 ;  /* 0x00000073ff737221 */ /* 0x000fc60000000000 */
[----:B------:R1:W-:Y:S01]  /*8530*/  STL [R1+0x368], R116 ;  /* 0x0003687401007387 */ /* 0x0003e20000100800 */
[----:B------:R-:W-:-:S03]  /*8540*/  FADD R114, RZ, R114 ;  /* 0x00000072ff727221 */ /* 0x000fc60000000000 */
[----:B------:R1:W-:Y:S01]  /*8550*/  STL [R1+0x36c], R115 ;  /* 0x00036c7301007387 */ /* 0x0003e20000100800 */
[----:B------:R-:W-:-:S03]  /*8560*/  FADD R113, RZ, R113 ;  /* 0x00000071ff717221 */ /* 0x000fc60000000000 */
[----:B------:R1:W-:Y:S01]  /*8570*/  STL [R1+0x370], R114 ;  /* 0x0003707201007387 */ /* 0x0003e20000100800 */
[----:B------:R-:W-:-:S03]  /*8580*/  FADD R112, RZ, R112 ;  /* 0x00000070ff707221 */ /* 0x000fc60000000000 */
[----:B------:R1:W-:Y:S01]  /*8590*/  STL [R1+0x374], R113 ;  /* 0x0003747101007387 */ /* 0x0003e20000100800 */
[----:B--2---:R-:W-:-:S03]  /*85a0*/  FADD R111, RZ, R111 ;  /* 0x0000006fff6f7221 */ /* 0x004fc60000000000 */
[----:B------:R2:W-:Y:S01]  /*85b0*/  STL [R1+0x378], R112 ;  /* 0x0003787001007387 */ /* 0x0005e20000100800 */
[----:B---3--:R-:W-:-:S03]  /*85c0*/  FADD R110, RZ, R110 ;  /* 0x0000006eff6e7221 */ /* 0x008fc60000000000 */
[----:B------:R3:W-:Y:S01]  /*85d0*/  STL [R1+0x37c], R111 ;  /* 0x00037c6f01007387 */ /* 0x0007e20000100800 */
[----:B----4-:R-:W-:-:S03]  /*85e0*/  FADD R109, RZ, R109 ;  /* 0x0000006dff6d7221 */ /* 0x010fc60000000000 */
        /* <DEDUP_REMOVED lines=40> */
[----:B0-----:R-:W4:Y:S04]  /*8870*/  LDL R119, [R1+0x4] ;  /* 0x0000040001777983 */ /* 0x001f280000100800 */
[----:B------:R0:W-:Y:S04]  /*8880*/  STL [R1+0x3d0], R90 ;  /* 0x0003d05a01007387 */ /* 0x0001e80000100800 */
[----:B-1----:R-:W4:Y:S04]  /*8890*/  LDL R118, [R1+0x8] ;  /* 0x0000080001767983 */ /* 0x002f280000100800 */
[----:B------:R1:W-:Y:S04]  /*88a0*/  STL [R1+0x3d4], R89 ;  /* 0x0003d45901007387 */ /* 0x0003e80000100800 */
        /* <DEDUP_REMOVED lines=27> */
[----:B0-----:R-:W4:Y:S04]  /*8a60*/  LDL R90, [R1+0x78] ;  /* 0x00007800015a7983 */ /* 0x001f280000100800 */
[----:B-1----:R-:W4:Y:S01]  /*8a70*/  LDL R89, [R1+0x7c] ;  /* 0x00007c0001597983 */ /* 0x002f220000100800 */
        /* <DEDUP_REMOVED lines=94> */
[----:B------:R0:W-:Y:S02]  /*9060*/  STL [R1+0x454], R119 ;  /* 0x0004547701007387 */ /* 0x0001e40000100800 */
[----:B0-----:R-:W-:-:S01]  /*9070*/  FADD R119, RZ, R118 ;  /* 0x00000076ff777221 */ /* 0x001fc20000000000 */
[----:B------:R-:W-:Y:S01]  /*9080*/  FADD R118, RZ, R117 ;  /* 0x00000075ff767221 */ /* 0x000fe20000000000 */
[----:B------:R-:W-:-:S03]  /*9090*/  FADD R117, RZ, R116 ;  /* 0x00000074ff757221 */ /* 0x000fc60000000000 */
[----:B------:R-:W-:Y:S01]  /*90a0*/  STL [R1+0x458], R119 ;  /* 0x0004587701007387 */ /* 0x000fe20000100800 */
[----:B------:R-:W-:-:S03]  /*90b0*/  FADD R116, RZ, R115 ;  /* 0x00000073ff747221 */ /* 0x000fc60000000000 */
[----:B------:R-:W-:Y:S01]  /*90c0*/  STL [R1+0x45c], R118 ;  /* 0x00045c7601007387 */ /* 0x000fe20000100800 */
[----:B------:R-:W-:-:S03]  /*90d0*/  FADD R115, RZ, R114 ;  /* 0x00000072ff737221 */ /* 0x000fc60000000000 */
[----:B------:R-:W-:Y:S01]  /*90e0*/  STL [R1+0x460], R117 ;  /* 0x0004607501007387 */ /* 0x000fe20000100800 */
[----:B--2---:R-:W-:-:S03]  /*90f0*/  FADD R114, RZ, R113 ;  /* 0x00000071ff727221 */ /* 0x004fc60000000000 */
[----:B------:R-:W-:Y:S01]  /*9100*/  STL [R1+0x464], R116 ;  /* 0x0004647401007387 */ /* 0x000fe20000100800 */
[----:B---3--:R-:W-:-:S03]  /*9110*/  FADD R113, RZ, R112 ;  /* 0x00000070ff717221 */ /* 0x008fc60000000000 */
[----:B------:R-:W-:Y:S01]  /*9120*/  STL [R1+0x468], R115 ;  /* 0x0004687301007387 */ /* 0x000fe20000100800 */
[----:B----4-:R-:W-:-:S03]  /*9130*/  FADD R112, RZ, R111 ;  /* 0x0000006fff707221 */ /* 0x010fc60000000000 */
[----:B------:R-:W-:Y:S01]  /*9140*/  STL [R1+0x46c], R114 ;  /* 0x00046c7201007387 */ /* 0x000fe20000100800 */
[----:B------:R-:W-:-:S03]  /*9150*/  FADD R111, RZ, R110 ;  /* 0x0000006eff6f7221 */ /* 0x000fc60000000000 */
        /* <DEDUP_REMOVED lines=42> */
[----:B------:R-:W-:Y:S04]  /*9400*/  STL [R1+0x4c4], R92 ;  /* 0x0004c45c01007387 */ /* 0x000fe80000100800 */
[----:B------:R-:W2:Y:S04]  /*9410*/  LDL R89, [R1+0xfc] ;  /* 0x0000fc0001597983 */ /* 0x000ea80000100800 */
[----:B------:R0:W-:Y:S04]  /*9420*/  STL [R1+0x4c8], R90 ;  /* 0x0004c85a01007387 */ /* 0x0001e80000100800 */
[----:B0-----:R-:W3:Y:S04]  /*9430*/  LDL R90, [R1+0x100] ;  /* 0x00010000015a7983 */ /* 0x001ee80000100800 */
[----:B------:R0:W-:Y:S04]  /*9440*/  STL [R1+0x4cc], R91 ;  /* 0x0004cc5b01007387 */ /* 0x0001e80000100800 */
[----:B------:R-:W4:Y:S04]  /*9450*/  LDL R92, [R1+0x108] ;  /* 0x00010800015c7983 */ /* 0x000f280000100800 */
[----:B------:R-:W4:Y:S04]  /*9460*/  LDL R93, [R1+0x10c] ;  /* 0x00010c00015d7983 */ /* 0x000f280000100800 */
        /* <DEDUP_REMOVED lines=26> */
[----:B------:R-:W4:Y:S01]  /*9610*/  LDL R119, [R1+0x174] ;  /* 0x0001740001777983 */ /* 0x000f220000100800 */
[----:B--2---:R-:W-:-:S05]  /*9620*/  FADD R89, RZ, R89 ;  /* 0x00000059ff597221 */ /* 0x004fca0000000000 */
[----:B------:R0:W-:Y:S01]  /*9630*/  STL [R1+0x4d0], R89 ;  /* 0x0004d05901007387 */ /* 0x0001e20000100800 */
[----:B---3--:R-:W-:-:S03]  /*9640*/  FADD R90, RZ, R90 ;  /* 0x0000005aff5a7221 */ /* 0x008fc60000000000 */
[----:B0-----:R-:W2:Y:S04]  /*9650*/  LDL.LU R89, [R1+0x8e4] ;  /* 0x0008e40001597983 */ /* 0x001ea80000300800 */
[----:B------:R0:W-:Y:S01]  /*9660*/  STL [R1+0x4d4], R90 ;  /* 0x0004d45a01007387 */ /* 0x0001e20000100800 */
[----:B----4-:R-:W-:-:S01]  /*9670*/  FADD R92, RZ, R92 ;  /* 0x0000005cff5c7221 */ /* 0x010fc20000000000 */
[----:B------:R-:W-:Y:S02]  /*9680*/  FADD R93, RZ, R93 ;  /* 0x0000005dff5d7221 */ /* 0x000fe40000000000 */
[----:B0-----:R-:W3:Y:S01]  /*9690*/  LDL.LU R90, [R1+0x8e0] ;  /* 0x0008e000015a7983 */ /* 0x001ee20000300800 */
[----:B------:R-:W-:-:S01]  /*96a0*/  FADD R91, RZ, R91 ;  /* 0x0000005bff5b7221 */ /* 0x000fc20000000000 */
[----:B------:R-:W-:-:S04]  /*96b0*/  FADD R94, RZ, R94 ;  /* 0x0000005eff5e7221 */ /* 0x000fc80000000000 */
[----:B------:R0:W-:Y:S01]  /*96c0*/  STL [R1+0x4d8], R91 ;  /* 0x0004d85b01007387 */ /* 0x0001e20000100800 */
[----:B------:R-:W-:-:S03]  /*96d0*/  FADD R95, RZ, R95 ;  /* 0x0000005fff5f7221 */ /* 0x000fc60000000000 */
[----:B0-----:R-:W4:Y:S01]  /*96e0*/  LDL.LU R91, [R1+0x8dc] ;  /* 0x0008dc00015b7983 */ /* 0x001f220000300800 */
[----:B------:R-:W-:-:S03]  /*96f0*/  FADD R96, RZ, R96 ;  /* 0x00000060ff607221 */ /* 0x000fc60000000000 */
[----:B------:R0:W-:Y:S01]  /*9700*/  STL [R1+0x4dc], R92 ;  /* 0x0004dc5c01007387 */ /* 0x0001e20000100800 */
[----:B------:R-:W-:-:S01]  /*9710*/  FADD R97, RZ, R97 ;  /* 0x00000061ff617221 */ /* 0x000fc20000000000 */
[----:B------:R-:W-:Y:S02]  /*9720*/  FADD R98, RZ, R98 ;  /* 0x00000062ff627221 */ /* 0x000fe40000000000 */
[----:B0-----:R-:W4:Y:S04]  /*9730*/  LDL.LU R92, [R1+0x8d8] ;  /* 0x0008d800015c7983 */ /* 0x001f280000300800 */
[----:B------:R0:W-:Y:S01]  /*9740*/  STL [R1+0x4e0], R93 ;  /* 0x0004e05d01007387 */ /* 0x0001e20000100800 */
[----:B------:R-:W-:-:S01]  /*9750*/  FADD R99, RZ, R99 ;  /* 0x00000063ff637221 */ /* 0x000fc20000000000 */
[----:B------:R-:W-:-:S02]  /*9760*/  FADD R100, RZ, R100 ;  /* 0x00000064ff647221 */ /* 0x000fc40000000000 */
[----:B0-----:R-:W4:Y:S04]  /*9770*/  LDL.LU R93, [R1+0x8d4] ;  /* 0x0008d400015d7983 */ /* 0x001f280000300800 */
[----:B------:R0:W-:Y:S01]  /*9780*/  STL [R1+0x4e4], R94 ;  /* 0x0004e45e01007387 */ /* 0x0001e20000100800 */
[----:B------:R-:W-:-:S03]  /*9790*/  FADD R101, RZ, R101 ;  /* 0x00000065ff657221 */ /* 0x000fc60000000000 */
        /* <DEDUP_REMOVED lines=55> */
[----:B------:R0:W-:Y:S04]  /*9b10*/  STL [R1+0x530], R113 ;  /* 0x0005307101007387 */ /* 0x0001e80000100800 */
        /* <DEDUP_REMOVED lines=14> */
[----:B------:R1:W-:Y:S01]  /*9c00*/  STL [R1+0x550], R0 ;  /* 0x0005500001007387 */ /* 0x0003e20000100800 */
[----:B0-----:R-:W-:-:S01]  /*9c10*/  FADD R2, RZ, R120 ;  /* 0x00000078ff027221 */ /* 0x001fc20000000000 */
[----:B-1----:R-:W-:-:S04]  /*9c20*/  FADD R0, RZ, R121 ;  /* 0x00000079ff007221 */ /* 0x002fc80000000000 */
        /* <DEDUP_REMOVED lines=38> */
[----:B0----5:R-:W-:-:S01]  /*9e90*/  FADD R2, RZ, R140 ;  /* 0x0000008cff027221 */ /* 0x021fc20000000000 */
        /* <DEDUP_REMOVED lines=280> */
[----:B--2---:R-:W-:-:S04]  /*b020*/  FADD R0, RZ, R89 ;  /* 0x00000059ff007221 */ /* 0x004fc80000000000 */
[----:B------:R3:W-:Y:S04]  /*b030*/  STL [R1+0x7d4], R2 ;  /* 0x0007d40201007387 */ /* 0x0007e80000100800 */
[----:B------:R4:W-:Y:S01]  /*b040*/  STL [R1+0x7d8], R0 ;  /* 0x0007d80001007387 */ /* 0x0009e20000100800 */
[----:B---3--:R-:W-:-:S01]  /*b050*/  FADD R2, RZ, R90 ;  /* 0x0000005aff027221 */ /* 0x008fc20000000000 */
[----:B----4-:R-:W-:-:S04]  /*b060*/  FADD R0, RZ, R91 ;  /* 0x0000005bff007221 */ /* 0x010fc80000000000 */
        /* <DEDUP_REMOVED lines=58> */
[----:B------:R-:W-:-:S05]  /*b410*/  UMOV UR6, URZ ;  /* 0x0000003f00067c82 */ /* 0x000fca0008000000 */
.L_x_18:
[----:B------:R-:W-:-:S04]  /*b420*/  UIADD3 UR26, UR5, 0x1, URZ ;  /* 0x00000001051a7890 */ /* 0x000fc8000fffe03f */
[----:B------:R-:W-:-:S04]  /*b430*/  UISETP.NE.AND UP0, UPT, UR26, 0x5, UPT ;  /* 0x000000051a00788c */ /* 0x000fc8000bf05270 */
[----:B------:R-:W-:Y:S02]  /*b440*/  USEL UR8, URZ, 0x1, UP0 ;  /* 0x000000013f087887 */ /* 0x000fe40008000000 */
[----:B------:R-:W-:Y:S02]  /*b450*/  USEL UR26, UR26, URZ, UP0 ;  /* 0x0000003f1a1a7287 */ /* 0x000fe40008000000 */
[----:B------:R-:W-:-:S06]  /*b460*/  ULOP3.LUT UR8, UR4, UR8, URZ, 0x3c, !UPT ;  /* 0x0000000804087292 */ /* 0x000fcc000f8e3c3f */
[----:B-1----:R-:W-:Y:S01]  /*b470*/  IMAD.U32 R0, RZ, RZ, UR8 ;  /* 0x00000008ff007e24 */ /* 0x002fe2000f8e00ff */
[----:B------:R-:W-:-:S06]  /*b480*/  UMOV UR8, 0x1 ;  /* 0x0000000100087882 */ /* 0x000fcc0000000000 */
.L_x_13:
[----:B------:R-:W-:-:S04]  /*b490*/  UISETP.LT.AND UP0, UPT, UR14, 0x1, UPT ;  /* 0x000000010e00788c */ /* 0x000fc8000bf01270 */
[----:B------:R-:W-:-:S04]  /*b4a0*/  USEL UR9, UR14, 0x1, UP0 ;  /* 0x000000010e097887 */ /* 0x000fc80008000000 */
[----:B------:R-:W-:-:S04]  /*b4b0*/  UIADD3 UR28, UR14, -UR9, URZ ;  /* 0x800000090e1c7290 */ /* 0x000fc8000fffe03f */
[----:B------:R-:W-:-:S06]  /*b4c0*/  UISETP.GE.AND UP0, UPT, UR28, 0x1, UPT ;  /* 0x000000011c00788c */ /* 0x000fcc000bf06270 */
[----:B------:R-:W-:-:S13]  /*b4d0*/  PLOP3.LUT P0, PT, PT, PT, UP0, 0x80, 0x0 ;  /* 0x000000000000781c */ /* 0x000fda0003f0f008 */
[----:B------:R-:W-:Y:S05]  /*b4e0*/  @!P0 BRA `(.L_x_19) ;  /* 0x0000008c00fc8947 */ /* 0x000fea0003800000 */
[----:B------:R-:W-:Y:S01]  /*b4f0*/  UMOV UR27, UR5 ;  /* 0x00000005001b7c82 */ /* 0x000fe20008000000 */
[----:B------:R-:W-:-:S05]  /*b500*/  ULDC UR30, c[0x0][0x50c] ;  /* 0x00014300001e7ab9 */ /* 0x000fca0000000800 */
.L_x_27:
[----:B------:R-:W-:-:S06]  /*b510*/  UISETP.NE.AND UP0, UPT, UR25, 0x3, UPT ;  /* 0x000000031900788c */ /* 0x000fcc000bf05270 */
[----:B------:R-:W-:-:S13]  /*b520*/  PLOP3.LUT P1, PT, PT, PT, UP0, 0x80, 0x0 ;  /* 0x000000000000781c */ /* 0x000fda0003f2f008 */
[----:B--2---:R-:W-:Y:S05]  /*b530*/  @!P1 BRA `(.L_x_20) ;  /* 0x0000000000049947 */ /* 0x004fea0003800000 */
[----:B------:R-:W-:Y:S01]  /*b540*/  BPT.TRAP 0x1 ;  /* 0x000000040000795c */ /* 0x000fe20000300000 */
.L_x_20:
[----:B------:R-:W2:Y:S01]  /*b550*/  S2UR UR9, SR_CgaCtaId ;  /* 0x00000000000979c3 */ /* 0x000ea20000008800 */
[----:B------:R-:W-:Y:S01]  /*b560*/  UMOV UR16, 0x400 ;  /* 0x0000040000107882 */ /* 0x000fe20000000000 */
[----:B------:R-:W-:Y:S01]  /*b570*/  SHF.L.U32 R2, R0, 0x1f, RZ ;  /* 0x0000001f00027819 */ /* 0x000fe200000006ff */
[----:B--2---:R-:W-:-:S04]  /*b580*/  ULEA UR16, UR9, UR16, 0x18 ;  /* 0x0000001009107291 */ /* 0x004fc8000f8ec03f */
[----:B------:R-:W-:-:S09]  /*b590*/  ULEA UR9, UR26, UR16, 0x3 ;  /* 0x000000101a097291 */ /* 0x000fd2000f8e183f */
[----:B------:R2:W3:Y:S01]  /*b5a0*/  SYNCS.PHASECHK.TRANS64.TRYWAIT P0, [UR9], R2 ;  /* 0x00000002ff0075a7 */ /* 0x0004e20008000149 */
[----:B------:R-:W-:Y:S05]  /*b5b0*/  @!P1 BRA `(.L_x_21) ;  /* 0x0000000000049947 */ /* 0x000fea0003800000 */
[----:B------:R-:W-:Y:S01]  /*b5c0*/  BPT.TRAP 0x1 ;  /* 0x000000040000795c */ /* 0x000fe20000300000 */
.L_x_21:
[----:B---3--:R-:W-:Y:S05]  /*b5d0*/  @P0 BRA `(.L_x_22) ;  /* 0x0000000000080947 */ /* 0x008fea0003800000 */
[----:B------:R-:W3:Y:S02]  /*b5e0*/  SYNCS.PHASECHK.TRANS64.TRYWAIT P0, [UR9], R2 ;  /* 0x00000002ff0075a7 */ /* 0x000ee40008000149 */
[----:B---3--:R-:W-:Y:S05]  /*b5f0*/  @!P0 BRA `(.L_x_23) ;  /* 0x000002cc00dc8947 */ /* 0x008fea0003800000 */
.L_x_22:
        /* <DEDUP_REMOVED lines=48> */
[----:B---3--:R-:W3:Y:S04]  /*b900*/  LDL.LU.64 R4, [R1+0x180] ;  /* 0x0001800001047983 */ /* 0x008ee80000300a00 */
        /* <DEDUP_REMOVED lines=46> */
[----:B------:R-:W3:Y:S01]  /*bbf0*/  LDL.LU.64 R98, [R1+0x2f8] ;  /* 0x0002f80001627983 */ /* 0x000ee20000300a00 */
[----:B------:R-:W-:-:S02]  /*bc00*/  UIADD3 UR9, UR16, 0x14100, URZ ;  /* 0x0001410010097890 */ /* 0x000fc4000fffe03f */
[----:B------:R-:W-:Y:S02]  /*bc10*/  UISETP.NE.AND UP0, UPT, UR7, URZ, UPT ;  /* 0x0000003f0700728c */ /* 0x000fe4000bf05270 */
[----:B------:R-:W-:Y:S02]  /*bc20*/  USHF.R.U32.HI UR9, URZ, 0x4, UR9 ;  /* 0x000000043f097899 */ /* 0x000fe40008011609 */
[----:B------:R-:W-:Y:S02]  /*bc30*/  USEL UR8, UR8, URZ, !UP0 ;  /* 0x0000003f08087287 */ /* 0x000fe4000c000000 */
[----:B------:R-:W-:Y:S02]  /*bc40*/  ULOP3.LUT UR9, UR9, 0x3fff, URZ, 0xc0, !UPT ;  /* 0x00003fff09097892 */ /* 0x000fe4000f8ec03f */
[----:B------:R-:W-:Y:S02]  /*bc50*/  ULOP3.LUT UR7, UR15, 0x10000, URZ, 0xfc, !UPT ;  /* 0x000100000f077892 */ /* 0x000fe4000f8efc3f */
[----:B------:R-:W-:-:S02]  /*bc60*/  ULOP3.LUT UR9, UR9, 0x10000, URZ, 0xfc, !UPT ;  /* 0x0001000009097892 */ /* 0x000fc4000f8efc3f */
[----:B------:R-:W-:Y:S02]  /*bc70*/  UISETP.NE.U32.AND UP0, UPT, UR8, URZ, UPT ;  /* 0x0000003f0800728c */ /* 0x000fe4000bf05070 */
[----:B------:R-:W-:Y:S02]  /*bc80*/  ULEA UR7, UR26, UR7, 0xa ;  /* 0x000000071a077291 */ /* 0x000fe4000f8e503f */
[----:B------:R-:W-:Y:S01]  /*bc90*/  UIMAD UR29, UR26, 0x600, UR9 ;  /* 0x000006001a1d78a4 */ /* 0x000fe2000f8e0209 */
[----:B------:R-:W-:Y:S02]  /*bca0*/  UMOV UR11, 0x80000020 ;  /* 0x80000020000b7882 */ /* 0x000fe40000000000 */
[----:B------:R-:W-:Y:S02]  /*bcb0*/  UMOV UR9, 0x80000020 ;  /* 0x8000002000097882 */ /* 0x000fe40000000000 */
[----:B------:R-:W-:Y:S02]  /*bcc0*/  UMOV UR8, UR7 ;  /* 0x0000000700087c82 */ /* 0x000fe40008000000 */
[----:B------:R-:W-:Y:S01]  /*bcd0*/  UMOV UR10, UR29 ;  /* 0x0000001d000a7c82 */ /* 0x000fe20008000000 */
[----:B------:R-:W-:Y:S01]  /*bce0*/  UIADD3 UR22, UR29, 0x300, URZ ;  /* 0x000003001d167890 */ /* 0x000fe2000fffe03f */
[----:B------:R-:W-:Y:S01]  /*bcf0*/  UMOV UR20, UR8 ;  /* 0x0000000800147c82 */ /* 0x000fe20008000000 */
[----:B------:R-:W-:Y:S01]  /*bd00*/  UMOV UR21, UR9 ;  /* 0x0000000900157c82 */ /* 0x000fe20008000000 */
[----:B------:R-:W-:Y:S01]  /*bd10*/  UMOV UR23, 0x80000020 ;  /* 0x8000002000177882 */ /* 0x000fe20000000000 */
[----:B---3--:R-:W-:-:S06]  /*bd20*/  WARPGROUP.ARRIVE ;  /* 0x00000000000079c5 */ /* 0x008fcc0000000000 */
[----:B------:R-:W-:Y:S03]  /*bd30*/  QGMMA.64x192x32.F32.E4M3.E4M3 R4, gdesc[UR8], R4, UP0, gsb0 ;  /* 0x02e00000080479f3 */ /* 0x000fe6000b800804 */
[----:B------:R-:W-:Y:S02]  /*bd40*/  WARPGROUP.DEPBAR.LE gsb0, 0x0 ;  /* 0x00008000000079c5 */ /* 0x000fe40000010000 */
[----:B-----5:R-:W-:Y:S01]  /*bd50*/  WARPGROUP.ARRIVE ;  /* 0x00000000000079c5 */ /* 0x020fe20000000000 */
[----:B------:R-:W-:Y:S01]  /*bd60*/  STL.64 [R1+0x180], R4 ;  /* 0x0001800401007387 */ /* 0x000fe20000100a00 */
[----:B--2---:R-:W-:-:S03]  /*bd70*/  IMAD.MOV.U32 R2, RZ, RZ, R99 ;  /* 0x000000ffff027224 */ /* 0x004fc600078e0063 */
[----:B------:R-:W-:Y:S10]  /*bd80*/  STL.64 [R1+0x188], R6 ;  /* 0x0001880601007387 */ /* 0x000ff40000100a00 */
[----:B------:R-:W-:Y:S01]  /*bd90*/  QGMMA.64x192x32.F32.E4M3.E4M3 R120, gdesc[UR20], R120, UP0, gsb0 ;  /* 0x02e00000147879f3 */ /* 0x000fe2000b800878 */
        /* <DEDUP_REMOVED lines=46> */
[----:B--2---:R-:W2:Y:S04]  /*c080*/  LDL.LU.64 R98, [R1+0xe68] ;  /* 0x000e680001627983 */ /* 0x004ea80000300a00 */
        /* <DEDUP_REMOVED lines=96> */
[----:B----4-:R-:W4:Y:S04]  /*c690*/  LDL.LU R140, [R1+0x180] ;  /* 0x00018000018c7983 */ /* 0x010f280000300800 */
[----:B------:R-:W4:Y:S04]  /*c6a0*/  LDL.LU R141, [R1+0x184] ;  /* 0x00018400018d7983 */ /* 0x000f280000300800 */
[----:B------:R-:W3:Y:S04]  /*c6b0*/  LDL.LU R142, [R1+0x188] ;  /* 0x00018800018e7983 */ /* 0x000ee80000300800 */
[----:B------:R-:W3:Y:S04]  /*c6c0*/  LDL.LU R143, [R1+0x18c] ;  /* 0x00018c00018f7983 */ /* 0x000ee80000300800 */
[----:B------:R-:W4:Y:S04]  /*c6d0*/  LDL.LU R144, [R1+0x190] ;  /* 0x0001900001907983 */ /* 0x000f280000300800 */
        /* <DEDUP_REMOVED lines=70> */
[----:B------:R-:W3:Y:S01]  /*cb40*/  LDL.LU R215, [R1+0x2ac] ;  /* 0x0002ac0001d77983 */ /* 0x000ee20000300800 */
[----:B------:R-:W-:Y:S01]  /*cb50*/  UIADD3 UR20, UR7, 0x200, URZ ;  /* 0x0000020007147890 */ /* 0x000fe2000fffe03f */
[----:B--2---:R-:W-:Y:S01]  /*cb60*/  WARPGROUP.ARRIVE ;  /* 0x00000000000079c5 */ /* 0x004fe20000000000 */
[----:B------:R-:W-:-:S07]  /*cb70*/  UMOV UR21, 0x80000020 ;  /* 0x8000002000157882 */ /* 0x000fce0000000000 */
[----:B------:R-:W-:Y:S01]  /*cb80*/  QGMMA.64x192x32.F32.E4M3.E4M3 R24, gdesc[UR20], R24, UP0, gsb0 ;  /* 0x02e00000141879f3 */ /* 0x000fe2000b800818 */
[----:B---3--:R-:W-:Y:S04]  /*cb90*/  STL.64 [R1+0xce8], R214 ;  /* 0x000ce8d601007387 */ /* 0x008fe80000100a00 */
[----:B----4-:R-:W-:Y:S04]  /*cba0*/  STL.64 [R1+0xce0], R212 ;  /* 0x000ce0d401007387 */ /* 0x010fe80000100a00 */
        /* <DEDUP_REMOVED lines=46> */
[----:B--2---:R-:W2:Y:S04]  /*ce90*/  LDL.LU.64 R120, [R1] ;  /* 0x0000000001787983 */ /* 0x004ea80000300a00 */
        /* <DEDUP_REMOVED lines=47> */
[----:B------:R-:W-:-:S02]  /*d190*/  WARPGROUP.DEPBAR.LE gsb0, 0x0 ;  /* 0x00008000000079c5 */ /* 0x000fc40000010000 */
[----:B------:R-:W-:Y:S01]  /*d1a0*/  UMOV UR22, UR10 ;  /* 0x0000000a00167c82 */ /* 0x000fe20008000000 */
[----:B------:R-:W-:Y:S01]  /*d1b0*/  UMOV UR23, UR11 ;  /* 0x0000000b00177c82 */ /* 0x000fe20008000000 */
[----:B------:R-:W3:Y:S04]  /*d1c0*/  LDL.LU R216, [R1+0x2b0] ;  /* 0x0002b00001d87983 */ /* 0x000ee80000300800 */
        /* <DEDUP_REMOVED lines=17> */
[----:B------:R-:W3:Y:S01]  /*d2e0*/  LDL.LU R234, [R1+0x2f8] ;  /* 0x0002f80001ea7983 */ /* 0x000ee20000300800 */
[----:B------:R-:W-:Y:S01]  /*d2f0*/  IMAD.MOV.U32 R235, RZ, RZ, R2 ;  /* 0x000000ffffeb7224 */ /* 0x000fe200078e0002 */
[----:B--2---:R-:W-:-:S06]  /*d300*/  WARPGROUP.ARRIVE ;  /* 0x00000000000079c5 */ /* 0x004fcc0000000000 */
[----:B------:R-:W-:Y:S03]  /*d310*/  QGMMA.64x192x32.F32.E4M3.E4M3 R120, gdesc[UR20], R120, UP0, gsb0 ;  /* 0x02e00000147879f3 */ /* 0x000fe6000b800878 */
[----:B------:R-:W-:Y:S02]  /*d320*/  WARPGROUP.DEPBAR.LE gsb0, 0x0 ;  /* 0x00008000000079c5 */ /* 0x000fe40000010000 */
        /* <DEDUP_REMOVED lines=48> */
[----:B--2---:R-:W3:Y:S04]  /*d630*/  LDL.LU.64 R214, [R1+0xce8] ;  /* 0x000ce80001d67983 */ /* 0x004ee80000300a00 */
        /* <DEDUP_REMOVED lines=38> */
[----:B------:R-:W-:Y:S01]  /*d8a0*/  UIADD3 UR10, UR29, 0x2, URZ ;  /* 0x000000021d0a7890 */ /* 0x000fe2000fffe03f */
[----:B------:R-:W2:Y:S01]  /*d8b0*/  LDL.LU.64 R138, [R1+0xbb8] ;  /* 0x000bb800018a7983 */ /* 0x000ea20000300a00 */
[----:B------:R-:W-:Y:S01]  /*d8c0*/  UMOV UR9, 0x80000020 ;  /* 0x8000002000097882 */ /* 0x000fe20000000000 */
[----:B------:R-:W-:Y:S02]  /*d8d0*/  UMOV UR11, 0x80000020 ;  /* 0x80000020000b7882 */ /* 0x000fe40000000000 */
        /* <DEDUP_REMOVED lines=9> */
[----:B---3--:R-:W-:-:S06]  /*d970*/  WARPGROUP.ARRIVE ;  /* 0x00000000000079c5 */ /* 0x008fcc0000000000 */
        /* <DEDUP_REMOVED lines=51> */
[----:B------:R-:W4:Y:S04]  /*dcb0*/  LDL.LU.64 R232, [R1+0xb60] ;  /* 0x000b600001e87983 */ /* 0x000f280000300a00 */
        /* <DEDUP_REMOVED lines=50> */
[----:B---3--:R-:W-:Y:S04]  /*dfe0*/  STL.64 [R1+0x9e8], R234 ;  /* 0x0009e8ea01007387 */ /* 0x008fe80000100a00 */
[----:B----4-:R-:W-:Y:S04]  /*dff0*/  STL.64 [R1+0x9e0], R232 ;  /* 0x0009e0e801007387 */ /* 0x010fe80000100a00 */
[----:B--2---:R-:W-:Y:S04]  /*e000*/  STL.64 [R1+0x9d8], R230 ;  /* 0x0009d8e601007387 */ /* 0x004fe80000100a00 */
[----:B------:R-:W-:Y:S04]  /*e010*/  STL.64 [R1+0x9d0], R228 ;  /* 0x0009d0e401007387 */ /* 0x000fe80000100a00 */
[----:B------:R-:W-:Y:S04]  /*e020*/  STL.64 [R1+0x9c8], R226 ;  /* 0x0009c8e201007387 */ /* 0x000fe80000100a00 */
[----:B------:R-:W-:Y:S04]  /*e030*/  STL.64 [R1+0x9c0], R224 ;  /* 0x0009c0e001007387 */ /* 0x000fe80000100a00 */
[----:B------:R-:W-:Y:S04]  /*e040*/  STL.64 [R1+0x9b8], R222 ;  /* 0x0009b8de01007387 */ /* 0x000fe80000100a00 */
[----:B------:R-:W-:Y:S04]  /*e050*/  STL.64 [R1+0x9b0], R220 ;  /* 0x0009b0dc01007387 */ /* 0x000fe80000100a00 */
[----:B------:R-:W-:Y:S04]  /*e060*/  STL.64 [R1+0x9a8], R218 ;  /* 0x0009a8da01007387 */ /* 0x000fe80000100a00 */
[----:B------:R-:W-:Y:S01]  /*e070*/  STL.64 [R1+0x9a0], R216 ;  /* 0x0009a0d801007387 */ /* 0x000fe20000100a00 */
[----:B------:R-:W-:-:S06]  /*e080*/  WARPGROUP.ARRIVE ;  /* 0x00000000000079c5 */ /* 0x000fcc0000000000 */
        /* <DEDUP_REMOVED lines=90> */
[----:B------:R-:W-:-:S02]  /*e630*/  UMOV UR21, 0x80000020 ;  /* 0x8000002000157882 */ /* 0x000fc40000000000 */
[----:B------:R-:W-:-:S03]  /*e640*/  UMOV UR9, UR21 ;  /* 0x0000001500097c82 */ /* 0x000fc60008000000 */
[----:B------:R-:W-:Y:S02]  /*e650*/  UMOV UR8, UR20 ;  /* 0x0000001400087c82 */ /* 0x000fe40008000000 */
[----:B------:R-:W-:Y:S03]  /*e660*/  QGMMA.64x192x32.F32.E4M3.E4M3 R24, gdesc[UR20], R24, gsb0 ;  /* 0x02e00000141879f3 */ /* 0x000fe60008000818 */
[----:B------:R-:W-:Y:S02]  /*e670*/  WARPGROUP.DEPBAR.LE gsb0, 0x0 ;  /* 0x00008000000079c5 */ /* 0x000fe40000010000 */
[----:B--2---:R-:W-:-:S15]  /*e680*/  WARPGROUP.ARRIVE ;  /* 0x00000000000079c5 */ /* 0x004fde0000000000 */
[----:B------:R-:W-:Y:S03]  /*e690*/  QGMMA.64x192x32.F32.E4M3.E4M3 R140, gdesc[UR8], R140, gsb0 ;  /* 0x02e00000088c79f3 */ /* 0x000fe6000800088c */
[----:B------:R-:W-:Y:S02]  /*e6a0*/  WARPGROUP.DEPBAR.LE gsb0, 0x0 ;  /* 0x00008000000079c5 */ /* 0x000fe40000010000 */
[----:B------:R-:W-:Y:S01]  /*e6b0*/  STL.64 [R1], R140 ;  /* 0x0000008c01007387 */ /* 0x000fe20000100a00 */
[----:B------:R-:W-:-:S03]  /*e6c0*/  IMAD.MOV.U32 R2, RZ, RZ, R223 ;  /* 0x000000ffff027224 */ /* 0x000fc600078e00df */
        /* <DEDUP_REMOVED lines=47> */
[----:B--2---:R2:W5:Y:S04]  /*e9c0*/  LDL.LU.64 R234, [R1+0x9e8] ;  /* 0x0009e80001ea7983 */ /* 0x0045680000300a00 */
        /* <DEDUP_REMOVED lines=47> */
[----:B------:R-:W-:-:S04]  /*ecc0*/  UIADD3 UR6, UR6, 0x2, URZ ;  /* 0x0000000206067890 */ /* 0x000fc8000fffe03f */
[----:B------:R-:W-:-:S04]  /*ecd0*/  UISETP.NE.AND UP0, UPT, UR6, UR30, UPT ;  /* 0x0000001e0600728c */ /* 0x000fc8000bf05270 */
[----:B------:R-:W-:-:S06]  /*ece0*/  USEL UR7, URZ, 0x1, UP0 ;  /* 0x000000013f077887 */ /* 0x000fcc0008000000 */
[----:B------:R-:W-:-:S13]  /*ecf0*/  ISETP.NE.AND P0, PT, RZ, UR7, PT ;  /* 0x00000007ff007c0c */ /* 0x000fda000bf05270 */
[----:B--2---:R-:W-:Y:S05]  /*ed00*/  @!P0 BRA `(.L_x_24) ;  /* 0x0000005400988947 */ /* 0x004fea0003800000 */
[----:B------:R2:W-:Y:S04]  /*ed10*/  STL [R1+0x960], R59 ;  /* 0x0009603b01007387 */ /* 0x0005e80000100800 */
[----:B--2---:R-:W2:Y:S04]  /*ed20*/  LDL.LU R59, [R1+0x310] ;  /* 0x00031000013b7983 */ /* 0x004ea80000300800 */
[----:B------:R3:W-:Y:S04]  /*ed30*/  STL [R1+0x95c], R60 ;  /* 0x00095c3c01007387 */ /* 0x0007e80000100800 */
[----:B---3--:R-:W2:Y:S04]  /*ed40*/  LDL R60, [R1+0x23c] ;  /* 0x00023c00013c7983 */ /* 0x008ea80000100800 */
[----:B------:R3:W-:Y:S04]  /*ed50*/  STL [R1+0x958], R61 ;  /* 0x0009583d01007387 */ /* 0x0007e80000100800 */
[----:B---3--:R-:W3:Y:S04]  /*ed60*/  LDL.LU R61, [R1+0x30c] ;  /* 0x00030c00013d7983 */ /* 0x008ee80000300800 */
[----:B------:R4:W-:Y:S04]  /*ed70*/  STL [R1+0x954], R62 ;  /* 0x0009543e01007387 */ /* 0x0009e80000100800 */
[----:B----4-:R-:W3:Y:S04]  /*ed80*/  LDL R62, [R1+0x238] ;  /* 0x00023800013e7983 */ /* 0x010ee80000100800 */
[----:B------:R4:W-:Y:S04]  /*ed90*/  STL [R1+0x950], R63 ;  /* 0x0009503f01007387 */ /* 0x0009e80000100800 */
[----:B----4-:R-:W4:Y:S04]  /*eda0*/  LDL.LU R63, [R1+0x308] ;  /* 0x00030800013f7983 */ /* 0x010f280000300800 */
[----:B------:R0:W-:Y:S04]  /*edb0*/  STL [R1+0x94c], R64 ;  /* 0x00094c4001007387 */ /* 0x0001e80000100800 */
[----:B0-----:R-:W4:Y:S04]  /*edc0*/  LDL R64, [R1+0x234] ;  /* 0x0002340001407983 */ /* 0x001f280000100800 */
[----:B------:R0:W-:Y:S04]  /*edd0*/  STL [R1+0x948], R65 ;  /* 0x0009484101007387 */ /* 0x0001e80000100800 */
[----:B0-----:R-:W2:Y:S04]  /*ede0*/  LDL.LU R65, [R1+0x304] ;  /* 0x0003040001417983 */ /* 0x001ea80000300800 */
[----:B------:R0:W-:Y:S04]  /*edf0*/  STL [R1+0x944], R66 ;  /* 0x0009444201007387 */ /* 0x0001e80000100800 */
[----:B0-----:R-:W2:Y:S04]  /*ee00*/  LDL R66, [R1+0x230] ;  /* 0x0002300001427983 */ /* 0x001ea80000100800 */
[----:B------:R0:W-:Y:S04]  /*ee10*/  STL [R1+0x940], R67 ;  /* 0x0009404301007387 */ /* 0x0001e80000100800 */
[----:B0-----:R-:W3:Y:S04]  /*ee20*/  LDL.LU R67, [R1+0x300] ;  /* 0x0003000001437983 */ /* 0x001ee80000300800 */
[----:B------:R0:W-:Y:S04]  /*ee30*/  STL [R1+0x93c], R68 ;  /* 0x00093c4401007387 */ /* 0x0001e80000100800 */
[----:B0-----:R-:W3:Y:S04]  /*ee40*/  LDL R68, [R1+0x22c] ;  /* 0x00022c0001447983 */ /* 0x001ee80000100800 */
[----:B------:R0:W-:Y:S04]  /*ee50*/  STL [R1+0x938], R69 ;  /* 0x0009384501007387 */ /* 0x0001e80000100800 */
[----:B0-----:R-:W4:Y:S04]  /*ee60*/  LDL R69, [R1+0x228] ;  /* 0x0002280001457983 */ /* 0x001f280000100800 */
        /* <DEDUP_REMOVED lines=83> */
[----:B0-----:R-:W4:Y:S01]  /*f3a0*/  LDL R111, [R1+0x180] ;  /* 0x00018000016f7983 */ /* 0x001f220000100800 */
[----:B---3--:R-:W-:-:S01]  /*f3b0*/  FADD R67, R68, R67 ;  /* 0x0000004344437221 */ /* 0x008fc20000000000 */
[----:B--2---:R-:W-:Y:S01]  /*f3c0*/  FADD R65, R66, R65 ;  /* 0x0000004142417221 */ /* 0x004fe20000000000 */
[----:B----4-:R-:W-:-:S01]  /*f3d0*/  FADD R63, R64, R63 ;  /* 0x0000003f403f7221 */ /* 0x010fc20000000000 */
[----:B------:R-:W-:Y:S01]  /*f3e0*/  STL [R1+0x88c], R112 ;  /* 0x00088c7001007387 */ /* 0x000fe20000100800 */
[----:B------:R-:W-:-:S01]  /*f3f0*/  FADD R61, R62, R61 ;  /* 0x0000003d3e3d7221 */ /* 0x000fc20000000000 */
[----:B------:R-:W-:Y:S01]  /*f400*/  FADD R59, R60, R59 ;  /* 0x0000003b3c3b7221 */ /* 0x000fe20000000000 */
[----:B-----5:R-:W-:-:S01]  /*f410*/  FADD R216, R90, R216 ;  /* 0x000000d85ad87221 */ /* 0x020fc20000000000 */
[----:B------:R-:W-:Y:S01]  /*f420*/  STL [R1+0x888], R113 ;  /* 0x0008887101007387 */ /* 0x000fe20000100800 */
[----:B------:R-:W-:-:S01]  /*f430*/  FADD R217, R89, R217 ;  /* 0x000000d959d97221 */ /* 0x000fc20000000000 */
[----:B------:R-:W-:Y:S01]  /*f440*/  FADD R218, R88, R218 ;  /* 0x000000da58da7221 */ /* 0x000fe20000000000 */
[----:B------:R-:W-:-:S01]  /*f450*/  FADD R219, R87, R219 ;  /* 0x000000db57db7221 */ /* 0x000fc20000000000 */
        /* <DEDUP_REMOVED lines=20> */
[----:B------:R0:W-:Y:S01]  /*f5a0*/  STL [R1+0x870], R119 ;  /* 0x0008707701007387 */ /* 0x0001e20000100800 */
[----:B------:R-:W-:-:S01]  /*f5b0*/  FADD R234, R72, R234 ;  /* 0x000000ea48ea7221 */ /* 0x000fc20000000000 */
[----:B------:R-:W-:Y:S01]  /*f5c0*/  FADD R22, R92, R22 ;  /* 0x000000165c167221 */ /* 0x000fe20000000000 */
[----:B------:R-:W-:-:S01]  /*f5d0*/  FADD R235, R71, R235 ;  /* 0x000000eb47eb7221 */ /* 0x000fc20000000000 */
[----:B------:R-:W-:Y:S01]  /*f5e0*/  STL [R1+0x86c], R0 ;  /* 0x00086c0001007387 */ /* 0x000fe20000100800 */
[----:B------:R-:W-:-:S01]  /*f5f0*/  FADD R236, R70, R236 ;  /* 0x000000ec46ec7221 */ /* 0x000fc20000000000 */
[----:B------:R-:W-:-:S02]  /*f600*/  FADD R237, R69, R237 ;  /* 0x000000ed45ed7221 */ /* 0x000fc40000000000 */
[----:B------:R2:W-:Y:S04]  /*f610*/  STL [R1+0x300], R67 ;  /* 0x0003004301007387 */ /* 0x0005e80000100800 */
[----:B------:R3:W-:Y:S04]  /*f620*/  STL [R1+0x304], R65 ;  /* 0x0003044101007387 */ /* 0x0007e80000100800 */
[----:B0-----:R-:W4:Y:S01]  /*f630*/  LDL R119, [R1+0x240] ;  /* 0x0002400001777983 */ /* 0x001f220000100800 */
[----:B------:R-:W-:-:S03]  /*f640*/  FADD R21, R93, R21 ;  /* 0x000000155d157221 */ /* 0x000fc60000000000 */
[----:B------:R0:W-:Y:S04]  /*f650*/  STL [R1+0x308], R63 ;  /* 0x0003083f01007387 */ /* 0x0001e80000100800 */
[----:B------:R-:W4:Y:S04]  /*f660*/  LDL.LU R118, [R1+0x314] ;  /* 0x0003140001767983 */ /* 0x000f280000300800 */
[----:B------:R1:W-:Y:S01]  /*f670*/  STL [R1+0x30c], R61 ;  /* 0x00030c3d01007387 */ /* 0x0003e20000100800 */
[----:B------:R-:W-:-:S03]  /*f680*/  FADD R20, R94, R20 ;  /* 0x000000145e147221 */ /* 0x000fc60000000000 */
[----:B------:R-:W4:Y:S04]  /*f690*/  LDL R117, [R1+0x244] ;  /* 0x0002440001757983 */ /* 0x000f280000100800 */
[----:B------:R1:W-:Y:S04]  /*f6a0*/  STL [R1+0x310], R59 ;  /* 0x0003103b01007387 */ /* 0x0003e80000100800 */
[----:B------:R-:W4:Y:S04]  /*f6b0*/  LDL.LU R116, [R1+0x318] ;  /* 0x0003180001747983 */ /* 0x000f280000300800 */
[----:B------:R-:W4:Y:S01]  /*f6c0*/  LDL R115, [R1+0x248] ;  /* 0x0002480001737983 */ /* 0x000f220000100800 */
[----:B------:R-:W-:-:S03]  /*f6d0*/  FADD R19, R95, R19 ;  /* 0x000000135f137221 */ /* 0x000fc60000000000 */
[----:B------:R-:W4:Y:S04]  /*f6e0*/  LDL.LU R114, [R1+0x31c] ;  /* 0x00031c0001727983 */ /* 0x000f280000300800 */
[----:B------:R-:W4:Y:S04]  /*f6f0*/  LDL R113, [R1+0x24c] ;  /* 0x00024c0001717983 */ /* 0x000f280000100800 */
[----:B------:R-:W4:Y:S01]  /*f700*/  LDL.LU R112, [R1+0x320] ;  /* 0x0003200001707983 */ /* 0x000f220000300800 */
[----:B------:R-:W-:-:S01]  /*f710*/  FADD R18, R96, R18 ;  /* 0x0000001260127221 */ /* 0x000fc20000000000 */
[----:B------:R-:W-:Y:S01]  /*f720*/  FADD R17, R97, R17 ;  /* 0x0000001161117221 */ /* 0x000fe20000000000 */
        /* <DEDUP_REMOVED lines=13> */
[----:B------:R-:W-:-:S02]  /*f800*/  FADD R3, R111, R3 ;  /* 0x000000036f037221 */ /* 0x000fc40000000000 */
[----:B------:R-:W4:Y:S04]  /*f810*/  LDL R111, [R1+0x250] ;  /* 0x00025000016f7983 */ /* 0x000f280000100800 */
[----:B------:R-:W4:Y:S04]  /*f820*/  LDL.LU R110, [R1+0x324] ;  /* 0x00032400016e7983 */ /* 0x000f280000300800 */
        /* <DEDUP_REMOVED lines=42> */
[----:B--2---:R-:W2:Y:S04]  /*fad0*/  LDL R67, [R1+0x2a8] ;  /* 0x0002a80001437983 */ /* 0x004ea80000100800 */
[----:B------:R-:W2:Y:S04]  /*fae0*/  LDL.LU R66, [R1+0x37c] ;  /* 0x00037c0001427983 */ /* 0x000ea80000300800 */
[----:B---3--:R-:W3:Y:S04]  /*faf0*/  LDL R65, [R1+0x2ac] ;  /* 0x0002ac0001417983 */ /* 0x008ee80000100800 */
[----:B------:R-:W3:Y:S04]  /*fb00*/  LDL.LU R64, [R1+0x380] ;  /* 0x0003800001407983 */ /* 0x000ee80000300800 */
[----:B0-----:R-:W3:Y:S04]  /*fb10*/  LDL R63, [R1+0x2b0] ;  /* 0x0002b000013f7983 */ /* 0x001ee80000100800 */
[----:B------:R-:W3:Y:S04]  /*fb20*/  LDL.LU R62, [R1+0x384] ;  /* 0x00038400013e7983 */ /* 0x000ee80000300800 */
[----:B-1----:R-:W3:Y:S04]  /*fb30*/  LDL R61, [R1+0x2b4] ;  /* 0x0002b400013d7983 */ /* 0x002ee80000100800 */
[----:B------:R-:W3:Y:S04]  /*fb40*/  LDL.LU R60, [R1+0x388] ;  /* 0x00038800013c7983 */ /* 0x000ee80000300800 */
[----:B------:R-:W3:Y:S04]  /*fb50*/  LDL R59, [R1+0x2b8] ;  /* 0x0002b800013b7983 */ /* 0x000ee80000100800 */
[----:B------:R-:W3:Y:S01]  /*fb60*/  LDL.LU R0, [R1+0x38c] ;  /* 0x00038c0001007983 */ /* 0x000ee20000300800 */
[----:B----4-:R-:W-:-:S01]  /*fb70*/  FADD R118, R119, R118 ;  /* 0x0000007677767221 */ /* 0x010fc20000000000 */
[----:B------:R-:W-:Y:S01]  /*fb80*/  FADD R116, R117, R116 ;  /* 0x0000007475747221 */ /* 0x000fe20000000000 */
[----:B------:R-:W-:-:S01]  /*fb90*/  FADD R114, R115, R114 ;  /* 0x0000007273727221 */ /* 0x000fc20000000000 */
[----:B------:R-:W-:-:S02]  /*fba0*/  FADD R112, R113, R112 ;  /* 0x0000007071707221 */ /* 0x000fc40000000000 */
[----:B------:R-:W-:Y:S04]  /*fbb0*/  STL [R1+0x314], R118 ;  /* 0x0003147601007387 */ /* 0x000fe80000100800 */
[----:B------:R-:W-:Y:S04]  /*fbc0*/  STL [R1+0x318], R116 ;  /* 0x0003187401007387 */ /* 0x000fe80000100800 */
[----:B------:R-:W-:Y:S04]  /*fbd0*/  STL [R1+0x31c], R114 ;  /* 0x00031c7201007387 */ /* 0x000fe80000100800 */
[----:B------:R-:W-:Y:S01]  /*fbe0*/  STL [R1+0x320], R112 ;  /* 0x0003207001007387 */ /* 0x000fe20000100800 */
[----:B------:R-:W-:-:S01]  /*fbf0*/  FADD R110, R111, R110 ;  /* 0x0000006e6f6e7221 */ /* 0x000fc20000000000 */
[----:B------:R-:W-:-:S04]  /*fc00*/  FADD R108, R109, R108 ;  /* 0x0000006c6d6c7221 */ /* 0x000fc80000000000 */
[----:B------:R-:W-:Y:S01]  /*fc10*/  STL [R1+0x324], R110 ;  /* 0x0003246e01007387 */ /* 0x000fe20000100800 */
[----:B------:R-:W-:-:S03]  /*fc20*/  FADD R106, R107, R106 ;  /* 0x0000006a6b6a7221 */ /* 0x000fc60000000000 */
        /* <DEDUP_REMOVED lines=39> */
[----:B--2---:R-:W-:-:S03]  /*fea0*/  FADD R66, R67, R66 ;  /* 0x0000004243427221 */ /* 0x004fc60000000000 */
[----:B------:R-:W-:Y:S01]  /*feb0*/  STL [R1+0x378], R68 ;  /* 0x0003784401007387 */ /* 0x000fe20000100800 */
[----:B---3--:R-:W-:-:S03]  /*fec0*/  FADD R64, R65, R64 ;  /* 0x0000004041407221 */ /* 0x008fc60000000000 */
[----:B------:R-:W-:Y:S04]  /*fed0*/  STL [R1+0x37c], R66 ;  /* 0x00037c4201007387 */ /* 0x000fe80000100800 */
[----:B------:R-:W-:Y:S01]  /*fee0*/  STL [R1+0x380], R64 ;  /* 0x0003804001007387 */ /* 0x000fe20000100800 */
[----:B------:R-:W-:-:S01]  /*fef0*/  FADD R62, R63, R62 ;  /* 0x0000003e3f3e7221 */ /* 0x000fc20000000000 */
[----:B------:R-:W-:Y:S01]  /*ff00*/  FADD R60, R61, R60 ;  /* 0x0000003c3d3c7221 */ /* 0x000fe20000000000 */
[----:B------:R-:W-:-:S02]  /*ff10*/  FADD R0, R59, R0 ;  /* 0x000000003b007221 */ /* 0x000fc40000000000 */
[----:B------:R-:W2:Y:S04]  /*ff20*/  LDL R59, [R1+0x2bc] ;  /* 0x0002bc00013b7983 */ /* 0x000ea80000100800 */
[----:B------:R-:W-:Y:S04]  /*ff30*/  STL [R1+0x384], R62 ;  /* 0x0003843e01007387 */ /* 0x000fe80000100800 */
[----:B------:R0:W-:Y:S04]  /*ff40*/  STL [R1+0x388], R60 ;  /* 0x0003883c01007387 */ /* 0x0001e80000100800 */
[----:B0-----:R-:W2:Y:S04]  /*ff50*/  LDL.LU R60, [R1+0x390] ;  /* 0x00039000013c7983 */ /* 0x001ea80000300800 */
[----:B------:R-:W3:Y:S04]  /*ff60*/  LDL R61, [R1+0x2c0] ;  /* 0x0002c000013d7983 */ /* 0x000ee80000100800 */
[----:B------:R0:W-:Y:S04]  /*ff70*/  STL [R1+0x38c], R0 ;  /* 0x00038c0001007387 */ /* 0x0001e80000100800 */
[----:B------:R-:W3:Y:S04]  /*ff80*/  LDL.LU R62, [R1+0x394] ;  /* 0x00039400013e7983 */ /* 0x000ee80000300800 */
        /* <DEDUP_REMOVED lines=30> */
[----:B------:R-:W4:Y:S04]  /*10170*/  LDL R93, [R1] ;  /* 0x00000000015d7983 */ /* 0x000f280000100800 */
        /* <DEDUP_REMOVED lines=26> */
[----:B0-----:R-:W4:Y:S01]  /*10320*/  LDL.LU R0, [R1+0x408] ;  /* 0x0004080001007983 */ /* 0x001f220000300800 */
[----:B--2---:R-:W-:-:S03]  /*10330*/  FADD R60, R59, R60 ;  /* 0x0000003c3b3c7221 */ /* 0x004fc60000000000 */
[----:B------:R-:W2:Y:S04]  /*10340*/  LDL.LU R59, [R1+0x960] ;  /* 0x00096000013b7983 */ /* 0x000ea80000300800 */
[----:B------:R0:W-:Y:S01]  /*10350*/  STL [R1+0x390], R60 ;  /* 0x0003903c01007387 */ /* 0x0001e20000100800 */
[----:B---3--:R-:W-:-:S03]  /*10360*/  FADD R62, R61, R62 ;  /* 0x0000003e3d3e7221 */ /* 0x008fc60000000000 */
[----:B0-----:R-:W3:Y:S01]  /*10370*/  LDL.LU R60, [R1+0x95c] ;  /* 0x00095c00013c7983 */ /* 0x001ee20000300800 */
[----:B----4-:R-:W-:-:S03]  /*10380*/  FADD R64, R63, R64 ;  /* 0x000000403f407221 */ /* 0x010fc60000000000 */
[----:B------:R-:W4:Y:S04]  /*10390*/  LDL.LU R61, [R1+0x958] ;  /* 0x00095800013d7983 */ /* 0x000f280000300800 */
[----:B------:R0:W-:Y:S01]  /*103a0*/  STL [R1+0x394], R62 ;  /* 0x0003943e01007387 */ /* 0x0001e20000100800 */
[----:B------:R-:W-:-:S03]  /*103b0*/  FADD R66, R65, R66 ;  /* 0x0000004241427221 */ /* 0x000fc60000000000 */
[----:B0-----:R-:W4:Y:S01]  /*103c0*/  LDL.LU R62, [R1+0x954] ;  /* 0x00095400013e7983 */ /* 0x001f220000300800 */
[----:B------:R-:W-:-:S03]  /*103d0*/  FADD R118, R119, R118 ;  /* 0x0000007677767221 */ /* 0x000fc60000000000 */
[----:B------:R-:W4:Y:S04]  /*103e0*/  LDL.LU R63, [R1+0x950] ;  /* 0x00095000013f7983 */ /* 0x000f280000300800 */
[----:B------:R0:W-:Y:S01]  /*103f0*/  STL [R1+0x398], R64 ;  /* 0x0003984001007387 */ /* 0x0001e20000100800 */
[----:B------:R-:W-:-:S01]  /*10400*/  FADD R116, R117, R116 ;  /* 0x0000007475747221 */ /* 0x000fc20000000000 */
[----:B------:R-:W-:Y:S02]  /*10410*/  FADD R114, R115, R114 ;  /* 0x0000007273727221 */ /* 0x000fe40000000000 */
[----:B0-----:R-:W4:Y:S04]  /*10420*/  LDL.LU R64, [R1+0x94c] ;  /* 0x00094c0001407983 */ /* 0x001f280000300800 */
[----:B------:R-:W4:Y:S01]  /*10430*/  LDL.LU R65, [R1+0x948] ;  /* 0x0009480001417983 */ /* 0x000f220000300800 */
[----:B------:R-:W-:-:S03]  /*10440*/  FADD R112, R113, R112 ;  /* 0x0000007071707221 */ /* 0x000fc60000000000 */
[----:B------:R0:W-:Y:S01]  /*10450*/  STL [R1+0x39c], R66 ;  /* 0x00039c4201007387 */ /* 0x0001e20000100800 */
[----:B------:R-:W-:-:S03]  /*10460*/  FADD R110, R111, R110 ;  /* 0x0000006e6f6e7221 */ /* 0x000fc60000000000 */
[----:B0-----:R-:W4:Y:S04]  /*10470*/  LDL.LU R66, [R1+0x944] ;  /* 0x0009440001427983 */ /* 0x001f280000300800 */
[----:B------:R-:W-:Y:S01]  /*10480*/  STL [R1+0x3a0], R118 ;  /* 0x0003a07601007387 */ /* 0x000fe20000100800 */
[----:B------:R-:W-:-:S03]  /*10490*/  FADD R108, R109, R108 ;  /* 0x0000006c6d6c7221 */ /* 0x000fc60000000000 */
[----:B------:R-:W-:Y:S04]  /*104a0*/  STL [R1+0x3a4], R116 ;  /* 0x0003a47401007387 */ /* 0x000fe80000100800 */
[----:B------:R-:W-:Y:S01]  /*104b0*/  STL [R1+0x3a8], R114 ;  /* 0x0003a87201007387 */ /* 0x000fe20000100800 */
[----:B------:R-:W-:-:S03]  /*104c0*/  FADD R106, R107, R106 ;  /* 0x0000006a6b6a7221 */ /* 0x000fc60000000000 */
[----:B------:R-:W-:Y:S01]  /*104d0*/  STL [R1+0x3ac], R112 ;  /* 0x0003ac7001007387 */ /* 0x000fe20000100800 */
[----:B------:R-:W-:-:S03]  /*104e0*/  FADD R104, R105, R104 ;  /* 0x0000006869687221 */ /* 0x000fc60000000000 */
[----:B------:R-:W-:Y:S04]  /*104f0*/  STL [R1+0x3b0], R110 ;  /* 0x0003b06e01007387 */ /* 0x000fe80000100800 */
[----:B------:R-:W-:Y:S01]  /*10500*/  STL [R1+0x3b4], R108 ;  /* 0x0003b46c01007387 */ /* 0x000fe20000100800 */
[----:B------:R-:W-:-:S03]  /*10510*/  FADD R102, R103, R102 ;  /* 0x0000006667667221 */ /* 0x000fc60000000000 */
[----:B------:R-:W-:Y:S04]  /*10520*/  STL [R1+0x3b8], R106 ;  /* 0x0003b86a01007387 */ /* 0x000fe80000100800 */
        /* <DEDUP_REMOVED lines=22> */
[----:B------:R0:W-:Y:S01]  /*10690*/  STL [R1+0x3e8], R82 ;  /* 0x0003e85201007387 */ /* 0x0001e20000100800 */
[----:B------:R-:W-:-:S03]  /*106a0*/  FADD R78, R79, R78 ;  /* 0x0000004e4f4e7221 */ /* 0x000fc60000000000 */
[----:B------:R1:W-:Y:S01]  /*106b0*/  STL [R1+0x3ec], R80 ;  /* 0x0003ec5001007387 */ /* 0x0003e20000100800 */
[----:B------:R-:W-:-:S03]  /*106c0*/  FADD R76, R77, R76 ;  /* 0x0000004c4d4c7221 */ /* 0x000fc60000000000 */
[----:B------:R1:W-:Y:S01]  /*106d0*/  STL [R1+0x3f0], R78 ;  /* 0x0003f04e01007387 */ /* 0x0003e20000100800 */
[----:B------:R-:W-:-:S03]  /*106e0*/  FADD R74, R75, R74 ;  /* 0x0000004a4b4a7221 */ /* 0x000fc60000000000 */
[----:B------:R1:W-:Y:S01]  /*106f0*/  STL [R1+0x3f4], R76 ;  /* 0x0003f44c01007387 */ /* 0x0003e20000100800 */
[----:B------:R-:W-:-:S03]  /*10700*/  FADD R72, R73, R72 ;  /* 0x0000004849487221 */ /* 0x000fc60000000000 */
[----:B------:R1:W-:Y:S04]  /*10710*/  STL [R1+0x3f8], R74 ;  /* 0x0003f84a01007387 */ /* 0x0003e80000100800 */
[----:B------:R1:W-:Y:S01]  /*10720*/  STL [R1+0x3fc], R72 ;  /* 0x0003fc4801007387 */ /* 0x0003e20000100800 */
[----:B------:R-:W-:-:S03]  /*10730*/  FADD R70, R71, R70 ;  /* 0x0000004647467221 */ /* 0x000fc60000000000 */
[----:B0-----:R-:W2:Y:S04]  /*10740*/  LDL R82, [R1+0x38] ;  /* 0x0000380001527983 */ /* 0x001ea80000100800 */
[----:B------:R0:W-:Y:S01]  /*10750*/  STL [R1+0x400], R70 ;  /* 0x0004004601007387 */ /* 0x0001e20000100800 */
[----:B------:R-:W-:-:S03]  /*10760*/  FADD R68, R69, R68 ;  /* 0x0000004445447221 */ /* 0x000fc60000000000 */
[----:B-1----:R-:W2:Y:S04]  /*10770*/  LDL.LU R80, [R1+0x40c] ;  /* 0x00040c0001507983 */ /* 0x002ea80000300800 */
[----:B------:R1:W-:Y:S01]  /*10780*/  STL [R1+0x404], R68 ;  /* 0x0004044401007387 */ /* 0x0003e20000100800 */
[----:B------:R-:W-:-:S03]  /*10790*/  FADD R0, R67, R0 ;  /* 0x0000000043007221 */ /* 0x000fc60000000000 */
[----:B------:R-:W3:Y:S04]  /*107a0*/  LDL R78, [R1+0x3c] ;  /* 0x00003c00014e7983 */ /* 0x000ee80000100800 */
[----:B------:R4:W-:Y:S04]  /*107b0*/  STL [R1+0x408], R0 ;  /* 0x0004080001007387 */ /* 0x0009e80000100800 */
[----:B------:R-:W3:Y:S04]  /*107c0*/  LDL.LU R76, [R1+0x410] ;  /* 0x00041000014c7983 */ /* 0x000ee80000300800 */
[----:B------:R-:W3:Y:S04]  /*107d0*/  LDL R74, [R1+0x40] ;  /* 0x00004000014a7983 */ /* 0x000ee80000100800 */
[----:B------:R-:W3:Y:S04]  /*107e0*/  LDL.LU R72, [R1+0x414] ;  /* 0x0004140001487983 */ /* 0x000ee80000300800 */
[----:B0-----:R-:W3:Y:S04]  /*107f0*/  LDL R70, [R1+0x44] ;  /* 0x0000440001467983 */ /* 0x001ee80000100800 */
[----:B-1----:R-:W3:Y:S04]  /*10800*/  LDL.LU R68, [R1+0x418] ;  /* 0x0004180001447983 */ /* 0x002ee80000300800 */
[----:B------:R-:W3:Y:S04]  /*10810*/  LDL R67, [R1+0x48] ;  /* 0x0000480001437983 */ /* 0x000ee80000100800 */
        /* <DEDUP_REMOVED lines=21> */
[----:B------:R-:W3:Y:S04]  /*10970*/  LDL.LU R93, [R1+0x470] ;  /* 0x00047000015d7983 */ /* 0x000ee80000300800 */
        /* <DEDUP_REMOVED lines=9> */
[----:B----4-:R-:W4:Y:S04]  /*10a10*/  LDL.LU R0, [R1+0x484] ;  /* 0x0004840001007983 */ /* 0x010f280000300800 */
[----:B------:R-:W4:Y:S04]  /*10a20*/  LDL.LU R95, [R1+0x46c] ;  /* 0x00046c00015f7983 */ /* 0x000f280000300800 */
[----:B------:R-:W4:Y:S01]  /*10a30*/  LDL.LU R97, [R1+0x468] ;  /* 0x0004680001617983 */ /* 0x000f220000300800 */
[----:B--2---:R-:W-:-:S05]  /*10a40*/  FADD R80, R82, R80 ;  /* 0x0000005052507221 */ /* 0x004fca0000000000 */
[----:B------:R-:W-:Y:S04]  /*10a50*/  STL [R1+0x40c], R80 ;  /* 0x00040c5001007387 */ /* 0x000fe80000100800 */
[----:B------:R-:W2:Y:S01]  /*10a60*/  LDL.LU R99, [R1+0x464] ;  /* 0x0004640001637983 */ /* 0x000ea20000300800 */
[----:B---3--:R-:W-:-:S05]  /*10a70*/  FADD R76, R78, R76 ;  /* 0x0000004c4e4c7221 */ /* 0x008fca0000000000 */
[----:B------:R-:W-:Y:S01]  /*10a80*/  STL [R1+0x410], R76 ;  /* 0x0004104c01007387 */ /* 0x000fe20000100800 */
[----:B------:R-:W-:-:S01]  /*10a90*/  FADD R72, R74, R72 ;  /* 0x000000484a487221 */ /* 0x000fc20000000000 */
[----:B------:R-:W-:-:S05]  /*10aa0*/  FADD R68, R70, R68 ;  /* 0x0000004446447221 */ /* 0x000fca0000000000 */
[----:B------:R0:W-:Y:S04]  /*10ab0*/  STL [R1+0x418], R68 ;  /* 0x0004184401007387 */ /* 0x0001e80000100800 */
[----:B------:R1:W-:Y:S04]  /*10ac0*/  STL [R1+0x414], R72 ;  /* 0x0004144801007387 */ /* 0x0003e80000100800 */
[----:B0-----:R-:W3:Y:S04]  /*10ad0*/  LDL.LU R68, [R1+0x41c] ;  /* 0x00041c0001447983 */ /* 0x001ee80000300800 */
[----:B------:R-:W3:Y:S04]  /*10ae0*/  LDL.LU R70, [R1+0x420] ;  /* 0x0004200001467983 */ /* 0x000ee80000300800 */
[----:B-1----:R-:W3:Y:S04]  /*10af0*/  LDL.LU R72, [R1+0x424] ;  /* 0x0004240001487983 */ /* 0x002ee80000300800 */
        /* <DEDUP_REMOVED lines=15> */
[----:B------:R-:W-:-:S01]  /*10bf0*/  FADD R93, R94, R93 ;  /* 0x0000005d5e5d7221 */ /* 0x000fc20000000000 */
[----:B------:R-:W-:Y:S01]  /*10c00*/  FADD R91, R92, R91 ;  /* 0x0000005b5c5b7221 */ /* 0x000fe20000000000 */
[----:B------:R-:W-:-:S01]  /*10c10*/  FADD R89, R90, R89 ;  /* 0x000000595a597221 */ /* 0x000fc20000000000 */
[----:B------:R-:W-:Y:S01]  /*10c20*/  FADD R87, R88, R87 ;  /* 0x0000005758577221 */ /* 0x000fe20000000000 */
[----:B------:R-:W-:-:S01]  /*10c30*/  FADD R85, R86, R85 ;  /* 0x0000005556557221 */ /* 0x000fc20000000000 */
[----:B----4-:R-:W-:Y:S01]  /*10c40*/  FADD R95, R96, R95 ;  /* 0x0000005f605f7221 */ /* 0x010fe20000000000 */
[----:B------:R-:W-:-:S01]  /*10c50*/  FADD R97, R98, R97 ;  /* 0x0000006162617221 */ /* 0x000fc20000000000 */
[----:B------:R-:W-:Y:S01]  /*10c60*/  FADD R0, R84, R0 ;  /* 0x0000000054007221 */ /* 0x000fe20000000000 */
[----:B--2---:R-:W-:-:S01]  /*10c70*/  FADD R99, R100, R99 ;  /* 0x0000006364637221 */ /* 0x004fc20000000000 */
[----:B---3--:R-:W-:-:S02]  /*10c80*/  FADD R68, R67, R68 ;  /* 0x0000004443447221 */ /* 0x008fc40000000000 */
[----:B------:R-:W2:Y:S01]  /*10c90*/  LDL.LU R67, [R1+0x940] ;  /* 0x0009400001437983 */ /* 0x000ea20000300800 */
[----:B------:R-:W-:-:S03]  /*10ca0*/  FADD R70, R69, R70 ;  /* 0x0000004645467221 */ /* 0x000fc60000000000 */
[----:B------:R0:W-:Y:S01]  /*10cb0*/  STL [R1+0x41c], R68 ;  /* 0x00041c4401007387 */ /* 0x0001e20000100800 */
[----:B------:R-:W-:-:S01]  /*10cc0*/  FADD R72, R71, R72 ;  /* 0x0000004847487221 */ /* 0x000fc20000000000 */
[----:B------:R-:W-:Y:S02]  /*10cd0*/  FADD R74, R73, R74 ;  /* 0x0000004a494a7221 */ /* 0x000fe40000000000 */
[----:B0-----:R-:W3:Y:S04]  /*10ce0*/  LDL.LU R68, [R1+0x93c] ;  /* 0x00093c0001447983 */ /* 0x001ee80000300800 */
[----:B------:R-:W4:Y:S04]  /*10cf0*/  LDL.LU R69, [R1+0x938] ;  /* 0x0009380001457983 */ /* 0x000f280000300800 */
[----:B------:R0:W-:Y:S01]  /*10d00*/  STL [R1+0x420], R70 ;  /* 0x0004204601007387 */ /* 0x0001e20000100800 */
[----:B------:R-:W-:-:S01]  /*10d10*/  FADD R76, R75, R76 ;  /* 0x0000004c4b4c7221 */ /* 0x000fc20000000000 */
[----:B------:R-:W-:-:S02]  /*10d20*/  FADD R78, R77, R78 ;  /* 0x0000004e4d4e7221 */ /* 0x000fc40000000000 */
[----:B0-----:R-:W4:Y:S04]  /*10d30*/  LDL.LU R70, [R1+0x934] ;  /* 0x0009340001467983 */ /* 0x001f280000300800 */
[----:B------:R-:W4:Y:S04]  /*10d40*/  LDL.LU R71, [R1+0x930] ;  /* 0x0009300001477983 */ /* 0x000f280000300800 */
[----:B------:R0:W-:Y:S01]  /*10d50*/  STL [R1+0x424], R72 ;  /* 0x0004244801007387 */ /* 0x0001e20000100800 */
[----:B------:R-:W-:-:S03]  /*10d60*/  FADD R80, R79, R80 ;  /* 0x000000504f507221 */ /* 0x000fc60000000000 */
[----:B0-----:R-:W4:Y:S04]  /*10d70*/  LDL.LU R72, [R1+0x92c] ;  /* 0x00092c0001487983 */ /* 0x001f280000300800 */
[----:B------:R-:W4:Y:S04]  /*10d80*/  LDL.LU R73, [R1+0x928] ;  /* 0x0009280001497983 */ /* 0x000f280000300800 */
[----:B------:R0:W-:Y:S01]  /*10d90*/  STL [R1+0x428], R74 ;  /* 0x0004284a01007387 */ /* 0x0001e20000100800 */
[----:B------:R-:W-:-:S03]  /*10da0*/  FADD R82, R81, R82 ;  /* 0x0000005251527221 */ /* 0x000fc60000000000 */
[----:B0-----:R-:W4:Y:S04]  /*10db0*/  LDL.LU R74, [R1+0x924] ;  /* 0x00092400014a7983 */ /* 0x001f280000300800 */
[----:B------:R-:W4:Y:S04]  /*10dc0*/  LDL.LU R75, [R1+0x920] ;  /* 0x00092000014b7983 */ /* 0x000f280000300800 */
[----:B------:R0:W-:Y:S01]  /*10dd0*/  STL [R1+0x42c], R76 ;  /* 0x00042c4c01007387 */ /* 0x0001e20000100800 */
[----:B------:R-:W-:-:S01]  /*10de0*/  FADD R119, R83, R119 ;  /* 0x0000007753777221 */ /* 0x000fc20000000000 */
[----:B------:R-:W-:-:S02]  /*10df0*/  FADD R117, R118, R117 ;  /* 0x0000007576757221 */ /* 0x000fc40000000000 */
[----:B0-----:R-:W4:Y:S04]  /*10e00*/  LDL.LU R76, [R1+0x91c] ;  /* 0x00091c00014c7983 */ /* 0x001f280000300800 */
[----:B------:R-:W4:Y:S04]  /*10e10*/  LDL.LU R77, [R1+0x918] ;  /* 0x00091800014d7983 */ /* 0x000f280000300800 */
[----:B------:R0:W-:Y:S01]  /*10e20*/  STL [R1+0x430], R78 ;  /* 0x0004304e01007387 */ /* 0x0001e20000100800 */
[----:B------:R-:W-:-:S01]  /*10e30*/  FADD R115, R116, R115 ;  /* 0x0000007374737221 */ /* 0x000fc20000000000 */
[----:B------:R-:W-:Y:S01]  /*10e40*/  FADD R113, R114, R113 ;  /* 0x0000007172717221 */ /* 0x000fe20000000000 */
[----:B------:R-:W-:-:S01]  /*10e50*/  FADD R111, R112, R111 ;  /* 0x0000006f706f7221 */ /* 0x000fc20000000000 */
        /* <DEDUP_REMOVED lines=10> */
[----:B------:R-:W-:-:S02]  /*10f00*/  FADD R101, R102, R101 ;  /* 0x0000006566657221 */ /* 0x000fc40000000000 */
[----:B0-----:R-:W4:Y:S04]  /*10f10*/  LDL.LU R82, [R1+0x904] ;  /* 0x0009040001527983 */ /* 0x001f280000300800 */
[----:B------:R-:W4:Y:S04]  /*10f20*/  LDL.LU R83, [R1+0x900] ;  /* 0x0009000001537983 */ /* 0x000f280000300800 */
[----:B------:R0:W-:Y:S04]  /*10f30*/  STL [R1+0x43c], R119 ;  /* 0x00043c7701007387 */ /* 0x0001e80000100800 */
[----:B------:R-:W-:Y:S04]  /*10f40*/  STL [R1+0x440], R117 ;  /* 0x0004407501007387 */ /* 0x000fe80000100800 */
[----:B------:R-:W-:Y:S04]  /*10f50*/  STL [R1+0x444], R115 ;  /* 0x0004447301007387 */ /* 0x000fe80000100800 */
[----:B------:R-:W-:Y:S04]  /*10f60*/  STL [R1+0x448], R113 ;  /* 0x0004487101007387 */ /* 0x000fe80000100800 */
[----:B------:R-:W-:Y:S04]  /*10f70*/  STL [R1+0x44c], R111 ;  /* 0x00044c6f01007387 */ /* 0x000fe80000100800 */
[----:B------:R-:W-:Y:S04]  /*10f80*/  STL [R1+0x450], R109 ;  /* 0x0004506d01007387 */ /* 0x000fe80000100800 */
[----:B------:R-:W-:Y:S04]  /*10f90*/  STL [R1+0x454], R107 ;  /* 0x0004546b01007387 */ /* 0x000fe80000100800 */
[----:B------:R1:W-:Y:S04]  /*10fa0*/  STL [R1+0x458], R105 ;  /* 0x0004586901007387 */ /* 0x0003e80000100800 */
[----:B------:R-:W-:Y:S04]  /*10fb0*/  STL [R1+0x45c], R103 ;  /* 0x00045c6701007387 */ /* 0x000fe80000100800 */
[----:B------:R-:W-:Y:S04]  /*10fc0*/  STL [R1+0x460], R101 ;  /* 0x0004606501007387 */ /* 0x000fe80000100800 */
[----:B------:R-:W-:Y:S04]  /*10fd0*/  STL [R1+0x464], R99 ;  /* 0x0004646301007387 */ /* 0x000fe80000100800 */
[----:B------:R1:W-:Y:S04]  /*10fe0*/  STL [R1+0x468], R97 ;  /* 0x0004686101007387 */ /* 0x0003e80000100800 */
[----:B------:R1:W-:Y:S04]  /*10ff0*/  STL [R1+0x46c], R95 ;  /* 0x00046c5f01007387 */ /* 0x0003e80000100800 */
[----:B------:R1:W-:Y:S04]  /*11000*/  STL [R1+0x470], R93 ;  /* 0x0004705d01007387 */ /* 0x0003e80000100800 */
[----:B------:R1:W-:Y:S04]  /*11010*/  STL [R1+0x474], R91 ;  /* 0x0004745b01007387 */ /* 0x0003e80000100800 */
[----:B------:R1:W-:Y:S04]  /*11020*/  STL [R1+0x478], R89 ;  /* 0x0004785901007387 */ /* 0x0003e80000100800 */
[----:B0-----:R-:W2:Y:S04]  /*11030*/  LDL R119, [R1+0xb4] ;  /* 0x0000b40001777983 */ /* 0x001ea80000100800 */
[----:B------:R0:W-:Y:S04]  /*11040*/  STL [R1+0x47c], R87 ;  /* 0x00047c5701007387 */ /* 0x0001e80000100800 */
[----:B-1----:R-:W2:Y:S04]  /*11050*/  LDL.LU R105, [R1+0x488] ;  /* 0x0004880001697983 */ /* 0x002ea80000300800 */
[----:B------:R1:W-:Y:S04]  /*11060*/  STL [R1+0x480], R85 ;  /* 0x0004805501007387 */ /* 0x0003e80000100800 */
        /* <DEDUP_REMOVED lines=16> */
[----:B0-----:R-:W4:Y:S04]  /*11170*/  LDL.LU R87, [R1+0x4a8] ;  /* 0x0004a80001577983 */ /* 0x001f280000300800 */
[----:B-1----:R-:W4:Y:S04]  /*11180*/  LDL R85, [R1+0xd8] ;  /* 0x0000d80001557983 */ /* 0x002f280000100800 */
[----:B------:R-:W4:Y:S04]  /*11190*/  LDL.LU R0, [R1+0x4ac] ;  /* 0x0004ac0001007983 */ /* 0x000f280000300800 */
[----:B------:R-:W4:Y:S04]  /*111a0*/  LDL R114, [R1+0xdc] ;  /* 0x0000dc0001727983 */ /* 0x000f280000100800 */
[----:B------:R-:W4:Y:S04]  /*111b0*/  LDL R112, [R1+0xe0] ;  /* 0x0000e00001707983 */ /* 0x000f280000100800 */
[----:B------:R-:W4:Y:S04]  /*111c0*/  LDL R110, [R1+0xe4] ;  /* 0x0000e400016e7983 */ /* 0x000f280000100800 */
[----:B------:R-:W4:Y:S04]  /*111d0*/  LDL R108, [R1+0xe8] ;  /* 0x0000e800016c7983 */ /* 0x000f280000100800 */
[----:B------:R-:W4:Y:S04]  /*111e0*/  LDL R106, [R1+0xec] ;  /* 0x0000ec00016a7983 */ /* 0x000f280000100800 */
        /* <DEDUP_REMOVED lines=11> */
[----:B------:R-:W4:Y:S01]  /*112a0*/  LDL.LU R84, [R1+0x4d8] ;  /* 0x0004d80001547983 */ /* 0x000f220000300800 */
[----:B--2---:R-:W-:-:S05]  /*112b0*/  FADD R105, R119, R105 ;  /* 0x0000006977697221 */ /* 0x004fca0000000000 */
[----:B------:R0:W-:Y:S04]  /*112c0*/  STL [R1+0x488], R105 ;  /* 0x0004886901007387 */ /* 0x0001e80000100800 */
[----:B0-----:R-:W2:Y:S01]  /*112d0*/  LDL.LU R105, [R1+0x4c0] ;  /* 0x0004c00001697983 */ /* 0x001ea20000300800 */
[----:B---3--:R-:W-:-:S05]  /*112e0*/  FADD R107, R118, R107 ;  /* 0x0000006b766b7221 */ /* 0x008fca0000000000 */
[----:B------:R0:W-:Y:S01]  /*112f0*/  STL [R1+0x48c], R107 ;  /* 0x00048c6b01007387 */ /* 0x0001e20000100800 */
[----:B----4-:R-:W-:-:S03]  /*11300*/  FADD R109, R117, R109 ;  /* 0x0000006d756d7221 */ /* 0x010fc60000000000 */
[----:B0-----:R-:W3:Y:S01]  /*11310*/  LDL.LU R107, [R1+0x4bc] ;  /* 0x0004bc00016b7983 */ /* 0x001ee20000300800 */
[----:B------:R-:W-:-:S03]  /*11320*/  FADD R111, R113, R111 ;  /* 0x0000006f716f7221 */ /* 0x000fc60000000000 */
[----:B------:R0:W-:Y:S01]  /*11330*/  STL [R1+0x490], R109 ;  /* 0x0004906d01007387 */ /* 0x0001e20000100800 */
[----:B------:R-:W-:-:S03]  /*11340*/  FADD R115, R116, R115 ;  /* 0x0000007374737221 */ /* 0x000fc60000000000 */
[----:B0-----:R-:W4:Y:S01]  /*11350*/  LDL.LU R109, [R1+0x4b8] ;  /* 0x0004b800016d7983 */ /* 0x001f220000300800 */
[----:B------:R-:W-:-:S03]  /*11360*/  FADD R97, R98, R97 ;  /* 0x0000006162617221 */ /* 0x000fc60000000000 */
[----:B------:R-:W4:Y:S04]  /*11370*/  LDL.LU R113, [R1+0x4b0] ;  /* 0x0004b00001717983 */ /* 0x000f280000300800 */
[----:B------:R0:W-:Y:S01]  /*11380*/  STL [R1+0x494], R111 ;  /* 0x0004946f01007387 */ /* 0x0001e20000100800 */
[----:B------:R-:W-:-:S03]  /*11390*/  FADD R94, R95, R94 ;  /* 0x0000005e5f5e7221 */ /* 0x000fc60000000000 */
[----:B0-----:R-:W4:Y:S01]  /*113a0*/  LDL.LU R111, [R1+0x4b4] ;  /* 0x0004b400016f7983 */ /* 0x001f220000300800 */
[----:B------:R-:W-:-:S03]  /*113b0*/  FADD R91, R93, R91 ;  /* 0x0000005b5d5b7221 */ /* 0x000fc60000000000 */
[----:B------:R-:W-:Y:S04]  /*113c0*/  STL [R1+0x498], R115 ;  /* 0x0004987301007387 */ /* 0x000fe80000100800 */
[----:B------:R0:W-:Y:S01]  /*113d0*/  STL [R1+0x49c], R97 ;  /* 0x00049c6101007387 */ /* 0x0001e20000100800 */
[----:B------:R-:W-:-:S03]  /*113e0*/  FADD R87, R89, R87 ;  /* 0x0000005759577221 */ /* 0x000fc60000000000 */
[----:B------:R-:W-:Y:S04]  /*113f0*/  STL [R1+0x4a0], R94 ;  /* 0x0004a05e01007387 */ /* 0x000fe80000100800 */
[----:B------:R-:W4:Y:S01]  /*11400*/  LDL R98, [R1+0x108] ;  /* 0x0001080001627983 */ /* 0x000f220000100800 */
[----:B------:R-:W-:-:S03]  /*11410*/  FADD R0, R85, R0 ;  /* 0x0000000055007221 */ /* 0x000fc60000000000 */
[----:B------:R-:W-:Y:S04]  /*11420*/  STL [R1+0x4a4], R91 ;  /* 0x0004a45b01007387 */ /* 0x000fe80000100800 */
[----:B0-----:R-:W4:Y:S04]  /*11430*/  LDL.LU R97, [R1+0x4dc] ;  /* 0x0004dc0001617983 */ /* 0x001f280000300800 */
[----:B------:R-:W-:Y:S04]  /*11440*/  STL [R1+0x4a8], R87 ;  /* 0x0004a85701007387 */ /* 0x000fe80000100800 */
[----:B------:R-:W4:Y:S04]  /*11450*/  LDL R95, [R1+0x10c] ;  /* 0x00010c00015f7983 */ /* 0x000f280000100800 */
[----:B------:R0:W-:Y:S04]  /*11460*/  STL [R1+0x4ac], R0 ;  /* 0x0004ac0001007387 */ /* 0x0001e80000100800 */
[----:B0-----:R-:W4:Y:S04]  /*11470*/  LDL.LU R0, [R1+0x4e0] ;  /* 0x0004e00001007983 */ /* 0x001f280000300800 */
[----:B------:R-:W4:Y:S04]  /*11480*/  LDL R94, [R1+0x110] ;  /* 0x00011000015e7983 */ /* 0x000f280000100800 */
[----:B------:R-:W4:Y:S04]  /*11490*/  LDL.LU R93, [R1+0x4e4] ;  /* 0x0004e400015d7983 */ /* 0x000f280000300800 */
[----:B------:R-:W4:Y:S04]  /*114a0*/  LDL R91, [R1+0x114] ;  /* 0x00011400015b7983 */ /* 0x000f280000100800 */
        /* <DEDUP_REMOVED lines=9> */
[----:B--2---:R-:W-:-:S01]  /*11540*/  FADD R105, R106, R105 ;  /* 0x000000696a697221 */ /* 0x004fc20000000000 */
[----:B---3--:R-:W-:Y:S01]  /*11550*/  FADD R107, R108, R107 ;  /* 0x0000006b6c6b7221 */ /* 0x008fe20000000000 */
[----:B----4-:R-:W-:-:S01]  /*11560*/  FADD R109, R110, R109 ;  /* 0x0000006d6e6d7221 */ /* 0x010fc20000000000 */
[----:B------:R-:W-:-:S05]  /*11570*/  FADD R113, R114, R113 ;  /* 0x0000007172717221 */ /* 0x000fca0000000000 */
[----:B------:R-:W-:Y:S01]  /*11580*/  STL [R1+0x4b0], R113 ;  /* 0x0004b07101007387 */ /* 0x000fe20000100800 */
[----:B------:R-:W-:-:S05]  /*11590*/  FADD R111, R112, R111 ;  /* 0x0000006f706f7221 */ /* 0x000fca0000000000 */
[----:B------:R-:W-:Y:S04]  /*115a0*/  STL [R1+0x4b4], R111 ;  /* 0x0004b46f01007387 */ /* 0x000fe80000100800 */
[----:B------:R-:W-:Y:S04]  /*115b0*/  STL [R1+0x4b8], R109 ;  /* 0x0004b86d01007387 */ /* 0x000fe80000100800 */
[----:B------:R-:W-:Y:S04]  /*115c0*/  STL [R1+0x4bc], R107 ;  /* 0x0004bc6b01007387 */ /* 0x000fe80000100800 */
[----:B------:R-:W-:Y:S04]  /*115d0*/  STL [R1+0x4c0], R105 ;  /* 0x0004c06901007387 */ /* 0x000fe80000100800 */
[----:B------:R-:W-:Y:S04]  /*115e0*/  STL [R1+0x4c4], R103 ;  /* 0x0004c46701007387 */ /* 0x000fe80000100800 */
[----:B------:R-:W-:Y:S01]  /*115f0*/  STL [R1+0x4c8], R101 ;  /* 0x0004c86501007387 */ /* 0x000fe20000100800 */
[----:B------:R-:W-:-:S03]  /*11600*/  FADD R97, R98, R97 ;  /* 0x0000006162617221 */ /* 0x000fc60000000000 */
[----:B------:R-:W-:Y:S04]  /*11610*/  STL [R1+0x4cc], R99 ;  /* 0x0004cc6301007387 */ /* 0x000fe80000100800 */
[----:B------:R0:W-:Y:S04]  /*11620*/  STL [R1+0x4d8], R84 ;  /* 0x0004d85401007387 */ /* 0x0001e80000100800 */
[----:B------:R-:W-:Y:S04]  /*11630*/  STL [R1+0x4d0], R92 ;  /* 0x0004d05c01007387 */ /* 0x000fe80000100800 */
[----:B0-----:R-:W2:Y:S01]  /*11640*/  LDL R84, [R1+0x11c] ;  /* 0x00011c0001547983 */ /* 0x001ea20000100800 */
[----:B------:R-:W-:-:S03]  /*11650*/  FADD R0, R95, R0 ;  /* 0x000000005f007221 */ /* 0x000fc60000000000 */
[----:B------:R0:W-:Y:S04]  /*11660*/  STL [R1+0x4d4], R88 ;  /* 0x0004d45801007387 */ /* 0x0001e80000100800 */
[----:B------:R-:W3:Y:S01]  /*11670*/  LDL R86, [R1+0x120] ;  /* 0x0001200001567983 */ /* 0x000ee20000100800 */
[----:B------:R-:W-:-:S03]  /*11680*/  FADD R93, R94, R93 ;  /* 0x0000005d5e5d7221 */ /* 0x000fc60000000000 */
[----:B------:R-:W4:Y:S04]  /*11690*/  LDL R90, [R1+0x128] ;  /* 0x00012800015a7983 */ /* 0x000f280000100800 */
[----:B0-----:R-:W4:Y:S04]  /*116a0*/  LDL R88, [R1+0x124] ;  /* 0x0001240001587983 */ /* 0x001f280000100800 */
[----:B------:R-:W4:Y:S01]  /*116b0*/  LDL R92, [R1+0x12c] ;  /* 0x00012c00015c7983 */ /* 0x000f220000100800 */
[----:B------:R-:W-:-:S03]  /*116c0*/  FADD R89, R91, R89 ;  /* 0x000000595b597221 */ /* 0x000fc60000000000 */
[----:B------:R-:W4:Y:S04]  /*116d0*/  LDL R116, [R1+0x130] ;  /* 0x0001300001747983 */ /* 0x000f280000100800 */
[----:B------:R-:W4:Y:S01]  /*116e0*/  LDL R112, [R1+0x134] ;  /* 0x0001340001707983 */ /* 0x000f220000100800 */
[----:B------:R-:W-:-:S03]  /*116f0*/  FADD R85, R87, R85 ;  /* 0x0000005557557221 */ /* 0x000fc60000000000 */
[----:B------:R-:W4:Y:S04]  /*11700*/  LDL R108, [R1+0x138] ;  /* 0x00013800016c7983 */ /* 0x000f280000100800 */
[----:B------:R-:W4:Y:S04]  /*11710*/  LDL R106, [R1+0x13c] ;  /* 0x00013c00016a7983 */ /* 0x000f280000100800 */
[----:B------:R-:W4:Y:S04]  /*11720*/  LDL R104, [R1+0x140] ;  /* 0x0001400001687983 */ /* 0x000f280000100800 */
[----:B------:R-:W4:Y:S04]  /*11730*/  LDL R100, [R1+0x144] ;  /* 0x0001440001647983 */ /* 0x000f280000100800 */
[----:B------:R-:W2:Y:S04]  /*11740*/  LDL R96, [R1+0x148] ;  /* 0x0001480001607983 */ /* 0x000ea80000100800 */
[----:B------:R0:W-:Y:S04]  /*11750*/  STL [R1+0x4e0], R0 ;  /* 0x0004e00001007387 */ /* 0x0001e80000100800 */
[----:B0-----:R-:W4:Y:S04]  /*11760*/  LDL.LU R0, [R1+0x520] ;  /* 0x0005200001007983 */ /* 0x001f280000300800 */
[----:B------:R-:W-:Y:S04]  /*11770*/  STL [R1+0x4dc], R97 ;  /* 0x0004dc6101007387 */ /* 0x000fe80000100800 */
[----:B------:R-:W2:Y:S04]  /*11780*/  LDL.LU R94, [R1+0x51c] ;  /* 0x00051c00015e7983 */ /* 0x000ea80000300800 */
[----:B------:R-:W4:Y:S04]  /*11790*/  LDL.LU R98, [R1+0x518] ;  /* 0x0005180001627983 */ /* 0x000f280000300800 */
[----:B------:R-:W-:Y:S04]  /*117a0*/  STL [R1+0x4e4], R93 ;  /* 0x0004e45d01007387 */ /* 0x000fe80000100800 */
[----:B------:R0:W-:Y:S04]  /*117b0*/  STL [R1+0x4ec], R85 ;  /* 0x0004ec5501007387 */ /* 0x0001e80000100800 */
[----:B------:R1:W-:Y:S04]  /*117c0*/  STL [R1+0x4e8], R89 ;  /* 0x0004e85901007387 */ /* 0x0003e80000100800 */
[----:B0-----:R-:W3:Y:S04]  /*117d0*/  LDL.LU R85, [R1+0x4f0] ;  /* 0x0004f00001557983 */ /* 0x001ee80000300800 */
[----:B------:R-:W4:Y:S04]  /*117e0*/  LDL.LU R87, [R1+0x4f4] ;  /* 0x0004f40001577983 */ /* 0x000f280000300800 */
[----:B-1----:R-:W4:Y:S04]  /*117f0*/  LDL.LU R89, [R1+0x4f8] ;  /* 0x0004f80001597983 */ /* 0x002f280000300800 */
[----:B------:R-:W4:Y:S04]  /*11800*/  LDL.LU R91, [R1+0x4fc] ;  /* 0x0004fc00015b7983 */ /* 0x000f280000300800 */
[----:B------:R-:W4:Y:S04]  /*11810*/  LDL.LU R118, [R1+0x500] ;  /* 0x0005000001767983 */ /* 0x000f280000300800 */
[----:B------:R-:W4:Y:S04]  /*11820*/  LDL.LU R114, [R1+0x504] ;  /* 0x0005040001727983 */ /* 0x000f280000300800 */
[----:B------:R-:W4:Y:S04]  /*11830*/  LDL.LU R110, [R1+0x508] ;  /* 0x00050800016e7983 */ /* 0x000f280000300800 */
[----:B------:R-:W4:Y:S04]  /*11840*/  LDL.LU R107, [R1+0x50c] ;  /* 0x00050c00016b7983 */ /* 0x000f280000300800 */
[----:B------:R-:W4:Y:S04]  /*11850*/  LDL.LU R105, [R1+0x510] ;  /* 0x0005100001697983 */ /* 0x000f280000300800 */
[----:B------:R-:W4:Y:S04]  /*11860*/  LDL.LU R102, [R1+0x514] ;  /* 0x0005140001667983 */ /* 0x000f280000300800 */
        /* <DEDUP_REMOVED lines=12> */
[----:B--2---:R-:W-:-:S01]  /*11930*/  FADD R94, R96, R94 ;  /* 0x0000005e605e7221 */ /* 0x004fc20000000000 */
[----:B---3--:R-:W-:-:S02]  /*11940*/  FADD R85, R84, R85 ;  /* 0x0000005554557221 */ /* 0x008fc40000000000 */
[----:B------:R-:W2:Y:S01]  /*11950*/  LDL.LU R84, [R1+0x8fc] ;  /* 0x0008fc0001547983 */ /* 0x000ea20000300800 */
[----:B----4-:R-:W-:-:S03]  /*11960*/  FADD R87, R86, R87 ;  /* 0x0000005756577221 */ /* 0x010fc60000000000 */
[----:B------:R0:W-:Y:S01]  /*11970*/  STL [R1+0x4f0], R85 ;  /* 0x0004f05501007387 */ /* 0x0001e20000100800 */
[----:B------:R-:W-:-:S01]  /*11980*/  FADD R89, R88, R89 ;  /* 0x0000005958597221 */ /* 0x000fc20000000000 */
[----:B------:R-:W-:Y:S02]  /*11990*/  FADD R91, R90, R91 ;  /* 0x0000005b5a5b7221 */ /* 0x000fe40000000000 */
[----:B0-----:R-:W3:Y:S04]  /*119a0*/  LDL.LU R85, [R1+0x8f8] ;  /* 0x0008f80001557983 */ /* 0x001ee80000300800 */
[----:B------:R-:W4:Y:S04]  /*119b0*/  LDL.LU R86, [R1+0x8f4] ;  /* 0x0008f40001567983 */ /* 0x000f280000300800 */
[----:B------:R0:W-:Y:S01]  /*119c0*/  STL [R1+0x4f4], R87 ;  /* 0x0004f45701007387 */ /* 0x0001e20000100800 */
[----:B------:R-:W-:-:S01]  /*119d0*/  FADD R118, R92, R118 ;  /* 0x000000765c767221 */ /* 0x000fc20000000000 */
[----:B------:R-:W-:Y:S01]  /*119e0*/  FADD R114, R116, R114 ;  /* 0x0000007274727221 */ /* 0x000fe20000000000 */
[----:B------:R-:W-:-:S01]  /*119f0*/  FADD R110, R112, R110 ;  /* 0x0000006e706e7221 */ /* 0x000fc20000000000 */
[----:B------:R-:W-:Y:S01]  /*11a00*/  FADD R107, R108, R107 ;  /* 0x0000006b6c6b7221 */ /* 0x000fe20000000000 */
        /* <DEDUP_REMOVED lines=8> */
[----:B------:R0:W-:Y:S04]  /*11a90*/  STL [R1+0x4fc], R91 ;  /* 0x0004fc5b01007387 */ /* 0x0001e80000100800 */
[----:B0-----:R-:W4:Y:S04]  /*11aa0*/  LDL.LU R91, [R1+0x8e0] ;  /* 0x0008e000015b7983 */ /* 0x001f280000300800 */
[----:B------:R-:W4:Y:S04]  /*11ab0*/  LDL.LU R92, [R1+0x8dc] ;  /* 0x0008dc00015c7983 */ /* 0x000f280000300800 */
[----:B------:R-:W-:Y:S04]  /*11ac0*/  STL [R1+0x500], R118 ;  /* 0x0005007601007387 */ /* 0x000fe80000100800 */
[----:B------:R-:W-:Y:S04]  /*11ad0*/  STL [R1+0x504], R114 ;  /* 0x0005047201007387 */ /* 0x000fe80000100800 */
[----:B------:R-:W-:Y:S04]  /*11ae0*/  STL [R1+0x508], R110 ;  /* 0x0005086e01007387 */ /* 0x000fe80000100800 */
[----:B------:R-:W-:Y:S04]  /*11af0*/  STL [R1+0x50c], R107 ;  /* 0x00050c6b01007387 */ /* 0x000fe80000100800 */
[----:B------:R-:W-:Y:S04]  /*11b00*/  STL [R1+0x510], R105 ;  /* 0x0005106901007387 */ /* 0x000fe80000100800 */
[----:B------:R-:W-:Y:S04]  /*11b10*/  STL [R1+0x514], R102 ;  /* 0x0005146601007387 */ /* 0x000fe80000100800 */
[----:B------:R0:W-:Y:S04]  /*11b20*/  STL [R1+0x51c], R94 ;  /* 0x00051c5e01007387 */ /* 0x0001e80000100800 */
[----:B------:R1:W-:Y:S01]  /*11b30*/  STL [R1+0x518], R98 ;  /* 0x0005186201007387 */ /* 0x0003e20000100800 */
[----:B------:R-:W-:-:S03]  /*11b40*/  FADD R0, R2, R0 ;  /* 0x0000000002007221 */ /* 0x000fc60000000000 */
[----:B0-----:R-:W2:Y:S04]  /*11b50*/  LDL.LU R94, [R1+0x524] ;  /* 0x00052400015e7983 */ /* 0x001ea80000300800 */
[----:B------:R-:W3:Y:S04]  /*11b60*/  LDL.LU R96, [R1+0x528] ;  /* 0x0005280001607983 */ /* 0x000ee80000300800 */
[----:B-1----:R-:W4:Y:S04]  /*11b70*/  LDL.LU R98, [R1+0x52c] ;  /* 0x00052c0001627983 */ /* 0x002f280000300800 */
[----:B------:R0:W-:Y:S04]  /*11b80*/  STL [R1+0x520], R0 ;  /* 0x0005200001007387 */ /* 0x0001e80000100800 */
[----:B------:R-:W4:Y:S04]  /*11b90*/  LDL.LU R100, [R1+0x530] ;  /* 0x0005300001647983 */ /* 0x000f280000300800 */
        /* <DEDUP_REMOVED lines=12> */
[----:B0-----:R-:W4:Y:S01]  /*11c60*/  LDL.LU R0, [R1+0x564] ;  /* 0x0005640001007983 */ /* 0x001f220000300800 */
[----:B--2---:R-:W-:-:S03]  /*11c70*/  FADD R94, R93, R94 ;  /* 0x0000005e5d5e7221 */ /* 0x004fc60000000000 */
[----:B------:R-:W2:Y:S01]  /*11c80*/  LDL.LU R93, [R1+0x8d8] ;  /* 0x0008d800015d7983 */ /* 0x000ea20000300800 */
[----:B---3--:R-:W-:-:S03]  /*11c90*/  FADD R96, R95, R96 ;  /* 0x000000605f607221 */ /* 0x008fc60000000000 */
[----:B------:R0:W-:Y:S01]  /*11ca0*/  STL [R1+0x524], R94 ;  /* 0x0005245e01007387 */ /* 0x0001e20000100800 */
[----:B----4-:R-:W-:-:S03]  /*11cb0*/  FADD R98, R97, R98 ;  /* 0x0000006261627221 */ /* 0x010fc60000000000 */
[----:B0-----:R-:W3:Y:S01]  /*11cc0*/  LDL.LU R94, [R1+0x8d4] ;  /* 0x0008d400015e7983 */ /* 0x001ee20000300800 */
[----:B------:R-:W-:-:S03]  /*11cd0*/  FADD R100, R99, R100 ;  /* 0x0000006463647221 */ /* 0x000fc60000000000 */
[----:B------:R-:W4:Y:S04]  /*11ce0*/  LDL.LU R95, [R1+0x8d0] ;  /* 0x0008d000015f7983 */ /* 0x000f280000300800 */
[----:B------:R0:W-:Y:S01]  /*11cf0*/  STL [R1+0x528], R96 ;  /* 0x0005286001007387 */ /* 0x0001e20000100800 */
[----:B------:R-:W-:-:S01]  /*11d00*/  FADD R102, R101, R102 ;  /* 0x0000006665667221 */ /* 0x000fc20000000000 */
[----:B------:R-:W-:Y:S02]  /*11d10*/  FADD R104, R103, R104 ;  /* 0x0000006867687221 */ /* 0x000fe40000000000 */
        /* <DEDUP_REMOVED lines=21> */
[----:B------:R-:W-:-:S02]  /*11e70*/  FADD R2, R123, R2 ;  /* 0x000000027b027221 */ /* 0x000fc40000000000 */
[----:B0-----:R-:W4:Y:S04]  /*11e80*/  LDL.LU R104, [R1+0x8ac] ;  /* 0x0008ac0001687983 */ /* 0x001f280000300800 */
[----:B------:R0:W-:Y:S04]  /*11e90*/  STL [R1+0x53c], R118 ;  /* 0x00053c7601007387 */ /* 0x0001e80000100800 */
[----:B------:R1:W-:Y:S04]  /*11ea0*/  STL [R1+0x540], R116 ;  /* 0x0005407401007387 */ /* 0x0003e80000100800 */
[----:B------:R1:W-:Y:S04]  /*11eb0*/  STL [R1+0x544], R114 ;  /* 0x0005447201007387 */ /* 0x0003e80000100800 */
[----:B------:R1:W-:Y:S04]  /*11ec0*/  STL [R1+0x548], R112 ;  /* 0x0005487001007387 */ /* 0x0003e80000100800 */
[----:B------:R1:W-:Y:S01]  /*11ed0*/  STL [R1+0x54c], R110 ;  /* 0x00054c6e01007387 */ /* 0x0003e20000100800 */
[----:B------:R-:W-:-:S03]  /*11ee0*/  FADD R0, R124, R0 ;  /* 0x000000007c007221 */ /* 0x000fc60000000000 */
[----:B------:R1:W-:Y:S04]  /*11ef0*/  STL [R1+0x550], R108 ;  /* 0x0005506c01007387 */ /* 0x0003e80000100800 */
[----:B------:R1:W-:Y:S04]  /*11f00*/  STL [R1+0x554], R107 ;  /* 0x0005546b01007387 */ /* 0x0003e80000100800 */
[----:B------:R1:W-:Y:S04]  /*11f10*/  STL [R1+0x558], R106 ;  /* 0x0005586a01007387 */ /* 0x0003e80000100800 */
[----:B------:R-:W2:Y:S04]  /*11f20*/  LDL.LU R119, [R1+0x568] ;  /* 0x0005680001777983 */ /* 0x000ea80000300800 */
[----:B------:R1:W-:Y:S04]  /*11f30*/  STL [R1+0x55c], R105 ;  /* 0x00055c6901007387 */ /* 0x0003e80000100800 */
[----:B0-----:R-:W3:Y:S04]  /*11f40*/  LDL.LU R118, [R1+0x56c] ;  /* 0x00056c0001767983 */ /* 0x001ee80000300800 */
[----:B------:R0:W-:Y:S04]  /*11f50*/  STL [R1+0x560], R2 ;  /* 0x0005600201007387 */ /* 0x0001e80000100800 */
[----:B------:R-:W4:Y:S04]  /*11f60*/  LDL.LU R117, [R1+0x570] ;  /* 0x0005700001757983 */ /* 0x000f280000300800 */
[----:B------:R0:W-:Y:S04]  /*11f70*/  STL [R1+0x564], R0 ;  /* 0x0005640001007387 */ /* 0x0001e80000100800 */
        /* <DEDUP_REMOVED lines=12> */
[----:B0-----:R-:W4:Y:S04]  /*12040*/  LDL.LU R2, [R1+0x5a4] ;  /* 0x0005a40001027983 */ /* 0x001f280000300800 */
[----:B------:R-:W4:Y:S01]  /*12050*/  LDL.LU R0, [R1+0x5a8] ;  /* 0x0005a80001007983 */ /* 0x000f220000300800 */
[----:B--2---:R-:W-:-:S01]  /*12060*/  FADD R119, R125, R119 ;  /* 0x000000777d777221 */ /* 0x004fc20000000000 */
[----:B---3--:R-:W-:-:S04]  /*12070*/  FADD R118, R126, R118 ;  /* 0x000000767e767221 */ /* 0x008fc80000000000 */
[----:B------:R0:W-:Y:S01]  /*12080*/  STL [R1+0x568], R119 ;  /* 0x0005687701007387 */ /* 0x0001e20000100800 */
[----:B----4-:R-:W-:-:S03]  /*12090*/  FADD R117, R127, R117 ;  /* 0x000000757f757221 */ /* 0x010fc60000000000 */
        /* <DEDUP_REMOVED lines=26> */
[----:B0-----:R-:W4:Y:S01]  /*12240*/  LDL.LU R119, [R1+0x5ac] ;  /* 0x0005ac0001777983 */ /* 0x001f220000300800 */
[----:B------:R-:W-:-:S03]  /*12250*/  FADD R0, R141, R0 ;  /* 0x000000008d007221 */ /* 0x000fc60000000000 */
[----:B------:R0:W-:Y:S04]  /*12260*/  STL [R1+0x5a0], R105 ;  /* 0x0005a06901007387 */ /* 0x0001e80000100800 */
[----:B-1----:R-:W4:Y:S04]  /*12270*/  LDL.LU R118, [R1+0x5b0] ;  /* 0x0005b00001767983 */ /* 0x002f280000300800 */
[----:B------:R1:W-:Y:S04]  /*12280*/  STL [R1+0x5a4], R2 ;  /* 0x0005a40201007387 */ /* 0x0003e80000100800 */
[----:B--2---:R-:W2:Y:S04]  /*12290*/  LDL.LU R117, [R1+0x5b4] ;  /* 0x0005b40001757983 */ /* 0x004ea80000300800 */
[----:B------:R1:W-:Y:S04]  /*122a0*/  STL [R1+0x5a8], R0 ;  /* 0x0005a80001007387 */ /* 0x0003e80000100800 */
[----:B---3--:R-:W3:Y:S04]  /*122b0*/  LDL.LU R116, [R1+0x5b8] ;  /* 0x0005b80001747983 */ /* 0x008ee80000300800 */
[----:B----4-:R-:W4:Y:S04]  /*122c0*/  LDL.LU R115, [R1+0x5bc] ;  /* 0x0005bc0001737983 */ /* 0x010f280000300800 */
        /* <DEDUP_REMOVED lines=10> */
[----:B-1----:R-:W4:Y:S04]  /*12370*/  LDL.LU R2, [R1+0x5e8] ;  /* 0x0005e80001027983 */ /* 0x002f280000300800 */
[----:B------:R-:W4:Y:S01]  /*12380*/  LDL.LU R0, [R1+0x5ec] ;  /* 0x0005ec0001007983 */ /* 0x000f220000300800 */
[----:B------:R-:W-:-:S01]  /*12390*/  FADD R119, R142, R119 ;  /* 0x000000778e777221 */ /* 0x000fc20000000000 */
[----:B------:R-:W-:-:S04]  /*123a0*/  FADD R118, R143, R118 ;  /* 0x000000768f767221 */ /* 0x000fc80000000000 */
[----:B------:R0:W-:Y:S01]  /*123b0*/  STL [R1+0x5ac], R119 ;  /* 0x0005ac7701007387 */ /* 0x0001e20000100800 */
[----:B--2---:R-:W-:-:S03]  /*123c0*/  FADD R117, R144, R117 ;  /* 0x0000007590757221 */ /* 0x004fc60000000000 */
[----:B------:R1:W-:Y:S01]  /*123d0*/  STL [R1+0x5b0], R118 ;  /* 0x0005b07601007387 */ /* 0x0003e20000100800 */
[----:B---3--:R-:W-:-:S03]  /*123e0*/  FADD R116, R145, R116 ;  /* 0x0000007491747221 */ /* 0x008fc60000000000 */
        /* <DEDUP_REMOVED lines=404> */
[----:B------:R-:W-:Y:S01]  /*13d30*/  STL [R1+0x7cc], R119 ;  /* 0x0007cc7701007387 */ /* 0x000fe20000100800 */
[----:B--2---:R-:W-:-:S03]  /*13d40*/  FADD R117, R88, R117 ;  /* 0x0000007558757221 */ /* 0x004fc60000000000 */
[----:B------:R-:W-:Y:S01]  /*13d50*/  STL [R1+0x7d0], R118 ;  /* 0x0007d07601007387 */ /* 0x000fe20000100800 */
[----:B---3--:R-:W-:-:S03]  /*13d60*/  FADD R116, R89, R116 ;  /* 0x0000007459747221 */ /* 0x008fc60000000000 */
[----:B------:R-:W-:Y:S01]  /*13d70*/  STL [R1+0x7d4], R117 ;  /* 0x0007d47501007387 */ /* 0x000fe20000100800 */
[----:B----4-:R-:W-:-:S03]  /*13d80*/  FADD R115, R90, R115 ;  /* 0x000000735a737221 */ /* 0x010fc60000000000 */
        /* <DEDUP_REMOVED lines=20> */
[----:B------:R-:W-:Y:S04]  /*13ed0*/  STL [R1+0x800], R106 ;  /* 0x0008006a01007387 */ /* 0x000fe80000100800 */
[----:B------:R0:W-:Y:S04]  /*13ee0*/  STL [R1+0x804], R105 ;  /* 0x0008046901007387 */ /* 0x0001e80000100800 */
[----:B0-----:R-:W2:Y:S01]  /*13ef0*/  LDL.LU R105, [R1+0x810] ;  /* 0x0008100001697983 */ /* 0x001ea20000300800 */
[----:B------:R-:W-:-:S01]  /*13f00*/  FADD R2, R101, R2 ;  /* 0x0000000265027221 */ /* 0x000fc20000000000 */
[----:B------:R-:W-:-:S02]  /*13f10*/  FADD R0, R102, R0 ;  /* 0x0000000066007221 */ /* 0x000fc40000000000 */
[----:B------:R-:W3:Y:S04]  /*13f20*/  LDL.LU R106, [R1+0x814] ;  /* 0x00081400016a7983 */ /* 0x000ee80000300800 */
[----:B------:R-:W-:Y:S04]  /*13f30*/  STL [R1+0x808], R2 ;  /* 0x0008080201007387 */ /* 0x000fe80000100800 */
[----:B------:R-:W4:Y:S04]  /*13f40*/  LDL.LU R107, [R1+0x818] ;  /* 0x00081800016b7983 */ /* 0x000f280000300800 */
        /* <DEDUP_REMOVED lines=15> */
[----:B--2---:R-:W-:-:S05]  /*14040*/  FADD R105, R103, R105 ;  /* 0x0000006967697221 */ /* 0x004fca0000000000 */
[----:B------:R0:W-:Y:S04]  /*14050*/  STL [R1+0x810], R105 ;  /* 0x0008106901007387 */ /* 0x0001e80000100800 */
[----:B0-----:R-:W4:Y:S01]  /*14060*/  LDL.LU R105, [R1+0x8a8] ;  /* 0x0008a80001697983 */ /* 0x001f220000300800 */
[----:B---3--:R-:W-:-:S05]  /*14070*/  FADD R106, R104, R106 ;  /* 0x0000006a686a7221 */ /* 0x008fca0000000000 */
[----:B------:R0:W-:Y:S04]  /*14080*/  STL [R1+0x814], R106 ;  /* 0x0008146a01007387 */ /* 0x0001e80000100800 */
[----:B0-----:R-:W2:Y:S01]  /*14090*/  LDL.LU R106, [R1+0x8a4] ;  /* 0x0008a400016a7983 */ /* 0x001ea20000300800 */
[----:B----4-:R-:W-:-:S05]  /*140a0*/  FADD R107, R105, R107 ;  /* 0x0000006b696b7221 */ /* 0x010fca0000000000 */
[----:B------:R0:W-:Y:S04]  /*140b0*/  STL [R1+0x818], R107 ;  /* 0x0008186b01007387 */ /* 0x0001e80000100800 */
[----:B0-----:R-:W3:Y:S01]  /*140c0*/  LDL.LU R107, [R1+0x8a0] ;  /* 0x0008a000016b7983 */ /* 0x001ee20000300800 */
[----:B--2---:R-:W-:-:S05]  /*140d0*/  FADD R108, R106, R108 ;  /* 0x0000006c6a6c7221 */ /* 0x004fca0000000000 */
[----:B------:R0:W-:Y:S04]  /*140e0*/  STL [R1+0x81c], R108 ;  /* 0x00081c6c01007387 */ /* 0x0001e80000100800 */
[----:B0-----:R-:W2:Y:S01]  /*140f0*/  LDL.LU R108, [R1+0x89c] ;  /* 0x00089c00016c7983 */ /* 0x001ea20000300800 */
[----:B---3--:R-:W-:-:S05]  /*14100*/  FADD R109, R107, R109 ;  /* 0x0000006d6b6d7221 */ /* 0x008fca0000000000 */
        /* <DEDUP_REMOVED lines=34> */
[----:B0-----:R2:W5:Y:S01]  /*14330*/  LDL.LU R0, [R1+0x86c] ;  /* 0x00086c0001007983 */ /* 0x0015620000300800 */
[----:B------:R-:W-:Y:S01]  /*14340*/  UMOV UR6, URZ ;  /* 0x0000003f00067c82 */ /* 0x000fe20008000000 */
[----:B---3--:R-:W-:-:S05]  /*14350*/  FADD R2, R2, R119 ;  /* 0x0000007702027221 */ /* 0x008fca0000000000 */
[----:B------:R2:W-:Y:S02]  /*14360*/  STL [R1+0x850], R2 ;  /* 0x0008500201007387 */ /* 0x0005e40000100800 */
.L_x_24:
[----:B------:R-:W-:Y:S05]  /*14370*/  @!P1 BRA `(.L_x_25) ;  /* 0x0000000000049947 */ /* 0x000fea0003800000 */
[----:B------:R-:W-:Y:S01]  /*14380*/  BPT.TRAP 0x1 ;  /* 0x000000040000795c */ /* 0x000fe20000300000 */
.L_x_25:
[----:B------:R-:W-:Y:S02]  /*14390*/  UISETP.GT.U32.AND UP0, UPT, UR13, 0x1, UPT ;  /* 0x000000010d00788c */ /* 0x000fe4000bf04070 */
[----:B------:R-:W-:-:S04]  /*143a0*/  ULEA UR8, UR27, UR16, 0x3 ;  /* 0x000000101b087291 */ /* 0x000fc8000f8e183f */
[----:B------:R-:W-:Y:S01]  /*143b0*/  UIADD3 UR8, UR8, 0x28, URZ ;  /* 0x0000002808087890 */ /* 0x000fe2000fffe03f */
[----:B------:R-:W-:-:S03]  /*143c0*/  PLOP3.LUT P0, PT, PT, PT, UP0, 0x80, 0x0 ;  /* 0x000000000000781c */ /* 0x000fc60003f0f008 */
[----:B------:R-:W-:-:S09]  /*143d0*/  UPRMT UR8, URZ, 0x654, UR8 ;  /* 0x000006543f087896 */ /* 0x000fd20008000008 */
[----:B------:R-:W-:Y:S01]  /*143e0*/  SYNCS.ARRIVE.TRANS64.RED.A1T0 RZ, [UR8], RZ ;  /* 0x000000ffffff79a7 */ /* 0x000fe20008100408 */
[----:B------:R-:W-:Y:S05]  /*143f0*/  @P0 BRA `(.L_x_26) ;  /* 0x0000000000040947 */ /* 0x000fea0003800000 */
[----:B------:R-:W-:Y:S01]  /*14400*/  BPT.TRAP 0x1 ;  /* 0x000000040000795c */ /* 0x000fe20000300000 */
.L_x_26:
[----:B------:R-:W-:Y:S02]  /*14410*/  UISETP.GT.AND UP2, UPT, UR28, 0x1, UPT ;  /* 0x000000011c00788c */ /* 0x000fe4000bf44270 */
[----:B------:R-:W-:Y:S02]  /*14420*/  UIADD3 UR26, UR26, 0x1, URZ ;  /* 0x000000011a1a7890 */ /* 0x000fe4000fffe03f */
[----:B------:R-:W-:Y:S02]  /*14430*/  UIADD3 UR27, UR27, 0x1, URZ ;  /* 0x000000011b1b7890 */ /* 0x000fe4000fffe03f */
[----:B------:R-:W-:Y:S01]  /*14440*/  PLOP3.LUT P0, PT, PT, PT, UP2, 0x80, 0x0 ;  /* 0x000000000000781c */ /* 0x000fe20003f0f028 */
[----:B------:R-:W-:Y:S02]  /*14450*/  UISETP.NE.AND UP0, UPT, UR26, 0x5, UPT ;  /* 0x000000051a00788c */ /* 0x000fe4000bf05270 */
[----:B------:R-:W-:Y:S02]  /*14460*/  UISETP.NE.AND UP1, UPT, UR27, 0x5, UPT ;  /* 0x000000051b00788c */ /* 0x000fe4000bf25270 */
[----:B------:R-:W-:-:S02]  /*14470*/  USEL UR8, URZ, 0x1, UP0 ;  /* 0x000000013f087887 */ /* 0x000fc40008000000 */
[----:B------:R-:W-:Y:S02]  /*14480*/  UIADD3 UR28, UR28, -0x1, URZ ;  /* 0xffffffff1c1c7890 */ /* 0x000fe4000fffe03f */
[----:B------:R-:W-:Y:S02]  /*14490*/  USEL UR26, UR26, URZ, UP0 ;  /* 0x0000003f1a1a7287 */ /* 0x000fe40008000000 */
[----:B-----5:R-:W-:Y:S01]  /*144a0*/  LOP3.LUT R0, R0, UR8, RZ, 0x3c, !PT ;  /* 0x0000000800007c12 */ /* 0x020fe2000f8e3cff */
[----:B------:R-:W-:Y:S01]  /*144b0*/  USEL UR27, UR27, URZ, UP1 ;  /* 0x0000003f1b1b7287 */ /* 0x000fe20008800000 */
[----:B------:R-:W-:Y:S01]  /*144c0*/  UMOV UR8, 0x1 ;  /* 0x0000000100087882 */ /* 0x000fe20000000000 */
[----:B------:R-:W-:Y:S10]  /*144d0*/  @P0 BRA `(.L_x_27) ;  /* 0xffffff70000c0947 */ /* 0x000ff4000383ffff */
.L_x_19:
[----:B------:R-:W-:-:S04]  /*144e0*/  UISETP.NE.AND UP0, UPT, UR6, URZ, UPT ;  /* 0x0000003f0600728c */ /* 0x000fc8000bf05270 */
[----:B------:R-:W-:-:S06]  /*144f0*/  USEL UR6, URZ, 0x1, !UP0 ;  /* 0x000000013f067887 */ /* 0x000fcc000c000000 */
[----:B------:R-:W-:-:S13]  /*14500*/  ISETP.NE.AND P0, PT, RZ, UR6, PT ;  /* 0x00000006ff007c0c */ /* 0x000fda000bf05270 */
[----:B------:R-:W-:Y:S05]  /*14510*/  @!P0 BRA `(.L_x_28) ;  /* 0x0000005400888947 */ /* 0x000fea0003800000 */
[----:B------:R-:W3:Y:S04]  /*14520*/  LDL.LU R0, [R1+0x23c] ;  /* 0x00023c0001007983 */ /* 0x000ee80000300800 */
[----:B--2---:R-:W3:Y:S04]  /*14530*/  LDL.LU R2, [R1+0x310] ;  /* 0x0003100001027983 */ /* 0x004ee80000300800 */
[----:B------:R2:W-:Y:S04]  /*14540*/  STL [R1+0x958], R60 ;  /* 0x0009583c01007387 */ /* 0x0005e80000100800 */
[----:B--2---:R-:W2:Y:S04]  /*14550*/  LDL.LU R60, [R1+0x30c] ;  /* 0x00030c00013c7983 */ /* 0x004ea80000300800 */
[----:B------:R4:W-:Y:S04]  /*14560*/  STL [R1+0x954], R61 ;  /* 0x0009543d01007387 */ /* 0x0009e80000100800 */
[----:B----4-:R-:W2:Y:S04]  /*14570*/  LDL.LU R61, [R1+0x238] ;  /* 0x00023800013d7983 */ /* 0x010ea80000300800 */
[----:B------:R4:W-:Y:S04]  /*14580*/  STL [R1+0x950], R62 ;  /* 0x0009503e01007387 */ /* 0x0009e80000100800 */
[----:B----4-:R-:W4:Y:S04]  /*14590*/  LDL.LU R62, [R1+0x308] ;  /* 0x00030800013e7983 */ /* 0x010f280000300800 */
[----:B------:R0:W-:Y:S04]  /*145a0*/  STL [R1+0x94c], R63 ;  /* 0x00094c3f01007387 */ /* 0x0001e80000100800 */
[----:B0-----:R-:W4:Y:S04]  /*145b0*/  LDL.LU R63, [R1+0x234] ;  /* 0x00023400013f7983 */ /* 0x001f280000300800 */
[----:B------:R0:W-:Y:S04]  /*145c0*/  STL [R1+0x948], R64 ;  /* 0x0009484001007387 */ /* 0x0001e80000100800 */
[----:B0-----:R-:W3:Y:S04]  /*145d0*/  LDL.LU R64, [R1+0x304] ;  /* 0x0003040001407983 */ /* 0x001ee80000300800 */
[----:B------:R0:W-:Y:S04]  /*145e0*/  STL [R1+0x944], R65 ;  /* 0x0009444101007387 */ /* 0x0001e80000100800 */
[----:B0-----:R-:W3:Y:S04]  /*145f0*/  LDL.LU R65, [R1+0x230] ;  /* 0x0002300001417983 */ /* 0x001ee80000300800 */
[----:B------:R0:W-:Y:S04]  /*14600*/  STL [R1+0x940], R66 ;  /* 0x0009404201007387 */ /* 0x0001e80000100800 */
[----:B0-----:R-:W2:Y:S04]  /*14610*/  LDL.LU R66, [R1+0x300] ;  /* 0x0003000001427983 */ /* 0x001ea80000300800 */
[----:B------:R0:W-:Y:S04]  /*14620*/  STL [R1+0x93c], R67 ;  /* 0x00093c4301007387 */ /* 0x0001e80000100800 */
[----:B0-----:R-:W2:Y:S04]  /*14630*/  LDL.LU R67, [R1+0x22c] ;  /* 0x00022c0001437983 */ /* 0x001ea80000300800 */
        /* <DEDUP_REMOVED lines=85> */
[----:B0-----:R-:W4:Y:S01]  /*14b90*/  LDL.LU R110, [R1+0x180] ;  /* 0x00018000016e7983 */ /* 0x001f220000300800 */
[----:B--2---:R-:W-:Y:S01]  /*14ba0*/  FADD R66, R67, R66 ;  /* 0x0000004243427221 */ /* 0x004fe20000000000 */
[----:B---3--:R-:W-:Y:S01]  /*14bb0*/  FADD R64, R65, R64 ;  /* 0x0000004041407221 */ /* 0x008fe20000000000 */
[----:B----4-:R-:W-:Y:S01]  /*14bc0*/  FADD R62, R63, R62 ;  /* 0x0000003e3f3e7221 */ /* 0x010fe20000000000 */
[----:B------:R-:W-:Y:S01]  /*14bd0*/  STL [R1+0x88c], R111 ;  /* 0x00088c6f01007387 */ /* 0x000fe20000100800 */
[----:B------:R-:W-:Y:S01]  /*14be0*/  FADD R60, R61, R60 ;  /* 0x0000003c3d3c7221 */ /* 0x000fe20000000000 */
[----:B------:R-:W-:Y:S01]  /*14bf0*/  FADD R2, R0, R2 ;  /* 0x0000000200027221 */ /* 0x000fe20000000000 */
[----:B------:R-:W-:Y:S01]  /*14c00*/  FADD R216, R89, R216 ;  /* 0x000000d859d87221 */ /* 0x000fe20000000000 */
        /* <DEDUP_REMOVED lines=28> */
[----:B------:R0:W-:Y:S01]  /*14dd0*/  STL [R1+0x86c], R119 ;  /* 0x00086c7701007387 */ /* 0x0001e20000100800 */
[----:B------:R-:W-:Y:S01]  /*14de0*/  FADD R236, R69, R236 ;  /* 0x000000ec45ec7221 */ /* 0x000fe20000000000 */
[----:B------:R-:W-:-:S02]  /*14df0*/  FADD R237, R68, R237 ;  /* 0x000000ed44ed7221 */ /* 0x000fc40000000000 */
[----:B------:R2:W-:Y:S04]  /*14e00*/  STL [R1+0x300], R66 ;  /* 0x0003004201007387 */ /* 0x0005e80000100800 */
[----:B------:R3:W-:Y:S04]  /*14e10*/  STL [R1+0x304], R64 ;  /* 0x0003044001007387 */ /* 0x0007e80000100800 */
[----:B0-----:R-:W4:Y:S01]  /*14e20*/  LDL.LU R119, [R1+0x240] ;  /* 0x0002400001777983 */ /* 0x001f220000300800 */
[----:B------:R-:W-:-:S03]  /*14e30*/  FADD R21, R92, R21 ;  /* 0x000000155c157221 */ /* 0x000fc60000000000 */
[----:B------:R0:W-:Y:S04]  /*14e40*/  STL [R1+0x308], R62 ;  /* 0x0003083e01007387 */ /* 0x0001e80000100800 */
[----:B------:R-:W4:Y:S04]  /*14e50*/  LDL.LU R118, [R1+0x314] ;  /* 0x0003140001767983 */ /* 0x000f280000300800 */
[----:B------:R1:W-:Y:S01]  /*14e60*/  STL [R1+0x30c], R60 ;  /* 0x00030c3c01007387 */ /* 0x0003e20000100800 */
[----:B------:R-:W-:-:S03]  /*14e70*/  FADD R20, R93, R20 ;  /* 0x000000145d147221 */ /* 0x000fc60000000000 */
[----:B------:R-:W4:Y:S04]  /*14e80*/  LDL.LU R117, [R1+0x244] ;  /* 0x0002440001757983 */ /* 0x000f280000300800 */
[----:B------:R1:W-:Y:S04]  /*14e90*/  STL [R1+0x310], R2 ;  /* 0x0003100201007387 */ /* 0x0003e80000100800 */
[----:B------:R-:W4:Y:S04]  /*14ea0*/  LDL.LU R116, [R1+0x318] ;  /* 0x0003180001747983 */ /* 0x000f280000300800 */
[----:B------:R-:W4:Y:S01]  /*14eb0*/  LDL.LU R115, [R1+0x248] ;  /* 0x0002480001737983 */ /* 0x000f220000300800 */
[----:B------:R-:W-:-:S03]  /*14ec0*/  FADD R19, R94, R19 ;  /* 0x000000135e137221 */ /* 0x000fc60000000000 */
[----:B------:R-:W4:Y:S04]  /*14ed0*/  LDL.LU R114, [R1+0x31c] ;  /* 0x00031c0001727983 */ /* 0x000f280000300800 */
[----:B------:R-:W4:Y:S04]  /*14ee0*/  LDL.LU R113, [R1+0x24c] ;  /* 0x00024c0001717983 */ /* 0x000f280000300800 */
[----:B------:R-:W4:Y:S01]  /*14ef0*/  LDL.LU R112, [R1+0x320] ;  /* 0x0003200001707983 */ /* 0x000f220000300800 */
[----:B------:R-:W-:-:S03]  /*14f00*/  FADD R18, R95, R18 ;  /* 0x000000125f127221 */ /* 0x000fc60000000000 */
[----:B------:R-:W4:Y:S01]  /*14f10*/  LDL.LU R111, [R1+0x250] ;  /* 0x00025000016f7983 */ /* 0x000f220000300800 */
[----:B------:R-:W-:Y:S01]  /*14f20*/  FADD R17, R96, R17 ;  /* 0x0000001160117221 */ /* 0x000fe20000000000 */
        /* <DEDUP_REMOVED lines=13> */
[----:B------:R-:W-:-:S02]  /*15000*/  FADD R3, R110, R3 ;  /* 0x000000036e037221 */ /* 0x000fc40000000000 */
        /* <DEDUP_REMOVED lines=44> */
[----:B--2---:R-:W2:Y:S04]  /*152d0*/  LDL.LU R66, [R1+0x37c] ;  /* 0x00037c0001427983 */ /* 0x004ea80000300800 */
[----:B------:R-:W2:Y:S04]  /*152e0*/  LDL.LU R65, [R1+0x2ac] ;  /* 0x0002ac0001417983 */ /* 0x000ea80000300800 */
[----:B---3--:R-:W3:Y:S04]  /*152f0*/  LDL.LU R64, [R1+0x380] ;  /* 0x0003800001407983 */ /* 0x008ee80000300800 */
[----:B------:R-:W3:Y:S04]  /*15300*/  LDL.LU R63, [R1+0x2b0] ;  /* 0x0002b000013f7983 */ /* 0x000ee80000300800 */
[----:B0-----:R-:W3:Y:S04]  /*15310*/  LDL.LU R62, [R1+0x384] ;  /* 0x00038400013e7983 */ /* 0x001ee80000300800 */
[----:B------:R-:W3:Y:S04]  /*15320*/  LDL.LU R61, [R1+0x2b4] ;  /* 0x0002b400013d7983 */ /* 0x000ee80000300800 */
[----:B-1----:R-:W3:Y:S04]  /*15330*/  LDL.LU R60, [R1+0x388] ;  /* 0x00038800013c7983 */ /* 0x002ee80000300800 */
[----:B------:R-:W3:Y:S04]  /*15340*/  LDL.LU R0, [R1+0x2b8] ;  /* 0x0002b80001007983 */ /* 0x000ee80000300800 */
[----:B------:R-:W3:Y:S01]  /*15350*/  LDL.LU R2, [R1+0x38c] ;  /* 0x00038c0001027983 */ /* 0x000ee20000300800 */
[----:B----4-:R-:W-:Y:S01]  /*15360*/  FADD R118, R119, R118 ;  /* 0x0000007677767221 */ /* 0x010fe20000000000 */
[----:B------:R-:W-:Y:S01]  /*15370*/  FADD R116, R117, R116 ;  /* 0x0000007475747221 */ /* 0x000fe20000000000 */
[----:B------:R-:W-:Y:S01]  /*15380*/  FADD R114, R115, R114 ;  /* 0x0000007273727221 */ /* 0x000fe20000000000 */
[----:B------:R-:W-:-:S02]  /*15390*/  FADD R112, R113, R112 ;  /* 0x0000007071707221 */ /* 0x000fc40000000000 */
[----:B------:R0:W-:Y:S04]  /*153a0*/  STL [R1+0x314], R118 ;  /* 0x0003147601007387 */ /* 0x0001e80000100800 */
[----:B------:R1:W-:Y:S04]  /*153b0*/  STL [R1+0x318], R116 ;  /* 0x0003187401007387 */ /* 0x0003e80000100800 */
[----:B------:R4:W-:Y:S04]  /*153c0*/  STL [R1+0x31c], R114 ;  /* 0x00031c7201007387 */ /* 0x0009e80000100800 */
[----:B------:R4:W-:Y:S01]  /*153d0*/  STL [R1+0x320], R112 ;  /* 0x0003207001007387 */ /* 0x0009e20000100800 */
[----:B------:R-:W-:Y:S01]  /*153e0*/  FADD R110, R111, R110 ;  /* 0x0000006e6f6e7221 */ /* 0x000fe20000000000 */
[----:B------:R-:W-:-:S04]  /*153f0*/  FADD R108, R109, R108 ;  /* 0x0000006c6d6c7221 */ /* 0x000fc80000000000 */
        /* <DEDUP_REMOVED lines=41> */
[----:B--2---:R-:W-:-:S03]  /*15690*/  FADD R66, R67, R66 ;  /* 0x0000004243427221 */ /* 0x004fc60000000000 */
[----:B------:R2:W-:Y:S01]  /*156a0*/  STL [R1+0x378], R68 ;  /* 0x0003784401007387 */ /* 0x0005e20000100800 */
[----:B---3--:R-:W-:-:S03]  /*156b0*/  FADD R64, R65, R64 ;  /* 0x0000004041407221 */ /* 0x008fc60000000000 */
[----:B------:R3:W-:Y:S04]  /*156c0*/  STL [R1+0x37c], R66 ;  /* 0x00037c4201007387 */ /* 0x0007e80000100800 */
[----:B------:R3:W-:Y:S01]  /*156d0*/  STL [R1+0x380], R64 ;  /* 0x0003804001007387 */ /* 0x0007e20000100800 */
[----:B------:R-:W-:-:S03]  /*156e0*/  FADD R62, R63, R62 ;  /* 0x0000003e3f3e7221 */ /* 0x000fc60000000000 */
[----:B------:R-:W3:Y:S04]  /*156f0*/  LDL.LU R119, [R1+0x2bc] ;  /* 0x0002bc0001777983 */ /* 0x000ee80000300800 */
[----:B------:R3:W-:Y:S01]  /*15700*/  STL [R1+0x384], R62 ;  /* 0x0003843e01007387 */ /* 0x0007e20000100800 */
[----:B------:R-:W-:-:S03]  /*15710*/  FADD R60, R61, R60 ;  /* 0x0000003c3d3c7221 */ /* 0x000fc60000000000 */
[----:B0-----:R-:W3:Y:S04]  /*15720*/  LDL.LU R118, [R1+0x390] ;  /* 0x0003900001767983 */ /* 0x001ee80000300800 */
[----:B------:R0:W-:Y:S01]  /*15730*/  STL [R1+0x388], R60 ;  /* 0x0003883c01007387 */ /* 0x0001e20000100800 */
[----:B------:R-:W-:-:S03]  /*15740*/  FADD R2, R0, R2 ;  /* 0x0000000200027221 */ /* 0x000fc60000000000 */
[----:B------:R-:W3:Y:S04]  /*15750*/  LDL.LU R117, [R1+0x2c0] ;  /* 0x0002c00001757983 */ /* 0x000ee80000300800 */
[----:B------:R0:W-:Y:S04]  /*15760*/  STL [R1+0x38c], R2 ;  /* 0x00038c0201007387 */ /* 0x0001e80000100800 */
[----:B-1----:R-:W3:Y:S04]  /*15770*/  LDL.LU R116, [R1+0x394] ;  /* 0x0003940001747983 */ /* 0x002ee80000300800 */
[----:B------:R-:W3:Y:S04]  /*15780*/  LDL.LU R115, [R1+0x2c4] ;  /* 0x0002c40001737983 */ /* 0x000ee80000300800 */
        /* <DEDUP_REMOVED lines=29> */
[----:B------:R-:W4:Y:S04]  /*15960*/  LDL.LU R85, [R1] ;  /* 0x0000000001557983 */ /* 0x000f280000300800 */
        /* <DEDUP_REMOVED lines=20> */
[----:B------:R-:W3:Y:S04]  /*15ab0*/  LDL.LU R64, [R1+0x3fc] ;  /* 0x0003fc0001407983 */ /* 0x000ee80000300800 */
[----:B------:R-:W3:Y:S04]  /*15ac0*/  LDL.LU R63, [R1+0x2c] ;  /* 0x00002c00013f7983 */ /* 0x000ee80000300800 */
[----:B------:R-:W3:Y:S04]  /*15ad0*/  LDL.LU R62, [R1+0x400] ;  /* 0x00040000013e7983 */ /* 0x000ee80000300800 */
[----:B------:R-:W3:Y:S04]  /*15ae0*/  LDL.LU R61, [R1+0x30] ;  /* 0x00003000013d7983 */ /* 0x000ee80000300800 */
[----:B0-----:R-:W3:Y:S04]  /*15af0*/  LDL.LU R60, [R1+0x404] ;  /* 0x00040400013c7983 */ /* 0x001ee80000300800 */
[----:B------:R-:W3:Y:S04]  /*15b00*/  LDL.LU R0, [R1+0x34] ;  /* 0x0000340001007983 */ /* 0x000ee80000300800 */
[----:B------:R-:W3:Y:S01]  /*15b10*/  LDL.LU R2, [R1+0x408] ;  /* 0x0004080001027983 */ /* 0x000ee20000300800 */
[----:B------:R-:W-:-:S05]  /*15b20*/  FADD R118, R119, R118 ;  /* 0x0000007677767221 */ /* 0x000fca0000000000 */
[----:B------:R0:W-:Y:S01]  /*15b30*/  STL [R1+0x390], R118 ;  /* 0x0003907601007387 */ /* 0x0001e20000100800 */
[----:B------:R-:W-:Y:S01]  /*15b40*/  FADD R116, R117, R116 ;  /* 0x0000007475747221 */ /* 0x000fe20000000000 */
[----:B----4-:R-:W-:-:S04]  /*15b50*/  FADD R114, R115, R114 ;  /* 0x0000007273727221 */ /* 0x010fc80000000000 */
        /* <DEDUP_REMOVED lines=48> */
[----:B------:R3:W-:Y:S01]  /*15e60*/  STL [R1+0x3f4], R68 ;  /* 0x0003f44401007387 */ /* 0x0007e20000100800 */
[----:B------:R-:W-:-:S03]  /*15e70*/  FADD R64, R65, R64 ;  /* 0x0000004041407221 */ /* 0x000fc60000000000 */
        /* <DEDUP_REMOVED lines=71> */
[----:B------:R-:W-:Y:S01]  /*162f0*/  STL [R1+0x40c], R118 ;  /* 0x00040c7601007387 */ /* 0x000fe20000100800 */
[----:B------:R-:W-:Y:S01]  /*16300*/  FADD R116, R117, R116 ;  /* 0x0000007475747221 */ /* 0x000fe20000000000 */
[----:B----4-:R-:W-:-:S04]  /*16310*/  FADD R114, R115, R114 ;  /* 0x0000007273727221 */ /* 0x010fc80000000000 */
        /* <DEDUP_REMOVED lines=46> */
[----:B------:R-:W-:Y:S01]  /*16600*/  STL [R1+0x46c], R70 ;  /* 0x00046c4601007387 */ /* 0x000fe20000100800 */
[----:B------:R-:W-:-:S03]  /*16610*/  FADD R66, R67, R66 ;  /* 0x0000004243427221 */ /* 0x000fc60000000000 */
[----:B------:R-:W-:Y:S01]  /*16620*/  STL [R1+0x470], R68 ;  /* 0x0004704401007387 */ /* 0x000fe20000100800 */
[----:B------:R-:W-:-:S03]  /*16630*/  FADD R64, R65, R64 ;  /* 0x0000004041407221 */ /* 0x000fc60000000000 */
[----:B------:R-:W-:Y:S04]  /*16640*/  STL [R1+0x474], R66 ;  /* 0x0004744201007387 */ /* 0x000fe80000100800 */
[----:B------:R-:W-:Y:S01]  /*16650*/  STL [R1+0x478], R64 ;  /* 0x0004784001007387 */ /* 0x000fe20000100800 */
[----:B------:R-:W-:Y:S01]  /*16660*/  FADD R62, R63, R62 ;  /* 0x0000003e3f3e7221 */ /* 0x000fe20000000000 */
[----:B------:R-:W-:-:S05]  /*16670*/  FADD R60, R61, R60 ;  /* 0x0000003c3d3c7221 */ /* 0x000fca0000000000 */
[----:B------:R0:W-:Y:S01]  /*16680*/  STL [R1+0x480], R60 ;  /* 0x0004803c01007387 */ /* 0x0001e20000100800 */
[----:B------:R-:W-:-:S03]  /*16690*/  FADD R2, R0, R2 ;  /* 0x0000000200027221 */ /* 0x000fc60000000000 */
[----:B------:R1:W-:Y:S04]  /*166a0*/  STL [R1+0x47c], R62 ;  /* 0x00047c3e01007387 */ /* 0x0003e80000100800 */
[----:B0-----:R-:W2:Y:S04]  /*166b0*/  LDL.LU R60, [R1+0xb4] ;  /* 0x0000b400013c7983 */ /* 0x001ea80000300800 */
[----:B------:R-:W2:Y:S04]  /*166c0*/  LDL.LU R61, [R1+0x488] ;  /* 0x00048800013d7983 */ /* 0x000ea80000300800 */
[----:B-1----:R-:W3:Y:S04]  /*166d0*/  LDL.LU R62, [R1+0xb8] ;  /* 0x0000b800013e7983 */ /* 0x002ee80000300800 */
[----:B------:R0:W-:Y:S04]  /*166e0*/  STL [R1+0x484], R2 ;  /* 0x0004840201007387 */ /* 0x0001e80000100800 */
[----:B------:R-:W3:Y:S04]  /*166f0*/  LDL.LU R63, [R1+0x48c] ;  /* 0x00048c00013f7983 */ /* 0x000ee80000300800 */
        /* <DEDUP_REMOVED lines=71> */
[----:B------:R-:W-:-:S03]  /*16b70*/  FADD R71, R70, R71 ;  /* 0x0000004746477221 */ /* 0x000fc60000000000 */
[----:B0-----:R-:W4:Y:S04]  /*16b80*/  LDL.LU R65, [R1+0x944] ;  /* 0x0009440001417983 */ /* 0x001f280000300800 */
[----:B------:R-:W4:Y:S04]  /*16b90*/  LDL.LU R66, [R1+0x940] ;  /* 0x0009400001427983 */ /* 0x000f280000300800 */
[----:B------:R0:W-:Y:S01]  /*16ba0*/  STL [R1+0x494], R67 ;  /* 0x0004944301007387 */ /* 0x0001e20000100800 */
[----:B------:R-:W-:Y:S01]  /*16bb0*/  FADD R73, R72, R73 ;  /* 0x0000004948497221 */ /* 0x000fe20000000000 */
        /* <DEDUP_REMOVED lines=23> */
[----:B------:R-:W-:Y:S01]  /*16d30*/  FADD R110, R111, R110 ;  /* 0x0000006e6f6e7221 */ /* 0x000fe20000000000 */
[----:B------:R-:W-:Y:S01]  /*16d40*/  FADD R108, R109, R108 ;  /* 0x0000006c6d6c7221 */ /* 0x000fe20000000000 */
        /* <DEDUP_REMOVED lines=13> */
[----:B------:R-:W-:Y:S04]  /*16e20*/  STL [R1+0x4b4], R118 ;  /* 0x0004b47601007387 */ /* 0x000fe80000100800 */
[----:B------:R-:W-:Y:S04]  /*16e30*/  STL [R1+0x4b8], R116 ;  /* 0x0004b87401007387 */ /* 0x000fe80000100800 */
        /* <DEDUP_REMOVED lines=17> */
[----:B------:R-:W-:Y:S04]  /*16f50*/  STL [R1+0x4e4], R94 ;  /* 0x0004e45e01007387 */ /* 0x000fe80000100800 */
[----:B------:R-:W-:Y:S01]  /*16f60*/  STL [R1+0x4e8], R92 ;  /* 0x0004e85c01007387 */ /* 0x000fe20000100800 */
[----:B------:R-:W-:-:S03]  /*16f70*/  FADD R2, R0, R2 ;  /* 0x0000000200027221 */ /* 0x000fc60000000000 */
[----:B------:R-:W-:Y:S04]  /*16f80*/  STL [R1+0x4ec], R90 ;  /* 0x0004ec5a01007387 */ /* 0x000fe80000100800 */
[----:B------:R-:W-:Y:S04]  /*16f90*/  STL [R1+0x4f0], R88 ;  /* 0x0004f05801007387 */ /* 0x000fe80000100800 */
[----:B------:R-:W-:Y:S04]  /*16fa0*/  STL [R1+0x4f4], R86 ;  /* 0x0004f45601007387 */ /* 0x000fe80000100800 */
[----:B------:R0:W-:Y:S04]  /*16fb0*/  STL [R1+0x4fc], R82 ;  /* 0x0004fc5201007387 */ /* 0x0001e80000100800 */
[----:B------:R1:W-:Y:S04]  /*16fc0*/  STL [R1+0x4f8], R84 ;  /* 0x0004f85401007387 */ /* 0x0003e80000100800 */
[----:B0-----:R-:W2:Y:S04]  /*16fd0*/  LDL.LU R82, [R1+0x130] ;  /* 0x0001300001527983 */ /* 0x001ea80000300800 */
[----:B------:R-:W2:Y:S04]  /*16fe0*/  LDL.LU R114, [R1+0x504] ;  /* 0x0005040001727983 */ /* 0x000ea80000300800 */
[----:B------:R-:W3:Y:S04]  /*16ff0*/  LDL.LU R83, [R1+0x134] ;  /* 0x0001340001537983 */ /* 0x000ee80000300800 */
[----:B------:R0:W-:Y:S04]  /*17000*/  STL [R1+0x500], R2 ;  /* 0x0005000201007387 */ /* 0x0001e80000100800 */
[----:B------:R-:W3:Y:S04]  /*17010*/  LDL.LU R115, [R1+0x508] ;  /* 0x0005080001737983 */ /* 0x000ee80000300800 */
[----:B-1----:R-:W4:Y:S04]  /*17020*/  LDL.LU R84, [R1+0x138] ;  /* 0x0001380001547983 */ /* 0x002f280000300800 */
[----:B------:R-:W4:Y:S04]  /*17030*/  LDL.LU R116, [R1+0x50c] ;  /* 0x00050c0001747983 */ /* 0x000f280000300800 */
[----:B------:R-:W4:Y:S04]  /*17040*/  LDL.LU R85, [R1+0x13c] ;  /* 0x00013c0001557983 */ /* 0x000f280000300800 */
[----:B------:R-:W4:Y:S04]  /*17050*/  LDL.LU R117, [R1+0x510] ;  /* 0x0005100001757983 */ /* 0x000f280000300800 */
[----:B------:R-:W4:Y:S04]  /*17060*/  LDL.LU R86, [R1+0x140] ;  /* 0x0001400001567983 */ /* 0x000f280000300800 */
[----:B------:R-:W4:Y:S04]  /*17070*/  LDL.LU R0, [R1+0x514] ;  /* 0x0005140001007983 */ /* 0x000f280000300800 */
[----:B------:R-:W4:Y:S04]  /*17080*/  LDL.LU R87, [R1+0x144] ;  /* 0x0001440001577983 */ /* 0x000f280000300800 */
[----:B0-----:R-:W4:Y:S04]  /*17090*/  LDL.LU R2, [R1+0x518] ;  /* 0x0005180001027983 */ /* 0x001f280000300800 */
        /* <DEDUP_REMOVED lines=27> */
[----:B------:R-:W4:Y:S01]  /*17250*/  LDL.LU R113, [R1+0x550] ;  /* 0x0005500001717983 */ /* 0x000f220000300800 */
        /* <DEDUP_REMOVED lines=9> */
[----:B0-----:R-:W2:Y:S04]  /*172f0*/  LDL.LU R115, [R1+0x558] ;  /* 0x0005580001737983 */ /* 0x001ea80000300800 */
[----:B------:R-:W4:Y:S04]  /*17300*/  LDL.LU R84, [R1+0x8f8] ;  /* 0x0008f80001547983 */ /* 0x000f280000300800 */
[----:B------:R0:W-:Y:S04]  /*17310*/  STL [R1+0x50c], R116 ;  /* 0x00050c7401007387 */ /* 0x0001e80000100800 */
[----:B0-----:R-:W4:Y:S04]  /*17320*/  LDL.LU R116, [R1+0x55c] ;  /* 0x00055c0001747983 */ /* 0x001f280000300800 */
[----:B------:R-:W4:Y:S04]  /*17330*/  LDL.LU R85, [R1+0x8f4] ;  /* 0x0008f40001557983 */ /* 0x000f280000300800 */
[----:B------:R0:W-:Y:S04]  /*17340*/  STL [R1+0x510], R117 ;  /* 0x0005107501007387 */ /* 0x0001e80000100800 */
[----:B0-----:R-:W4:Y:S01]  /*17350*/  LDL.LU R117, [R1+0x560] ;  /* 0x0005600001757983 */ /* 0x001f220000300800 */
[----:B------:R-:W-:Y:S01]  /*17360*/  FADD R0, R86, R0 ;  /* 0x0000000056007221 */ /* 0x000fe20000000000 */
[----:B------:R-:W-:-:S02]  /*17370*/  FADD R2, R87, R2 ;  /* 0x0000000257027221 */ /* 0x000fc40000000000 */
[----:B------:R-:W4:Y:S01]  /*17380*/  LDL.LU R86, [R1+0x8f0] ;  /* 0x0008f00001567983 */ /* 0x000f220000300800 */
[----:B------:R-:W-:-:S03]  /*17390*/  FADD R89, R88, R89 ;  /* 0x0000005958597221 */ /* 0x000fc60000000000 */
[----:B------:R0:W-:Y:S01]  /*173a0*/  STL [R1+0x514], R0 ;  /* 0x0005140001007387 */ /* 0x0001e20000100800 */
[----:B------:R-:W-:Y:S01]  /*173b0*/  FADD R91, R90, R91 ;  /* 0x0000005b5a5b7221 */ /* 0x000fe20000000000 */
[----:B------:R-:W-:Y:S02]  /*173c0*/  FADD R93, R92, R93 ;  /* 0x0000005d5c5d7221 */ /* 0x000fe40000000000 */
        /* <DEDUP_REMOVED lines=46> */
[----:B------:R0:W-:Y:S04]  /*176b0*/  STL [R1+0x544], R110 ;  /* 0x0005446e01007387 */ /* 0x0001e80000100800 */
[----:B0-----:R-:W4:Y:S04]  /*176c0*/  LDL.LU R110, [R1+0x574] ;  /* 0x00057400016e7983 */ /* 0x001f280000300800 */
[----:B------:R-:W4:Y:S04]  /*176d0*/  LDL.LU R107, [R1+0x89c] ;  /* 0x00089c00016b7983 */ /* 0x000f280000300800 */
[----:B------:R0:W-:Y:S01]  /*176e0*/  STL [R1+0x548], R111 ;  /* 0x0005486f01007387 */ /* 0x0001e20000100800 */
[----:B---3--:R-:W-:-:S03]  /*176f0*/  FADD R114, R120, R114 ;  /* 0x0000007278727221 */ /* 0x008fc60000000000 */
[----:B0-----:R-:W3:Y:S04]  /*17700*/  LDL.LU R111, [R1+0x578] ;  /* 0x00057800016f7983 */ /* 0x001ee80000300800 */
[----:B------:R0:W-:Y:S04]  /*17710*/  STL [R1+0x54c], R112 ;  /* 0x00054c7001007387 */ /* 0x0001e80000100800 */
[----:B0-----:R-:W3:Y:S01]  /*17720*/  LDL.LU R112, [R1+0x57c] ;  /* 0x00057c0001707983 */ /* 0x001ee20000300800 */
[----:B--2---:R-:W-:-:S03]  /*17730*/  FADD R115, R121, R115 ;  /* 0x0000007379737221 */ /* 0x004fc60000000000 */
[----:B------:R0:W-:Y:S04]  /*17740*/  STL [R1+0x550], R113 ;  /* 0x0005507101007387 */ /* 0x0001e80000100800 */
[----:B0-----:R-:W2:Y:S01]  /*17750*/  LDL.LU R113, [R1+0x580] ;  /* 0x0005800001717983 */ /* 0x001ea20000300800 */
[----:B----4-:R-:W-:-:S03]  /*17760*/  FADD R116, R122, R116 ;  /* 0x000000747a747221 */ /* 0x010fc60000000000 */
[----:B------:R0:W-:Y:S04]  /*17770*/  STL [R1+0x554], R114 ;  /* 0x0005547201007387 */ /* 0x0001e80000100800 */
[----:B0-----:R-:W4:Y:S04]  /*17780*/  LDL.LU R114, [R1+0x584] ;  /* 0x0005840001727983 */ /* 0x001f280000300800 */
[----:B------:R0:W-:Y:S01]  /*17790*/  STL [R1+0x558], R115 ;  /* 0x0005587301007387 */ /* 0x0001e20000100800 */
[----:B------:R-:W-:-:S03]  /*177a0*/  FADD R117, R123, R117 ;  /* 0x000000757b757221 */ /* 0x000fc60000000000 */
[----:B0-----:R-:W4:Y:S04]  /*177b0*/  LDL.LU R115, [R1+0x588] ;  /* 0x0005880001737983 */ /* 0x001f280000300800 */
[----:B------:R0:W-:Y:S04]  /*177c0*/  STL [R1+0x55c], R116 ;  /* 0x00055c7401007387 */ /* 0x0001e80000100800 */
[----:B0-----:R-:W4:Y:S04]  /*177d0*/  LDL.LU R116, [R1+0x58c] ;  /* 0x00058c0001747983 */ /* 0x001f280000300800 */
[----:B------:R0:W-:Y:S04]  /*177e0*/  STL [R1+0x560], R117 ;  /* 0x0005607501007387 */ /* 0x0001e80000100800 */
[----:B0-----:R-:W4:Y:S04]  /*177f0*/  LDL.LU R117, [R1+0x590] ;  /* 0x0005900001757983 */ /* 0x001f280000300800 */
[----:B------:R-:W4:Y:S01]  /*17800*/  LDL.LU R118, [R1+0x594] ;  /* 0x0005940001767983 */ /* 0x000f220000300800 */
[----:B------:R-:W-:Y:S01]  /*17810*/  FADD R0, R124, R0 ;  /* 0x000000007c007221 */ /* 0x000fe20000000000 */
[----:B------:R-:W-:-:S02]  /*17820*/  FADD R2, R125, R2 ;  /* 0x000000027d027221 */ /* 0x000fc40000000000 */
[----:B------:R-:W4:Y:S04]  /*17830*/  LDL.LU R119, [R1+0x598] ;  /* 0x0005980001777983 */ /* 0x000f280000300800 */
[----:B------:R0:W-:Y:S04]  /*17840*/  STL [R1+0x564], R0 ;  /* 0x0005640001007387 */ /* 0x0001e80000100800 */
[----:B------:R-:W4:Y:S04]  /*17850*/  LDL.LU R125, [R1+0x5c8] ;  /* 0x0005c800017d7983 */ /* 0x000f280000300800 */
[----:B------:R-:W4:Y:S04]  /*17860*/  LDL.LU R124, [R1+0x5cc] ;  /* 0x0005cc00017c7983 */ /* 0x000f280000300800 */
[----:B------:R1:W-:Y:S04]  /*17870*/  STL [R1+0x568], R2 ;  /* 0x0005680201007387 */ /* 0x0003e80000100800 */
[----:B------:R-:W4:Y:S04]  /*17880*/  LDL.LU R123, [R1+0x5d0] ;  /* 0x0005d000017b7983 */ /* 0x000f280000300800 */
[----:B------:R-:W4:Y:S04]  /*17890*/  LDL.LU R122, [R1+0x5d4] ;  /* 0x0005d400017a7983 */ /* 0x000f280000300800 */
[----:B------:R-:W4:Y:S04]  /*178a0*/  LDL.LU R121, [R1+0x5d8] ;  /* 0x0005d80001797983 */ /* 0x000f280000300800 */
[----:B------:R-:W4:Y:S04]  /*178b0*/  LDL.LU R120, [R1+0x5dc] ;  /* 0x0005dc0001787983 */ /* 0x000f280000300800 */
[----:B0-----:R-:W4:Y:S04]  /*178c0*/  LDL.LU R0, [R1+0x5e0] ;  /* 0x0005e00001007983 */ /* 0x001f280000300800 */
[----:B-1----:R-:W4:Y:S01]  /*178d0*/  LDL.LU R2, [R1+0x5e4] ;  /* 0x0005e40001027983 */ /* 0x002f220000300800 */
[----:B------:R-:W-:-:S05]  /*178e0*/  FADD R108, R126, R108 ;  /* 0x0000006c7e6c7221 */ /* 0x000fca0000000000 */
[----:B------:R0:W-:Y:S04]  /*178f0*/  STL [R1+0x56c], R108 ;  /* 0x00056c6c01007387 */ /* 0x0001e80000100800 */
[----:B0-----:R-:W4:Y:S01]  /*17900*/  LDL.LU R108, [R1+0x898] ;  /* 0x00089800016c7983 */ /* 0x001f220000300800 */
[----:B------:R-:W-:-:S03]  /*17910*/  FADD R109, R127, R109 ;  /* 0x0000006d7f6d7221 */ /* 0x000fc60000000000 */
[----:B------:R-:W4:Y:S04]  /*17920*/  LDL.LU R126, [R1+0x5c4] ;  /* 0x0005c400017e7983 */ /* 0x000f280000300800 */
[----:B------:R0:W-:Y:S04]  /*17930*/  STL [R1+0x570], R109 ;  /* 0x0005706d01007387 */ /* 0x0001e80000100800 */
[----:B0-----:R-:W4:Y:S01]  /*17940*/  LDL.LU R109, [R1+0x894] ;  /* 0x00089400016d7983 */ /* 0x001f220000300800 */
[----:B------:R-:W-:-:S03]  /*17950*/  FADD R110, R128, R110 ;  /* 0x0000006e806e7221 */ /* 0x000fc60000000000 */
[----:B------:R-:W4:Y:S04]  /*17960*/  LDL.LU R127, [R1+0x5c0] ;  /* 0x0005c000017f7983 */ /* 0x000f280000300800 */
[----:B------:R0:W-:Y:S04]  /*17970*/  STL [R1+0x574], R110 ;  /* 0x0005746e01007387 */ /* 0x0001e80000100800 */
[----:B0-----:R-:W4:Y:S01]  /*17980*/  LDL.LU R110, [R1+0x890] ;  /* 0x00089000016e7983 */ /* 0x001f220000300800 */
[----:B---3--:R-:W-:-:S03]  /*17990*/  FADD R111, R129, R111 ;  /* 0x0000006f816f7221 */ /* 0x008fc60000000000 */
[----:B------:R-:W3:Y:S04]  /*179a0*/  LDL.LU R128, [R1+0x5bc] ;  /* 0x0005bc0001807983 */ /* 0x000ee80000300800 */
[----:B------:R0:W-:Y:S01]  /*179b0*/  STL [R1+0x578], R111 ;  /* 0x0005786f01007387 */ /* 0x0001e20000100800 */
[----:B------:R-:W-:-:S03]  /*179c0*/  FADD R112, R130, R112 ;  /* 0x0000007082707221 */ /* 0x000fc60000000000 */
[----:B0-----:R-:W3:Y:S04]  /*179d0*/  LDL.LU R111, [R1+0x88c] ;  /* 0x00088c00016f7983 */ /* 0x001ee80000300800 */
[----:B------:R-:W3:Y:S04]  /*179e0*/  LDL.LU R129, [R1+0x5b8] ;  /* 0x0005b80001817983 */ /* 0x000ee80000300800 */
[----:B------:R0:W-:Y:S01]  /*179f0*/  STL [R1+0x57c], R112 ;  /* 0x00057c7001007387 */ /* 0x0001e20000100800 */
[----:B--2---:R-:W-:-:S03]  /*17a00*/  FADD R113, R131, R113 ;  /* 0x0000007183717221 */ /* 0x004fc60000000000 */
[----:B0-----:R-:W2:Y:S04]  /*17a10*/  LDL.LU R112, [R1+0x888] ;  /* 0x0008880001707983 */ /* 0x001ea80000300800 */
[----:B------:R-:W2:Y:S01]  /*17a20*/  LDL.LU R130, [R1+0x5b4] ;  /* 0x0005b40001827983 */ /* 0x000ea20000300800 */
[----:B----4-:R-:W-:-:S03]  /*17a30*/  FADD R114, R132, R114 ;  /* 0x0000007284727221 */ /* 0x010fc60000000000 */
[----:B------:R0:W-:Y:S04]  /*17a40*/  STL [R1+0x580], R113 ;  /* 0x0005807101007387 */ /* 0x0001e80000100800 */
        /* <DEDUP_REMOVED lines=8> */
[----:B------:R-:W-:-:S03]  /*17ad0*/  FADD R117, R135, R117 ;  /* 0x0000007587757221 */ /* 0x000fc60000000000 */
[----:B0-----:R-:W4:Y:S01]  /*17ae0*/  LDL.LU R115, [R1+0x87c] ;  /* 0x00087c0001737983 */ /* 0x001f220000300800 */
[----:B------:R-:W-:-:S03]  /*17af0*/  FADD R118, R136, R118 ;  /* 0x0000007688767221 */ /* 0x000fc60000000000 */
[----:B------:R-:W4:Y:S04]  /*17b00*/  LDL.LU R133, [R1+0x5a8] ;  /* 0x0005a80001857983 */ /* 0x000f280000300800 */
[----:B------:R0:W-:Y:S04]  /*17b10*/  STL [R1+0x58c], R116 ;  /* 0x00058c7401007387 */ /* 0x0001e80000100800 */
[----:B0-----:R-:W4:Y:S04]  /*17b20*/  LDL.LU R116, [R1+0x878] ;  /* 0x0008780001747983 */ /* 0x001f280000300800 */
[----:B------:R-:W4:Y:S04]  /*17b30*/  LDL.LU R134, [R1+0x5a4] ;  /* 0x0005a40001867983 */ /* 0x000f280000300800 */
[----:B------:R0:W-:Y:S04]  /*17b40*/  STL [R1+0x590], R117 ;  /* 0x0005907501007387 */ /* 0x0001e80000100800 */
[----:B0-----:R-:W4:Y:S04]  /*17b50*/  LDL.LU R117, [R1+0x874] ;  /* 0x0008740001757983 */ /* 0x001f280000300800 */
[----:B------:R-:W4:Y:S04]  /*17b60*/  LDL.LU R135, [R1+0x5a0] ;  /* 0x0005a00001877983 */ /* 0x000f280000300800 */
[----:B------:R0:W-:Y:S04]  /*17b70*/  STL [R1+0x594], R118 ;  /* 0x0005947601007387 */ /* 0x0001e80000100800 */
[----:B0-----:R-:W4:Y:S04]  /*17b80*/  LDL.LU R118, [R1+0x870] ;  /* 0x0008700001767983 */ /* 0x001f280000300800 */
[----:B------:R-:W4:Y:S01]  /*17b90*/  LDL.LU R136, [R1+0x59c] ;  /* 0x00059c0001887983 */ /* 0x000f220000300800 */
[----:B------:R-:W-:-:S05]  /*17ba0*/  FADD R119, R137, R119 ;  /* 0x0000007789777221 */ /* 0x000fca0000000000 */
[----:B------:R0:W-:Y:S01]  /*17bb0*/  STL [R1+0x598], R119 ;  /* 0x0005987701007387 */ /* 0x0001e20000100800 */
[----:B-----5:R-:W-:Y:S01]  /*17bc0*/  FADD R125, R149, R125 ;  /* 0x0000007d957d7221 */ /* 0x020fe20000000000 */
[----:B------:R-:W-:Y:S02]  /*17bd0*/  FADD R124, R150, R124 ;  /* 0x0000007c967c7221 */ /* 0x000fe40000000000 */
[----:B0-----:R-:W4:Y:S01]  /*17be0*/  LDL.LU R119, [R1+0x86c] ;  /* 0x00086c0001777983 */ /* 0x001f220000300800 */
        /* <DEDUP_REMOVED lines=8> */
[----:B---3--:R-:W-:Y:S01]  /*17c70*/  FADD R128, R146, R128 ;  /* 0x0000008092807221 */ /* 0x008fe20000000000 */
[----:B------:R-:W-:Y:S01]  /*17c80*/  FADD R129, R145, R129 ;  /* 0x0000008191817221 */ /* 0x000fe20000000000 */
[----:B--2---:R-:W-:Y:S01]  /*17c90*/  FADD R130, R144, R130 ;  /* 0x0000008290827221 */ /* 0x004fe20000000000 */
[----:B----4-:R-:W-:Y:S01]  /*17ca0*/  FADD R131, R143, R131 ;  /* 0x000000838f837221 */ /* 0x010fe20000000000 */
[----:B------:R-:W-:Y:S01]  /*17cb0*/  FADD R132, R142, R132 ;  /* 0x000000848e847221 */ /* 0x000fe20000000000 */
[----:B------:R-:W-:Y:S01]  /*17cc0*/  FADD R133, R141, R133 ;  /* 0x000000858d857221 */ /* 0x000fe20000000000 */
[----:B------:R-:W-:Y:S01]  /*17cd0*/  FADD R134, R140, R134 ;  /* 0x000000868c867221 */ /* 0x000fe20000000000 */
[----:B------:R-:W-:Y:S01]  /*17ce0*/  FADD R135, R139, R135 ;  /* 0x000000878b877221 */ /* 0x000fe20000000000 */
[----:B------:R-:W-:-:S05]  /*17cf0*/  FADD R136, R138, R136 ;  /* 0x000000888a887221 */ /* 0x000fca0000000000 */
        /* <DEDUP_REMOVED lines=16> */
[----:B------:R-:W4:Y:S04]  /*17e00*/  LDL.LU R148, [R1+0x5e8] ;  /* 0x0005e80001947983 */ /* 0x000f280000300800 */
[----:B------:R4:W-:Y:S04]  /*17e10*/  STL [R1+0x5dc], R120 ;  /* 0x0005dc7801007387 */ /* 0x0009e80000100800 */
[----:B------:R-:W4:Y:S04]  /*17e20*/  LDL.LU R147, [R1+0x5ec] ;  /* 0x0005ec0001937983 */ /* 0x000f280000300800 */
[----:B------:R4:W-:Y:S04]  /*17e30*/  STL [R1+0x5e0], R0 ;  /* 0x0005e00001007387 */ /* 0x0009e80000100800 */
        /* <DEDUP_REMOVED lines=13> */
[----:B--2---:R-:W2:Y:S04]  /*17f10*/  LDL.LU R134, [R1+0x620] ;  /* 0x0006200001867983 */ /* 0x004ea80000300800 */
        /* <DEDUP_REMOVED lines=445> */
[----:B------:R-:W-:Y:S01]  /*19af0*/  FADD R0, R118, R0 ;  /* 0x0000000076007221 */ /* 0x000fe20000000000 */
[----:B------:R-:W-:-:S05]  /*19b00*/  FADD R2, R2, R119 ;  /* 0x0000007702027221 */ /* 0x000fca0000000000 */
[----:B------:R0:W-:Y:S04]  /*19b10*/  STL [R1+0x850], R2 ;  /* 0x0008500201007387 */ /* 0x0001e80000100800 */
[----:B------:R0:W-:Y:S04]  /*19b20*/  STL [R1+0x848], R120 ;  /* 0x0008487801007387 */ /* 0x0001e80000100800 */
[----:B------:R0:W-:Y:S02]  /*19b30*/  STL [R1+0x84c], R0 ;  /* 0x00084c0001007387 */ /* 0x0001e40000100800 */
.L_x_28:
[----:B0-----:R-:W0:Y:S02]  /*19b40*/  LDC R0, c[0x0][0x28c] ;  /* 0x0000a300ff007b82 */ /* 0x001e240000000800 */
[----:B0-----:R-:W-:-:S13]  /*19b50*/  ISETP.GE.AND P0, PT, R0, 0x1, PT ;  /* 0x000000010000780c */ /* 0x001fda0003f06270 */
[----:B------:R-:W-:Y:S05]  /*19b60*/  @!P0 BRA `(.L_x_29) ;  /* 0x0000000000488947 */ /* 0x000fea0003800000 */
[----:B------:R-:W-:-:S06]  /*19b70*/  UISETP.NE.AND UP0, UPT, UR25, 0x3, UPT ;  /* 0x000000031900788c */ /* 0x000fcc000bf05270 */
[----:B------:R-:W-:-:S13]  /*19b80*/  PLOP3.LUT P0, PT, PT, PT, UP0, 0x80, 0x0 ;  /* 0x000000000000781c */ /* 0x000fda0003f0f008 */
[----:B------:R-:W-:Y:S05]  /*19b90*/  @!P0 BRA `(.L_x_30) ;  /* 0x0000000000048947 */ /* 0x000fea0003800000 */
[----:B------:R-:W-:Y:S01]  /*19ba0*/  BPT.TRAP 0x1 ;  /* 0x000000040000795c */ /* 0x000fe20000300000 */
.L_x_30:
[----:B------:R-:W-:-:S04]  /*19bb0*/  UISETP.LT.AND UP0, UPT, UR14, 0x1, UPT ;  /* 0x000000010e00788c */ /* 0x000fc8000bf01270 */
[----:B------:R-:W-:Y:S02]  /*19bc0*/  USEL UR8, UR14, 0x1, UP0 ;  /* 0x000000010e087887 */ /* 0x000fe40008000000 */
[----:B------:R-:W-:Y:S02]  /*19bd0*/  UISETP.GT.U32.AND UP0, UPT, UR13, 0x1, UPT ;  /* 0x000000010d00788c */ /* 0x000fe4000bf04070 */
[----:B------:R-:W-:-:S04]  /*19be0*/  UIADD3 UR8, UR5, UR14, -UR8 ;  /* 0x0000000e05087290 */ /* 0x000fc8000fffe808 */
[----:B------:R-:W-:Y:S01]  /*19bf0*/  UIMAD.WIDE.U32 UR6, UR8, -0x33333333, URZ ;  /* 0xcccccccd080678a5 */ /* 0x000fe2000f8e003f */
[----:B------:R-:W-:-:S03]  /*19c00*/  PLOP3.LUT P0, PT, PT, PT, UP0, 0x80, 0x0 ;  /* 0x000000000000781c */ /* 0x000fc60003f0f008 */
[----:B------:R-:W-:-:S04]  /*19c10*/  USHF.R.U32.HI UR6, URZ, 0x2, UR7 ;  /* 0x000000023f067899 */ /* 0x000fc80008011607 */
[----:B------:R-:W-:-:S04]  /*19c20*/  UIMAD UR8, UR6, -0x5, UR8 ;  /* 0xfffffffb060878a4 */ /* 0x000fc8000f8e0208 */
[----:B------:R-:W-:-:S04]  /*19c30*/  ULEA UR8, UR8, UR16, 0x3 ;  /* 0x0000001008087291 */ /* 0x000fc8000f8e183f */
[----:B------:R-:W-:-:S04]  /*19c40*/  UIADD3 UR8, UR8, 0x28, URZ ;  /* 0x0000002808087890 */ /* 0x000fc8000fffe03f */
[----:B------:R-:W-:-:S09]  /*19c50*/  UPRMT UR8, URZ, 0x654, UR8 ;  /* 0x000006543f087896 */ /* 0x000fd20008000008 */
[----:B------:R-:W-:Y:S01]  /*19c60*/  SYNCS.ARRIVE.TRANS64.RED.A1T0 RZ, [UR8], RZ ;  /* 0x000000ffffff79a7 */ /* 0x000fe20008100408 */
[----:B------:R-:W-:Y:S05]  /*19c70*/  @P0 BRA `(.L_x_29) ;  /* 0x0000000000040947 */ /* 0x000fea0003800000 */
[----:B------:R-:W-:Y:S01]  /*19c80*/  BPT.TRAP 0x1 ;  /* 0x000000040000795c */ /* 0x000fe20000300000 */
.L_x_29:
[----:B------:R-:W3:Y:S01]  /*19c90*/  LDL.LU R0, [R1+0x860] ;  /* 0x0008600001007983 */ /* 0x000ee20000300800 */
[----:B------:R-:W0:Y:S01]  /*19ca0*/  LDC R26, c[0x0][0x288] ;  /* 0x0000a200ff1a7b82 */ /* 0x000e220000000800 */
[----:B------:R-:W-:Y:S01]  /*19cb0*/  ULDC UR6, c[0x0][0x284] ;  /* 0x0000a10000067ab9 */ /* 0x000fe20000000800 */
[----:B------:R-:W4:Y:S01]  /*19cc0*/  S2R R28, SR_TID.X ;  /* 0x00000000001c7919 */ /* 0x000f220000002100 */
[----:B------:R-:W-:Y:S02]  /*19cd0*/  UIADD3 UR9, UR14, UR5, URZ ;  /* 0x000000050e097290 */ /* 0x000fe4000fffe03f */
[----:B------:R-:W-:Y:S01]  /*19ce0*/  USHF.R.S32.HI UR10, URZ, 0x1f, UR12 ;  /* 0x0000001f3f0a7899 */ /* 0x000fe2000801140c */
[----:B------:R-:W3:Y:S01]  /*19cf0*/  LDL.LU R27, [R1+0x85c] ;  /* 0x00085c00011b7983 */ /* 0x000ee20000300800 */
[----:B------:R-:W-:Y:S01]  /*19d00*/  UISETP.GT.U32.AND UP0, UPT, UR9, 0x4, UPT ;  /* 0x000000040900788c */ /* 0x000fe2000bf04070 */
[----:B------:R-:W-:Y:S01]  /*19d10*/  IMAD.MOV.U32 R40, RZ, RZ, -0x1 ;  /* 0xffffffffff287424 */ /* 0x000fe200078e00ff */
[----:B------:R-:W-:Y:S01]  /*19d20*/  ULDC.64 UR20, c[0x0][0x5d0] ;  /* 0x0001740000147ab9 */ /* 0x000fe20000000a00 */
[----:B------:R-:W-:-:S02]  /*19d30*/  UISETP.GE.U32.AND UP1, UPT, UR14, 0x5, UPT ;  /* 0x000000050e00788c */ /* 0x000fc4000bf26070 */
[----:B------:R-:W-:Y:S02]  /*19d40*/  UIMAD UR5, UR10, UR20, URZ ;  /* 0x000000140a0572a4 */ /* 0x000fe4000f8e023f */
[----:B------:R-:W-:Y:S02]  /*19d50*/  UISETP.LT.U32.AND UP0, UPT, UR14, 0x5, UP0 ;  /* 0x000000050e00788c */ /* 0x000fe40008701070 */
[----:B------:R-:W-:Y:S02]  /*19d60*/  UIMAD UR8, UR12, UR21, UR5 ;  /* 0x000000150c0872a4 */ /* 0x000fe4000f8e0205 */
[----:B------:R-:W-:-:S04]  /*19d70*/  USEL UR5, URZ, 0x1, !UP0 ;  /* 0x000000013f057887 */ /* 0x000fc8000c000000 */
[----:B------:R-:W-:Y:S01]  /*19d80*/  ULOP3.LUT UR4, UR4, UR5, URZ, 0x3c, !UPT ;  /* 0x0000000504047292 */ /* 0x000fe2000f8e3c3f */
[--C-:B----4-:R-:W-:Y:S01]  /*19d90*/  SHF.R.U32.HI R24, RZ, 0x2, R28.reuse ;  /* 0x00000002ff187819 */ /* 0x110fe2000001161c */
[C---:B------:R-:W-:Y:S01]  /*19da0*/  IMAD.SHL.U32 R33, R28.reuse, 0x2, RZ ;  /* 0x000000021c217824 */ /* 0x040fe200078e00ff */
[----:B------:R-:W-:Y:S02]  /*19db0*/  LOP3.LUT R25, R28, 0x60, RZ, 0xc0, !PT ;  /* 0x000000601c197812 */ /* 0x000fe400078ec0ff */
[----:B--2---:R-:W-:Y:S02]  /*19dc0*/  SHF.R.U32.HI R2, RZ, 0x7, R28 ;  /* 0x00000007ff027819 */ /* 0x004fe4000001161c */
[----:B------:R-:W-:Y:S02]  /*19dd0*/  LOP3.LUT R24, R24, 0x7, RZ, 0xc0, !PT ;  /* 0x0000000718187812 */ /* 0x000fe400078ec0ff */
[----:B------:R-:W-:Y:S02]  /*19de0*/  SHF.R.U32.HI R25, RZ, 0x1, R25 ;  /* 0x00000001ff197819 */ /* 0x000fe40000011619 */
[----:B------:R-:W-:-:S05]  /*19df0*/  LOP3.LUT R2, R2, 0x1, RZ, 0xc0, !PT ;  /* 0x0000000102027812 */ /* 0x000fca00078ec0ff */
[----:B------:R-:W-:-:S05]  /*19e00*/  IMAD.SHL.U32 R35, R2, 0x40, RZ ;  /* 0x0000004002237824 */ /* 0x000fca00078e00ff */
[--C-:B------:R-:W-:Y:S01]  /*19e10*/  LOP3.LUT R35, R35, 0x40, R24.reuse, 0xe2, !PT ;  /* 0x0000004023237812 */ /* 0x100fe200078ee218 */
[----:B---3--:R-:W-:Y:S01]  /*19e20*/  IMAD R32, R0, 0x180, RZ ;  /* 0x0000018000207824 */ /* 0x008fe200078e02ff */
[----:B------:R-:W-:-:S04]  /*19e30*/  IADD3 R0, RZ, -R25, -R24 ;  /* 0x80000019ff007210 */ /* 0x000fc80007ffe818 */
[----:B0-----:R-:W-:Y:S01]  /*19e40*/  ISETP.GE.AND P0, PT, R32, R26, PT ;  /* 0x0000001a2000720c */ /* 0x001fe20003f06270 */
[----:B------:R-:W-:Y:S02]  /*19e50*/  IMAD R0, R2, -0x40, R0 ;  /* 0xffffffc002007824 */ /* 0x000fe400078e0200 */
[C---:B------:R-:W-:Y:S02]  /*19e60*/  IMAD.SHL.U32 R34, R27.reuse, 0x100, RZ ;  /* 0x000001001b227824 */ /* 0x040fe400078e00ff */
[----:B------:R-:W-:-:S03]  /*19e70*/  IMAD.WIDE R36, R27, 0x100, RZ ;  /* 0x000001001b247825 */ /* 0x000fc600078e02ff */
[C---:B------:R-:W-:Y:S02]  /*19e80*/  ISETP.GE.OR P0, PT, R34.reuse, UR6, P0 ;  /* 0x0000000622007c0c */ /* 0x040fe40008706670 */
[----:B------:R-:W-:Y:S01]  /*19e90*/  IADD3 R34, -R34, UR6, R0 ;  /* 0x0000000622227c10 */ /* 0x000fe2000fffe100 */
[----:B------:R-:W-:Y:S01]  /*19ea0*/  UIMAD.WIDE.U32 UR6, UR9, -0x33333333, URZ ;  /* 0xcccccccd090678a5 */ /* 0x000fe2000f8e003f */
[----:B------:R-:W-:Y:S02]  /*19eb0*/  LOP3.LUT R0, R28, 0x3, RZ, 0xc0, !PT ;  /* 0x000000031c007812 */ /* 0x000fe400078ec0ff */
[----:B------:R-:W-:Y:S01]  /*19ec0*/  LOP3.LUT R35, R36, R35, R25, 0xfe, !PT ;  /* 0x0000002324237212 */ /* 0x000fe200078efe19 */
[----:B------:R-:W-:Y:S02]  /*19ed0*/  USHF.R.U32.HI UR6, URZ, 0x2, UR7 ;  /* 0x000000023f067899 */ /* 0x000fe40008011607 */
[----:B------:R-:W-:Y:S02]  /*19ee0*/  IMAD R0, R0, -0x2, R26 ;  /* 0xfffffffe00007824 */ /* 0x000fe400078e021a */
[----:B------:R-:W-:Y:S01]  /*19ef0*/  IMAD.U32 R26, RZ, RZ, UR20 ;  /* 0x00000014ff1a7e24 */ /* 0x000fe2000f8e00ff */
[----:B------:R-:W-:Y:S01]  /*19f00*/  UIMAD UR5, UR6, -0x5, UR9 ;  /* 0xfffffffb060578a4 */ /* 0x000fe2000f8e0209 */
[----:B------:R-:W-:Y:S01]  /*19f10*/  IMAD.IADD R0, R0, 0x1, -R32 ;  /* 0x0000000100007824 */ /* 0x000fe200078e0a20 */
[----:B------:R-:W-:Y:S01]  /*19f20*/  LOP3.LUT R32, R32, 0x6, R33, 0xf8, !PT ;  /* 0x0000000620207812 */ /* 0x000fe200078ef821 */
[----:B------:R-:W-:-:S03]  /*19f30*/  @UP1 ULOP3.LUT UR4, UR4, 0x1, UR6, 0x78, !UPT ;  /* 0x0000000104041892 */ /* 0x000fc6000f8e7806 */
[----:B------:R-:W-:-:S03]  /*19f40*/  SHF.R.S32.HI R33, RZ, 0x1f, R32 ;  /* 0x0000001fff217819 */ /* 0x000fc60000011420 */
[----:B------:R-:W-:-:S04]  /*19f50*/  IMAD.WIDE.U32 R26, R26, UR12, R32 ;  /* 0x0000000c1a1a7c25 */ /* 0x000fc8000f8e0020 */
[----:B------:R-:W-:Y:S01]  /*19f60*/  VIADD R27, R27, UR8 ;  /* 0x000000081b1b7c36 */ /* 0x000fe20008000000 */
[----:B------:R-:W-:Y:S06]  /*19f70*/  @P0 BRA `(.L_x_31) ;  /* 0x000001c400b40947 */ /* 0x000fec0003800000 */
[----:B------:R-:W0:Y:S01]  /*19f80*/  LDC.64 R28, c[0x0][0x5c8] ;  /* 0x00017200ff1c7b82 */ /* 0x000e220000000a00 */
[----:B------:R-:W-:Y:S01]  /*19f90*/  ULDC.64 UR6, c[0x0][0x5c0] ;  /* 0x0001700000067ab9 */ /* 0x000fe20000000a00 */
[----:B------:R-:W-:Y:S01]  /*19fa0*/  BSSY B0, `(.L_x_31) ;  /* 0x0001c6a000007945 */ /* 0x000fe20003800000 */
[-C--:B0-----:R-:W-:Y:S01]  /*19fb0*/  IMAD R2, R37, R28.reuse, RZ ;  /* 0x0000001c25027224 */ /* 0x081fe200078e02ff */
[----:B------:R-:W-:Y:S01]  /*19fc0*/  SHF.L.U64.HI R38, R28, 0x3, R29 ;  /* 0x000000031c267819 */ /* 0x000fe2000001021d */
[----:B------:R-:W-:-:S04]  /*19fd0*/  IMAD.WIDE.U32 R26, R35, R28, R26 ;  /* 0x0000001c231a7225 */ /* 0x000fc800078e001a */
[----:B------:R-:W-:Y:S01]  /*19fe0*/  IMAD R2, R35, R29, R2 ;  /* 0x0000001d23027224 */ /* 0x000fe200078e0202 */
[C---:B------:R-:W-:Y:S01]  /*19ff0*/  LEA R30, P2, R28.reuse, R26, 0x7 ;  /* 0x0000001a1c1e7211 */ /* 0x040fe200078438ff */
[----:B------:R-:W-:Y:S01]  /*1a000*/  IMAD.SHL.U32 R25, R28, 0x8, RZ ;  /* 0x000000081c197824 */ /* 0x000fe200078e00ff */
[----:B------:R-:W-:Y:S01]  /*1a010*/  IADD3 R24, P5, R26, UR6, RZ ;  /* 0x000000061a187c10 */ /* 0x000fe2000ffbe0ff */
[----:B------:R-:W-:-:S03]  /*1a020*/  IMAD.IADD R2, R27, 0x1, R2 ;  /* 0x000000011b027824 */ /* 0x000fc600078e0202 */
[----:B------:R-:W-:Y:S02]  /*1a030*/  IADD3 R26, P0, P1, R26, UR6, R25 ;  /* 0x000000061a1a7c10 */ /* 0x000fe4000f91e019 */
[----:B------:R-:W-:Y:S02]  /*1a040*/  LEA.HI.X R31, R28, R2, R29, 0x7, P2 ;  /* 0x000000021c1f7211 */ /* 0x000fe400010f3c1d */
[----:B------:R-:W-:Y:S02]  /*1a050*/  IADD3 R28, P2, P3, R30, UR6, R25 ;  /* 0x000000061e1c7c10 */ /* 0x000fe4000fb5e019 */
[----:B------:R-:W-:Y:S02]  /*1a060*/  IADD3.X R25, R2, UR7, RZ, P5, !PT ;  /* 0x0000000702197c10 */ /* 0x000fe4000affe4ff */
[----:B------:R-:W-:Y:S02]  /*1a070*/  FSETP.NEU.AND P5, PT, RZ, UR24, PT ;  /* 0x00000018ff007c0b */ /* 0x000fe4000bfad000 */
[----:B------:R-:W-:-:S02]  /*1a080*/  IADD3 R30, P6, R30, UR6, RZ ;  /* 0x000000061e1e7c10 */ /* 0x000fc4000ffde0ff */
[C-C-:B------:R-:W-:Y:S02]  /*1a090*/  IADD3.X R29, R31.reuse, UR7, R38.reuse, P2, P3 ;  /* 0x000000071f1d7c10 */ /* 0x140fe400097e6426 */
[----:B------:R-:W-:Y:S02]  /*1a0a0*/  IADD3.X R27, R2, UR7, R38, P0, P1 ;  /* 0x00000007021b7c10 */ /* 0x000fe400087e2426 */
[----:B------:R-:W-:-:S05]  /*1a0b0*/  IADD3.X R31, R31, UR7, RZ, P6, !PT ;  /* 0x000000071f1f7c10 */ /* 0x000fca000b7fe4ff */
[----:B------:R-:W-:Y:S05]  /*1a0c0*/  @!P5 BRA `(.L_x_32) ;  /* 0x0000014c00f8d947 */ /* 0x000fea0003800000 */
[----:B------:R-:W-:Y:S01]  /*1a0d0*/  ULDC.64 UR6, c[0x0][0x5b8] ;  /* 0x00016e0000067ab9 */ /* 0x000fe20000000a00 */
[----:B------:R-:W-:Y:S01]  /*1a0e0*/  ULDC.64 UR8, c[0x0][0x5a8] ;  /* 0x00016a0000087ab9 */ /* 0x000fe20000000a00 */
[----:B------:R-:W-:Y:S01]  /*1a0f0*/  IMAD.U32 R2, RZ, RZ, UR6 ;  /* 0x00000006ff027e24 */ /* 0x000fe2000f8e00ff */
[----:B------:R-:W-:Y:S01]  /*1a100*/  UIMAD UR6, UR10, UR6, URZ ;  /* 0x000000060a0672a4 */ /* 0x000fe2000f8e023f */
[----:B------:R-:W-:Y:S01]  /*1a110*/  ISETP.GE.AND P3, PT, R34, 0x1, PT ;  /* 0x000000012200780c */ /* 0x000fe20003f66270 */
[----:B------:R-:W-:Y:S01]  /*1a120*/  BSSY B1, `(.L_x_33) ;  /* 0x000000f000017945 */ /* 0x000fe20003800000 */
[----:B------:R-:W-:Y:S01]  /*1a130*/  IMAD.WIDE.U32 R32, R2, UR12, R32 ;  /* 0x0000000c02207c25 */ /* 0x000fe2000f8e0020 */
[----:B------:R-:W-:-:S03]  /*1a140*/  UIMAD UR6, UR12, UR7, UR6 ;  /* 0x000000070c0672a4 */ /* 0x000fc6000f8e0206 */
[----:B------:R-:W-:-:S03]  /*1a150*/  IMAD.MOV.U32 R38, RZ, RZ, R32 ;  /* 0x000000ffff267224 */ /* 0x000fc600078e0020 */
[----:B------:R-:W-:Y:S01]  /*1a160*/  VIADD R39, R33, UR6 ;  /* 0x0000000621277c36 */ /* 0x000fe20008000000 */
[----:B------:R-:W-:Y:S02]  /*1a170*/  ULDC.64 UR6, c[0x0][0x5b0] ;  /* 0x00016c0000067ab9 */ /* 0x000fe40000000a00 */
[----:B------:R-:W-:Y:S02]  /*1a180*/  IMAD R2, R37, UR6, RZ ;  /* 0x0000000625027c24 */ /* 0x000fe4000f8e02ff */
[----:B------:R-:W-:-:S04]  /*1a190*/  IMAD.WIDE.U32 R32, R35, UR6, R38 ;  /* 0x0000000623207c25 */ /* 0x000fc8000f8e0026 */
[----:B------:R-:W-:Y:S01]  /*1a1a0*/  IMAD R2, R35, UR7, R2 ;  /* 0x0000000723027c24 */ /* 0x000fe2000f8e0202 */
[----:B------:R-:W-:-:S04]  /*1a1b0*/  IADD3 R32, P0, R32, UR8, RZ ;  /* 0x0000000820207c10 */ /* 0x000fc8000ff1e0ff */
[--C-:B------:R-:W-:Y:S02]  /*1a1c0*/  IADD3.X R33, R33, UR9, R2.reuse, P0, !PT ;  /* 0x0000000921217c10 */ /* 0x100fe400087fe402 */
[----:B------:R-:W-:Y:S02]  /*1a1d0*/  ISETP.LT.OR P0, PT, R0, 0x1, !P3 ;  /* 0x000000010000780c */ /* 0x000fe40005f01670 */
[----:B------:R-:W-:-:S11]  /*1a1e0*/  PRMT R2, RZ, 0x7610, R2 ;  /* 0x00007610ff027816 */ /* 0x000fd60000000002 */
[----:B------:R-:W-:Y:S05]  /*1a1f0*/  @P0 BRA `(.L_x_34) ;  /* 0x0000000000040947 */ /* 0x000fea0003800000 */
[----:B------:R0:W5:Y:S02]  /*1a200*/  LDG.E.U8 R2, desc[UR18][R32.64] ;  /* 0x0000001220027981 */ /* 0x000164000c1e1100 */
.L_x_34:
[----:B------:R-:W-:Y:S05]  /*1a210*/  BSYNC B1 ;  /* 0x0000000000017941 */ /* 0x000fea0003800000 */
.L_x_33:
[----:B-----5:R-:W-:Y:S01]  /*1a220*/  LOP3.LUT R2, R2, 0xff, RZ, 0xc0, !PT ;  /* 0x000000ff02027812 */ /* 0x020fe200078ec0ff */
[----:B------:R-:W-:Y:S01]  /*1a230*/  BSSY B1, `(.L_x_35) ;  /* 0x000000b000017945 */ /* 0x000fe20003800000 */
[----:B------:R-:W-:Y:S02]  /*1a240*/  ISETP.LT.OR P1, PT, R0, 0x2, !P3 ;  /* 0x000000020000780c */ /* 0x000fe40005f21670 */
[----:B------:R-:W-:-:S05]  /*1a250*/  F2FP.F16.E4M3.UNPACK_B R2, R2 ;  /* 0x00000002ff02723e */ /* 0x000fca00020006ff */
[----:B------:R-:W-:-:S05]  /*1a260*/  HADD2.F32 R2, -RZ, R2.H0_H0 ;  /* 0x20000002ff027230 */ /* 0x000fca0000004100 */
[----:B------:R-:W-:-:S04]  /*1a270*/  FMUL R2, R2, UR24 ;  /* 0x0000001802027c20 */ /* 0x000fc80008400000 */
[--C-:B------:R-:W-:Y:S01]  /*1a280*/  FFMA R3, R3, UR17, R2.reuse ;  /* 0x0000001103037c23 */ /* 0x100fe20008000002 */
[----:B------:R-:W-:-:S04]  /*1a290*/  PRMT R2, RZ, 0x7610, R2 ;  /* 0x00007610ff027816 */ /* 0x000fc80000000002 */
[----:B------:R-:W-:-:S05]  /*1a2a0*/  F2FP.SATFINITE.E4M3.F32.PACK_AB_MERGE_C R3, RZ, R3, RZ ;  /* 0x00000003ff03723e */ /* 0x000fca00048070ff */
[----:B------:R2:W-:Y:S01]  /*1a2b0*/  @!P0 STG.E.U8 desc[UR18][R24.64], R3 ;  /* 0x0000000318008986 */ /* 0x0005e2000c101112 */
[----:B------:R-:W-:Y:S05]  /*1a2c0*/  @P1 BRA `(.L_x_36) ;  /* 0x0000000000041947 */ /* 0x000fea0003800000 */
[----:B------:R3:W5:Y:S02]  /*1a2d0*/  LDG.E.U8 R2, desc[UR18][R32.64+0x1] ;  /* 0x0000011220027981 */ /* 0x000764000c1e1100 */
.L_x_36:
[----:B------:R-:W-:Y:S05]  /*1a2e0*/  BSYNC B1 ;  /* 0x0000000000017941 */ /* 0x000fea0003800000 */
.L_x_35:
[----:B-----5:R-:W-:Y:S01]  /*1a2f0*/  LOP3.LUT R2, R2, 0xff, RZ, 0xc0, !PT ;  /* 0x000000ff02027812 */ /* 0x020fe200078ec0ff */
[----:B------:R-:W-:Y:S01]  /*1a300*/  BSSY B1, `(.L_x_37) ;  /* 0x0000013000017945 */ /* 0x000fe20003800000 */
[----:B------:R-:W-:Y:S02]  /*1a310*/  ISETP.GE.AND P2, PT, R34, 0x9, PT ;  /* 0x000000092200780c */ /* 0x000fe40003f46270 */
[----:B------:R-:W-:-:S05]  /*1a320*/  F2FP.F16.E4M3.UNPACK_B R2, R2 ;  /* 0x00000002ff02723e */ /* 0x000fca00020006ff */
[----:B------:R-:W-:-:S05]  /*1a330*/  HADD2.F32 R2, -RZ, R2.H0_H0 ;  /* 0x20000002ff027230 */ /* 0x000fca0000004100 */
[----:B------:R-:W-:-:S04]  /*1a340*/  FMUL R2, R2, UR24 ;  /* 0x0000001802027c20 */ /* 0x000fc80008400000 */
[----:B------:R-:W-:Y:S01]  /*1a350*/  FFMA R4, R4, UR17, R2 ;  /* 0x0000001104047c23 */ /* 0x000fe20008000002 */
[----:B------:R-:W-:-:S04]  /*1a360*/  IADD3 R2, P0, R35, 0x8, RZ ;  /* 0x0000000823027810 */ /* 0x000fc80007f1e0ff */
[----:B------:R-:W-:Y:S01]  /*1a370*/  F2FP.SATFINITE.E4M3.F32.PACK_AB_MERGE_C R4, RZ, R4, RZ ;  /* 0x00000004ff04723e */ /* 0x000fe200048070ff */
[----:B--2---:R-:W-:-:S04]  /*1a380*/  IMAD.X R3, RZ, RZ, R37, P0 ;  /* 0x000000ffff037224 */ /* 0x004fc800000e0625 */
[----:B------:R-:W-:Y:S01]  /*1a390*/  IMAD R3, R3, UR6, RZ ;  /* 0x0000000603037c24 */ /* 0x000fe2000f8e02ff */
[----:B------:R2:W-:Y:S03]  /*1a3a0*/  @!P1 STG.E.U8 desc[UR18][R24.64+0x1], R4 ;  /* 0x0000010418009986 */ /* 0x0005e6000c101112 */
[C---:B--2---:R-:W-:Y:S02]  /*1a3b0*/  IMAD R4, R2.reuse, UR7, R3 ;  /* 0x0000000702047c24 */ /* 0x044fe4000f8e0203 */
[----:B------:R-:W-:-:S03]  /*1a3c0*/  IMAD.WIDE.U32 R2, R2, UR6, R38 ;  /* 0x0000000602027c25 */ /* 0x000fc6000f8e0026 */
[----:B------:R-:W-:-:S04]  /*1a3d0*/  IADD3 R2, P0, R2, UR8, RZ ;  /* 0x0000000802027c10 */ /* 0x000fc8000ff1e0ff */
[--C-:B------:R-:W-:Y:S02]  /*1a3e0*/  IADD3.X R3, R3, UR9, R4.reuse, P0, !PT ;  /* 0x0000000903037c10 */ /* 0x100fe400087fe404 */
[----:B------:R-:W-:Y:S02]  /*1a3f0*/  ISETP.LT.OR P0, PT, R0, 0x1, !P2 ;  /* 0x000000010000780c */ /* 0x000fe40005701670 */
[----:B------:R-:W-:-:S11]  /*1a400*/  PRMT R4, RZ, 0x7610, R4 ;  /* 0x00007610ff047816 */ /* 0x000fd60000000004 */
[----:B------:R-:W-:Y:S05]  /*1a410*/  @P0 BRA `(.L_x_38) ;  /* 0x0000000000040947 */ /* 0x000fea0003800000 */
[----:B------:R2:W5:Y:S02]  /*1a420*/  LDG.E.U8 R4, desc[UR18][R2.64] ;  /* 0x0000001202047981 */ /* 0x000564000c1e1100 */
.L_x_38:
[----:B------:R-:W-:Y:S05]  /*1a430*/  BSYNC B1 ;  /* 0x0000000000017941 */ /* 0x000fea0003800000 */
.L_x_37:
        /* <DEDUP_REMOVED lines=12> */
.L_x_40:
[----:B------:R-:W-:Y:S05]  /*1a500*/  BSYNC B1 ;  /* 0x0000000000017941 */ /* 0x000fea0003800000 */
.L_x_39:
        /* <DEDUP_REMOVED lines=12> */
.L_x_42:
[----:B------:R-:W-:Y:S05]  /*1a5d0*/  BSYNC B1 ;  /* 0x0000000000017941 */ /* 0x000fea0003800000 */
.L_x_41:
        /* <DEDUP_REMOVED lines=12> */
.L_x_44:
[----:B------:R-:W-:Y:S05]  /*1a6a0*/  BSYNC B1 ;  /* 0x0000000000017941 */ /* 0x000fea0003800000 */
.L_x_43:
        /* <DEDUP_REMOVED lines=12> */
.L_x_46:
[----:B------:R-:W-:Y:S05]  /*1a770*/  BSYNC B1 ;  /* 0x0000000000017941 */ /* 0x000fea0003800000 */
.L_x_45:
        /* <DEDUP_REMOVED lines=12> */
.L_x_48:
[----:B------:R-:W-:Y:S05]  /*1a840*/  BSYNC B1 ;  /* 0x0000000000017941 */ /* 0x000fea0003800000 */
.L_x_47:
        /* <DEDUP_REMOVED lines=12> */
.L_x_50:
[----:B------:R-:W-:Y:S05]  /*1a910*/  BSYNC B1 ;  /* 0x0000000000017941 */ /* 0x000fea0003800000 */
.L_x_49:
        /* <DEDUP_REMOVED lines=12> */
.L_x_52:
[----:B------:R-:W-:Y:S05]  /*1a9e0*/  BSYNC B1 ;  /* 0x0000000000017941 */ /* 0x000fea0003800000 */
.L_x_51:
        /* <DEDUP_REMOVED lines=12> */
.L_x_54:
[----:B------:R-:W-:Y:S05]  /*1aab0*/  BSYNC B1 ;  /* 0x0000000000017941 */ /* 0x000fea0003800000 */
.L_x_53:
        /* <DEDUP_REMOVED lines=12> */
.L_x_56:
[----:B------:R-:W-:Y:S05]  /*1ab80*/  BSYNC B1 ;  /* 0x0000000000017941 */ /* 0x000fea0003800000 */
.L_x_55:
        /* <DEDUP_REMOVED lines=12> */
.L_x_58:
[----:B------:R-:W-:Y:S05]  /*1ac50*/  BSYNC B1 ;  /* 0x0000000000017941 */ /* 0x000fea0003800000 */
.L_x_57:
        /* <DEDUP_REMOVED lines=12> */
.L_x_60:
[----:B------:R-:W-:Y:S05]  /*1ad20*/  BSYNC B1 ;  /* 0x0000000000017941 */ /* 0x000fea0003800000 */
.L_x_59:
        /* <DEDUP_REMOVED lines=12> */
.L_x_62:
[----:B------:R-:W-:Y:S05]  /*1adf0*/  BSYNC B1 ;  /* 0x0000000000017941 */ /* 0x000fea0003800000 */
.L_x_61:
        /* <DEDUP_REMOVED lines=12> */
.L_x_64:
[----:B------:R-:W-:Y:S05]  /*1aec0*/  BSYNC B1 ;  /* 0x0000000000017941 */ /* 0x000fea0003800000 */
.L_x_63:
        /* <DEDUP_REMOVED lines=12> */
.L_x_66:
[----:B------:R-:W-:Y:S05]  /*1af90*/  BSYNC B1 ;  /* 0x0000000000017941 */ /* 0x000fea0003800000 */
.L_x_65:
        /* <DEDUP_REMOVED lines=12> */
.L_x_68:
[----:B------:R-:W-:Y:S05]  /*1b060*/  BSYNC B1 ;  /* 0x0000000000017941 */ /* 0x000fea0003800000 */
.L_x_67:
        /* <DEDUP_REMOVED lines=12> */
.L_x_70:
[----:B------:R-:W-:Y:S05]  /*1b130*/  BSYNC B1 ;  /* 0x0000000000017941 */ /* 0x000fea0003800000 */
.L_x_69:
        /* <DEDUP_REMOVED lines=12> */
.L_x_72:
[----:B------:R-:W-:Y:S05]  /*1b200*/  BSYNC B1 ;  /* 0x0000000000017941 */ /* 0x000fea0003800000 */
.L_x_71:
        /* <DEDUP_REMOVED lines=12> */
.L_x_74:
[----:B------:R-:W-:Y:S05]  /*1b2d0*/  BSYNC B1 ;  /* 0x0000000000017941 */ /* 0x000fea0003800000 */
.L_x_73:
        /* <DEDUP_REMOVED lines=12> */
.L_x_76:
[----:B------:R-:W-:Y:S05]  /*1b3a0*/  BSYNC B1 ;  /* 0x0000000000017941 */ /* 0x000fea0003800000 */
.L_x_75:
        /* <DEDUP_REMOVED lines=12> */
.L_x_78:
[----:B------:R-:W-:Y:S05]  /*1b470*/  BSYNC B1 ;  /* 0x0000000000017941 */ /* 0x000fea0003800000 */
.L_x_77:
        /* <DEDUP_REMOVED lines=12> */
.L_x_80:
[----:B------:R-:W-:Y:S05]  /*1b540*/  BSYNC B1 ;  /* 0x0000000000017941 */ /* 0x000fea0003800000 */
.L_x_79:
        /* <DEDUP_REMOVED lines=12> */
.L_x_82:
[----:B------:R-:W-:Y:S05]  /*1b610*/  BSYNC B1 ;  /* 0x0000000000017941 */ /* 0x000fea0003800000 */
.L_x_81:
        /* <DEDUP_REMOVED lines=12> */
.L_x_84:
[----:B------:R-:W-:Y:S05]  /*1b6e0*/  BSYNC B1 ;  /* 0x0000000000017941 */ /* 0x000fea0003800000 */
.L_x_83:
        /* <DEDUP_REMOVED lines=12> */
.L_x_86:
[----:B------:R-:W-:Y:S05]  /*1b7b0*/  BSYNC B1 ;  /* 0x0000000000017941 */ /* 0x000fea0003800000 */
.L_x_85:
        /* <DEDUP_REMOVED lines=12> */
.L_x_88:
[----:B------:R-:W-:Y:S05]  /*1b880*/  BSYNC B1 ;  /* 0x0000000000017941 */ /* 0x000fea0003800000 */
.L_x_87:
        /* <DEDUP_REMOVED lines=12> */
.L_x_90:
[----:B------:R-:W-:Y:S05]  /*1b950*/  BSYNC B1 ;  /* 0x0000000000017941 */ /* 0x000fea0003800000 */
.L_x_89:
        /* <DEDUP_REMOVED lines=12> */
.L_x_92:
[----:B------:R-:W-:Y:S05]  /*1ba20*/  BSYNC B1 ;  /* 0x0000000000017941 */ /* 0x000fea0003800000 */
.L_x_91:
        /* <DEDUP_REMOVED lines=12> */
.L_x_94:
[----:B------:R-:W-:Y:S05]  /*1baf0*/  BSYNC B1 ;  /* 0x0000000000017941 */ /* 0x000fea0003800000 */
.L_x_93:
        /* <DEDUP_REMOVED lines=12> */
.L_x_96:
[----:B------:R-:W-:Y:S05]  /*1bbc0*/  BSYNC B1 ;  /* 0x0000000000017941 */ /* 0x000fea0003800000 */
.L_x_95:
        /* <DEDUP_REMOVED lines=12> */
.L_x_98:
[----:B------:R-:W-:Y:S05]  /*1bc90*/  BSYNC B1 ;  /* 0x0000000000017941 */ /* 0x000fea0003800000 */
.L_x_97:
        /* <DEDUP_REMOVED lines=12> */
.L_x_100:
[----:B------:R-:W-:Y:S05]  /*1bd60*/  BSYNC B1 ;  /* 0x0000000000017941 */ /* 0x000fea0003800000 */
.L_x_99:
        /* <DEDUP_REMOVED lines=12> */
.L_x_102:
[----:B------:R-:W-:Y:S05]  /*1be30*/  BSYNC B1 ;  /* 0x0000000000017941 */ /* 0x000fea0003800000 */
.L_x_101:
        /* <DEDUP_REMOVED lines=12> */
.L_x_104:
[----:B------:R-:W-:Y:S05]  /*1bf00*/  BSYNC B1 ;  /* 0x0000000000017941 */ /* 0x000fea0003800000 */
.L_x_103:
        /* <DEDUP_REMOVED lines=12> */
.L_x_106:
[----:B------:R-:W-:Y:S05]  /*1bfd0*/  BSYNC B1 ;  /* 0x0000000000017941 */ /* 0x000fea0003800000 */
.L_x_105:
        /* <DEDUP_REMOVED lines=12> */
.L_x_108:
[----:B------:R-:W-:Y:S05]  /*1c0a0*/  BSYNC B1 ;  /* 0x0000000000017941 */ /* 0x000fea0003800000 */
.L_x_107:
        /* <DEDUP_REMOVED lines=12> */
.L_x_110:
[----:B------:R-:W-:Y:S05]  /*1c170*/  BSYNC B1 ;  /* 0x0000000000017941 */ /* 0x000fea0003800000 */
.L_x_109:
        /* <DEDUP_REMOVED lines=12> */
.L_x_112:
[----:B------:R-:W-:Y:S05]  /*1c240*/  BSYNC B1 ;  /* 0x0000000000017941 */ /* 0x000fea0003800000 */
.L_x_111:
        /* <DEDUP_REMOVED lines=12> */
.L_x_114:
[----:B------:R-:W-:Y:S05]  /*1c310*/  BSYNC B1 ;  /* 0x0000000000017941 */ /* 0x000fea0003800000 */
.L_x_113:
        /* <DEDUP_REMOVED lines=12> */
.L_x_116:
[----:B------:R-:W-:Y:S05]  /*1c3e0*/  BSYNC B1 ;  /* 0x0000000000017941 */ /* 0x000fea0003800000 */
.L_x_115:
        /* <DEDUP_REMOVED lines=12> */
.L_x_118:
[----:B------:R-:W-:Y:S05]  /*1c4b0*/  BSYNC B1 ;  /* 0x0000000000017941 */ /* 0x000fea0003800000 */
.L_x_117:
        /* <DEDUP_REMOVED lines=12> */
.L_x_120:
[----:B------:R-:W-:Y:S05]  /*1c580*/  BSYNC B1 ;  /* 0x0000000000017941 */ /* 0x000fea0003800000 */
.L_x_119:
[----:B----4-:R-:W4:Y:S01]  /*1c590*/  LDL.LU R5, [R1+0x300] ;  /* 0x0003000001057983 */ /* 0x010f220000300800 */
[----:B-----5:R-:W-:Y:S01]  /*1c5a0*/  LOP3.LUT R4, R4, 0xff, RZ, 0xc0, !PT ;  /* 0x000000ff04047812 */ /* 0x020fe200078ec0ff */
[----:B------:R-:W-:Y:S01]  /*1c5b0*/  BSSY B1, `(.L_x_121) ;  /* 0x000000b000017945 */ /* 0x000fe20003800000 */
[----:B------:R-:W-:Y:S02]  /*1c5c0*/  ISETP.LT.OR P0, PT, R0, 0x59, !P3 ;  /* 0x000000590000780c */ /* 0x000fe40005f01670 */
[----:B------:R-:W-:-:S05]  /*1c5d0*/  F2FP.F16.E4M3.UNPACK_B R4, R4 ;  /* 0x00000004ff04723e */ /* 0x000fca00020006ff */
[----:B------:R-:W-:-:S05]  /*1c5e0*/  HADD2.F32 R4, -RZ, R4.H0_H0 ;  /* 0x20000004ff047230 */ /* 0x000fca0000004100 */
[----:B------:R-:W-:-:S04]  /*1c5f0*/  FMUL R4, R4, UR24 ;  /* 0x0000001804047c20 */ /* 0x000fc80008400000 */
[----:B----4-:R-:W-:-:S05]  /*1c600*/  FFMA R4, R5, UR17, R4 ;  /* 0x0000001105047c23 */ /* 0x010fca0008000004 */
[----:B------:R-:W-:Y:S02]  /*1c610*/  F2FP.SATFINITE.E4M3.F32.PACK_AB_MERGE_C R5, RZ, R4, RZ ;  /* 0x00000004ff05723e */ /* 0x000fe400048070ff */
[----:B------:R-:W-:-:S03]  /*1c620*/  PRMT R4, RZ, 0x7610, R4 ;  /* 0x00007610ff047816 */ /* 0x000fc60000000004 */
[----:B------:R4:W-:Y:S01]  /*1c630*/  @!P1 STG.E.U8 desc[UR18][R26.64+0x51], R5 ;  /* 0x000051051a009986 */ /* 0x0009e2000c101112 */
[----:B------:R-:W-:Y:S05]  /*1c640*/  @P0 BRA `(.L_x_122) ;  /* 0x0000000000040947 */ /* 0x000fea0003800000 */
[----:B------:R0:W5:Y:S02]  /*1c650*/  LDG.E.U8 R4, desc[UR18][R32.64+0x58] ;  /* 0x0000581220047981 */ /* 0x000164000c1e1100 */
.L_x_122:
[----:B------:R-:W-:Y:S05]  /*1c660*/  BSYNC B1 ;  /* 0x0000000000017941 */ /* 0x000fea0003800000 */
.L_x_121:
        /* <DEDUP_REMOVED lines=13> */
.L_x_124:
[----:B------:R-:W-:Y:S05]  /*1c740*/  BSYNC B1 ;  /* 0x0000000000017941 */ /* 0x000fea0003800000 */
.L_x_123:
        /* <DEDUP_REMOVED lines=13> */
.L_x_126:
[----:B------:R-:W-:Y:S05]  /*1c820*/  BSYNC B1 ;  /* 0x0000000000017941 */ /* 0x000fea0003800000 */
.L_x_125:
        /* <DEDUP_REMOVED lines=13> */
.L_x_128:
[----:B------:R-:W-:Y:S05]  /*1c900*/  BSYNC B1 ;  /* 0x0000000000017941 */ /* 0x000fea0003800000 */
.L_x_127:
        /* <DEDUP_REMOVED lines=13> */
.L_x_130:
[----:B------:R-:W-:Y:S05]  /*1c9e0*/  BSYNC B1 ;  /* 0x0000000000017941 */ /* 0x000fea0003800000 */
.L_x_129:
        /* <DEDUP_REMOVED lines=13> */
.L_x_132:
[----:B------:R-:W-:Y:S05]  /*1cac0*/  BSYNC B1 ;  /* 0x0000000000017941 */ /* 0x000fea0003800000 */
.L_x_131:
        /* <DEDUP_REMOVED lines=13> */
.L_x_134:
[----:B------:R-:W-:Y:S05]  /*1cba0*/  BSYNC B1 ;  /* 0x0000000000017941 */ /* 0x000fea0003800000 */
.L_x_133:
        /* <DEDUP_REMOVED lines=13> */
.L_x_136:
[----:B------:R-:W-:Y:S05]  /*1cc80*/  BSYNC B1 ;  /* 0x0000000000017941 */ /* 0x000fea0003800000 */
.L_x_135:
        /* <DEDUP_REMOVED lines=13> */
.L_x_138:
[----:B------:R-:W-:Y:S05]  /*1cd60*/  BSYNC B1 ;  /* 0x0000000000017941 */ /* 0x000fea0003800000 */
.L_x_137:
        /* <DEDUP_REMOVED lines=13> */
.L_x_140:
[----:B------:R-:W-:Y:S05]  /*1ce40*/  BSYNC B1 ;  /* 0x0000000000017941 */ /* 0x000fea0003800000 */
.L_x_139:
        /* <DEDUP_REMOVED lines=13> */
.L_x_142:
[----:B------:R-:W-:Y:S05]  /*1cf20*/  BSYNC B1 ;  /* 0x0000000000017941 */ /* 0x000fea0003800000 */
.L_x_141:
        /* <DEDUP_REMOVED lines=13> */
.L_x_144:
[----:B------:R-:W-:Y:S05]  /*1d000*/  BSYNC B1 ;  /* 0x0000000000017941 */ /* 0x000fea0003800000 */
.L_x_143:
        /* <DEDUP_REMOVED lines=13> */
.L_x_146:
[----:B------:R-:W-:Y:S05]  /*1d0e0*/  BSYNC B1 ;  /* 0x0000000000017941 */ /* 0x000fea0003800000 */
.L_x_145:
        /* <DEDUP_REMOVED lines=13> */
.L_x_148:
[----:B------:R-:W-:Y:S05]  /*1d1c0*/  BSYNC B1 ;  /* 0x0000000000017941 */ /* 0x000fea0003800000 */
.L_x_147:
        /* <DEDUP_REMOVED lines=13> */
.L_x_150:
[----:B------:R-:W-:Y:S05]  /*1d2a0*/  BSYNC B1 ;  /* 0x0000000000017941 */ /* 0x000fea0003800000 */
.L_x_149:
        /* <DEDUP_REMOVED lines=13> */
.L_x_152:
[----:B------:R-:W-:Y:S05]  /*1d380*/  BSYNC B1 ;  /* 0x0000000000017941 */ /* 0x000fea0003800000 */
.L_x_151:
        /* <DEDUP_REMOVED lines=13> */
.L_x_154:
[----:B------:R-:W-:Y:S05]  /*1d460*/  BSYNC B1 ;  /* 0x0000000000017941 */ /* 0x000fea0003800000 */
.L_x_153:
        /* <DEDUP_REMOVED lines=13> */
.L_x_156:
[----:B------:R-:W-:Y:S05]  /*1d540*/  BSYNC B1 ;  /* 0x0000000000017941 */ /* 0x000fea0003800000 */
.L_x_155:
        /* <DEDUP_REMOVED lines=13> */
.L_x_158:
[----:B------:R-:W-:Y:S05]  /*1d620*/  BSYNC B1 ;  /* 0x0000000000017941 */ /* 0x000fea0003800000 */
.L_x_157:
        /* <DEDUP_REMOVED lines=13> */
.L_x_160:
[----:B------:R-:W-:Y:S05]  /*1d700*/  BSYNC B1 ;  /* 0x0000000000017941 */ /* 0x000fea0003800000 */
.L_x_159:
        /* <DEDUP_REMOVED lines=13> */
.L_x_162:
[----:B------:R-:W-:Y:S05]  /*1d7e0*/  BSYNC B1 ;  /* 0x0000000000017941 */ /* 0x000fea0003800000 */
.L_x_161:
        /* <DEDUP_REMOVED lines=13> */
.L_x_164:
[----:B------:R-:W-:Y:S05]  /*1d8c0*/  BSYNC B1 ;  /* 0x0000000000017941 */ /* 0x000fea0003800000 */
.L_x_163:
        /* <DEDUP_REMOVED lines=13> */
.L_x_166:
[----:B------:R-:W-:Y:S05]  /*1d9a0*/  BSYNC B1 ;  /* 0x0000000000017941 */ /* 0x000fea0003800000 */
.L_x_165:
        /* <DEDUP_REMOVED lines=13> */
.L_x_168:
[----:B------:R-:W-:Y:S05]  /*1da80*/  BSYNC B1 ;  /* 0x0000000000017941 */ /* 0x000fea0003800000 */
.L_x_167:
        /* <DEDUP_REMOVED lines=13> */
.L_x_170:
[----:B------:R-:W-:Y:S05]  /*1db60*/  BSYNC B1 ;  /* 0x0000000000017941 */ /* 0x000fea0003800000 */
.L_x_169:
        /* <DEDUP_REMOVED lines=13> */
.L_x_172:
[----:B------:R-:W-:Y:S05]  /*1dc40*/  BSYNC B1 ;  /* 0x0000000000017941 */ /* 0x000fea0003800000 */
.L_x_171:
        /* <DEDUP_REMOVED lines=13> */
.L_x_174:
[----:B------:R-:W-:Y:S05]  /*1dd20*/  BSYNC B1 ;  /* 0x0000000000017941 */ /* 0x000fea0003800000 */
.L_x_173:
        /* <DEDUP_REMOVED lines=13> */
.L_x_176:
[----:B------:R-:W-:Y:S05]  /*1de00*/  BSYNC B1 ;  /* 0x0000000000017941 */ /* 0x000fea0003800000 */
.L_x_175:
        /* <DEDUP_REMOVED lines=13> */
.L_x_178:
[----:B------:R-:W-:Y:S05]  /*1dee0*/  BSYNC B1 ;  /* 0x0000000000017941 */ /* 0x000fea0003800000 */
.L_x_177:
        /* <DEDUP_REMOVED lines=13> */
.L_x_180:
[----:B------:R-:W-:Y:S05]  /*1dfc0*/  BSYNC B1 ;  /* 0x0000000000017941 */ /* 0x000fea0003800000 */
.L_x_179:
        /* <DEDUP_REMOVED lines=13> */
.L_x_182:
[----:B------:R-:W-:Y:S05]  /*1e0a0*/  BSYNC B1 ;  /* 0x0000000000017941 */ /* 0x000fea0003800000 */
.L_x_181:
        /* <DEDUP_REMOVED lines=13> */
.L_x_184:
[----:B------:R-:W-:Y:S05]  /*1e180*/  BSYNC B1 ;  /* 0x0000000000017941 */ /* 0x000fea0003800000 */
.L_x_183:
        /* <DEDUP_REMOVED lines=13> */
.L_x_186:
[----:B------:R-:W-:Y:S05]  /*1e260*/  BSYNC B1 ;  /* 0x0000000000017941 */ /* 0x000fea0003800000 */
.L_x_185:
        /* <DEDUP_REMOVED lines=13> */
.L_x_188:
[----:B------:R-:W-:Y:S05]  /*1e340*/  BSYNC B1 ;  /* 0x0000000000017941 */ /* 0x000fea0003800000 */
.L_x_187:
        /* <DEDUP_REMOVED lines=13> */
.L_x_190:
[----:B------:R-:W-:Y:S05]  /*1e420*/  BSYNC B1 ;  /* 0x0000000000017941 */ /* 0x000fea0003800000 */
.L_x_189:
        /* <DEDUP_REMOVED lines=13> */
.L_x_192:
[----:B------:R-:W-:Y:S05]  /*1e500*/  BSYNC B1 ;  /* 0x0000000000017941 */ /* 0x000fea0003800000 */
.L_x_191:
        /* <DEDUP_REMOVED lines=13> */
.L_x_194:
[----:B------:R-:W-:Y:S05]  /*1e5e0*/  BSYNC B1 ;  /* 0x0000000000017941 */ /* 0x000fea0003800000 */
.L_x_193:
        /* <DEDUP_REMOVED lines=13> */
.L_x_196:
[----:B------:R-:W-:Y:S05]  /*1e6c0*/  BSYNC B1 ;  /* 0x0000000000017941 */ /* 0x000fea0003800000 */
.L_x_195:
        /* <DEDUP_REMOVED lines=13> */
.L_x_198:
[----:B------:R-:W-:Y:S05]  /*1e7a0*/  BSYNC B1 ;  /* 0x0000000000017941 */ /* 0x000fea0003800000 */
.L_x_197:
        /* <DEDUP_REMOVED lines=13> */
.L_x_200:
[----:B------:R-:W-:Y:S05]  /*1e880*/  BSYNC B1 ;  /* 0x0000000000017941 */ /* 0x000fea0003800000 */
.L_x_199:
        /* <DEDUP_REMOVED lines=13> */
.L_x_202:
[----:B------:R-:W-:Y:S05]  /*1e960*/  BSYNC B1 ;  /* 0x0000000000017941 */ /* 0x000fea0003800000 */
.L_x_201:
        /* <DEDUP_REMOVED lines=13> */
.L_x_204:
[----:B------:R-:W-:Y:S05]  /*1ea40*/  BSYNC B1 ;  /* 0x0000000000017941 */ /* 0x000fea0003800000 */
.L_x_203:
        /* <DEDUP_REMOVED lines=13> */
.L_x_206:
[----:B------:R-:W-:Y:S05]  /*1eb20*/  BSYNC B1 ;  /* 0x0000000000017941 */ /* 0x000fea0003800000 */
.L_x_205:
        /* <DEDUP_REMOVED lines=13> */
.L_x_208:
[----:B------:R-:W-:Y:S05]  /*1ec00*/  BSYNC B1 ;  /* 0x0000000000017941 */ /* 0x000fea0003800000 */
.L_x_207:
        /* <DEDUP_REMOVED lines=13> */
.L_x_210:
[----:B------:R-:W-:Y:S05]  /*1ece0*/  BSYNC B1 ;  /* 0x0000000000017941 */ /* 0x000fea0003800000 */
.L_x_209:
        /* <DEDUP_REMOVED lines=13> */
.L_x_212:
[----:B------:R-:W-:Y:S05]  /*1edc0*/  BSYNC B1 ;  /* 0x0000000000017941 */ /* 0x000fea0003800000 */
.L_x_211:
        /* <DEDUP_REMOVED lines=13> */
.L_x_214:
[----:B------:R-:W-:Y:S05]  /*1eea0*/  BSYNC B1 ;  /* 0x0000000000017941 */ /* 0x000fea0003800000 */
.L_x_213:
        /* <DEDUP_REMOVED lines=13> */
.L_x_216:
[----:B------:R-:W-:Y:S05]  /*1ef80*/  BSYNC B1 ;  /* 0x0000000000017941 */ /* 0x000fea0003800000 */
.L_x_215:
        /* <DEDUP_REMOVED lines=13> */
.L_x_218:
[----:B------:R-:W-:Y:S05]  /*1f060*/  BSYNC B1 ;  /* 0x0000000000017941 */ /* 0x000fea0003800000 */
.L_x_217:
        /* <DEDUP_REMOVED lines=13> */
.L_x_220:
[----:B------:R-:W-:Y:S05]  /*1f140*/  BSYNC B1 ;  /* 0x0000000000017941 */ /* 0x000fea0003800000 */
.L_x_219:
        /* <DEDUP_REMOVED lines=13> */
.L_x_222:
[----:B------:R-:W-:Y:S05]  /*1f220*/  BSYNC B1 ;  /* 0x0000000000017941 */ /* 0x000fea0003800000 */
.L_x_221:
        /* <DEDUP_REMOVED lines=13> */
.L_x_224:
[----:B------:R-:W-:Y:S05]  /*1f300*/  BSYNC B1 ;  /* 0x0000000000017941 */ /* 0x000fea0003800000 */
.L_x_223:
[----:B0-----:R-:W2:Y:S01]  /*1f310*/  LDL.LU R9, [R1+0x3d0] ;  /* 0x0003d00001097983 */ /* 0x001ea20000300800 */
[----:B-----5:R-:W-:Y:S01]  /*1f320*/  LOP3.LUT R4, R4, 0xff, RZ, 0xc0, !PT ;  /* 0x000000ff04047812 */ /* 0x020fe200078ec0ff */
[----:B------:R-:W-:Y:S01]  /*1f330*/  BSSY B1, `(.L_x_225) ;  /* 0x0000013000017945 */ /* 0x000fe20003800000 */
[----:B------:R-:W-:Y:S02]  /*1f340*/  IADD3 R6, P0, R35, 0x80, RZ ;  /* 0x0000008023067810 */ /* 0x000fe40007f1e0ff */
[----:B------:R-:W-:Y:S02]  /*1f350*/  F2FP.F16.E4M3.UNPACK_B R4, R4 ;  /* 0x00000004ff04723e */ /* 0x000fe400020006ff */
[----:B------:R-:W-:-:S03]  /*1f360*/  ISETP.GE.AND P1, PT, R34, 0x81, PT ;  /* 0x000000812200780c */ /* 0x000fc60003f26270 */
[----:B------:R-:W-:Y:S02]  /*1f370*/  HADD2.F32 R7, -RZ, R4.H0_H0 ;  /* 0x20000004ff077230 */ /* 0x000fe40000004100 */
[----:B------:R-:W-:Y:S01]  /*1f380*/  IMAD.X R4, RZ, RZ, R37, P0 ;  /* 0x000000ffff047224 */ /* 0x000fe200000e0625 */
[----:B------:R-:W-:Y:S02]  /*1f390*/  ISETP.LT.OR P0, PT, R0, 0x1, !P1 ;  /* 0x000000010000780c */ /* 0x000fe40004f01670 */
[----:B------:R-:W-:Y:S01]  /*1f3a0*/  FMUL R7, R7, UR24 ;  /* 0x0000001807077c20 */ /* 0x000fe20008400000 */
[----:B------:R-:W-:Y:S02]  /*1f3b0*/  IMAD R8, R4, UR6, RZ ;  /* 0x0000000604087c24 */ /* 0x000fe4000f8e02ff */
[----:B----4-:R-:W-:-:S04]  /*1f3c0*/  IMAD.WIDE.U32 R4, R6, UR6, R38 ;  /* 0x0000000606047c25 */ /* 0x010fc8000f8e0026 */
[----:B------:R-:W-:Y:S01]  /*1f3d0*/  IMAD R6, R6, UR7, R8 ;  /* 0x0000000706067c24 */ /* 0x000fe2000f8e0208 */
[----:B------:R-:W-:-:S04]  /*1f3e0*/  IADD3 R4, P6, R4, UR8, RZ ;  /* 0x0000000804047c10 */ /* 0x000fc8000ffde0ff */
[--C-:B------:R-:W-:Y:S02]  /*1f3f0*/  IADD3.X R5, R5, UR9, R6.reuse, P6, !PT ;  /* 0x0000000905057c10 */ /* 0x100fe4000b7fe406 */
[----:B------:R-:W-:Y:S01]  /*1f400*/  PRMT R6, RZ, 0x7610, R6 ;  /* 0x00007610ff067816 */ /* 0x000fe20000000006 */
[----:B--2---:R-:W-:-:S05]  /*1f410*/  FFMA R7, R9, UR17, R7 ;  /* 0x0000001109077c23 */ /* 0x004fca0008000007 */
[----:B------:R-:W-:-:S05]  /*1f420*/  F2FP.SATFINITE.E4M3.F32.PACK_AB_MERGE_C R7, RZ, R7, RZ ;  /* 0x00000007ff07723e */ /* 0x000fca00048070ff */
[----:B------:R0:W-:Y:S01]  /*1f430*/  @!P5 STG.E.U8 desc[UR18][R26.64+0xb9], R7 ;  /* 0x0000b9071a00d986 */ /* 0x0001e2000c101112 */
[----:B------:R-:W-:Y:S05]  /*1f440*/  @P0 BRA `(.L_x_226) ;  /* 0x0000000000040947 */ /* 0x000fea0003800000 */
[----:B------:R2:W5:Y:S02]  /*1f450*/  LDG.E.U8 R6, desc[UR18][R4.64] ;  /* 0x0000001204067981 */ /* 0x000564000c1e1100 */
.L_x_226:
[----:B------:R-:W-:Y:S05]  /*1f460*/  BSYNC B1 ;  /* 0x0000000000017941 */ /* 0x000fea0003800000 */
.L_x_225:
[----:B0-----:R-:W4:Y:S01]  /*1f470*/  LDL.LU R7, [R1+0x3d4] ;  /* 0x0003d40001077983 */ /* 0x001f220000300800 */
        /* <DEDUP_REMOVED lines=12> */
.L_x_228:
[----:B------:R-:W-:Y:S05]  /*1f540*/  BSYNC B1 ;  /* 0x0000000000017941 */ /* 0x000fea0003800000 */
.L_x_227:
[----:B0-----:R-:W2:Y:S01]  /*1f550*/  LDL.LU R7, [R1+0x3d8] ;  /* 0x0003d80001077983 */ /* 0x001ea20000300800 */
[----:B-----5:R-:W-:Y:S01]  /*1f560*/  LOP3.LUT R6, R6, 0xff, RZ, 0xc0, !PT ;  /* 0x000000ff06067812 */ /* 0x020fe200078ec0ff */
[----:B------:R-:W-:Y:S01]  /*1f570*/  BSSY B1, `(.L_x_229) ;  /* 0x0000013000017945 */ /* 0x000fe20003800000 */
[----:B------:R-:W-:Y:S02]  /*1f580*/  IADD3 R35, P0, R35, 0x88, RZ ;  /* 0x0000008823237810 */ /* 0x000fe40007f1e0ff */
[----:B------:R-:W-:Y:S02]  /*1f590*/  F2FP.F16.E4M3.UNPACK_B R6, R6 ;  /* 0x00000006ff06723e */ /* 0x000fe400020006ff */
[----:B------:R-:W-:Y:S01]  /*1f5a0*/  PRMT R8, RZ, 0x7610, R8 ;  /* 0x00007610ff087816 */ /* 0x000fe20000000008 */
[----:B------:R-:W-:Y:S01]  /*1f5b0*/  IMAD.X R36, RZ, RZ, R37, P0 ;  /* 0x000000ffff247224 */ /* 0x000fe200000e0625 */
[----:B------:R-:W-:Y:S01]  /*1f5c0*/  ISETP.GE.AND P0, PT, R34, 0x89, PT ;  /* 0x000000892200780c */ /* 0x000fe20003f06270 */
[----:B------:R-:W-:-:S02]  /*1f5d0*/  HADD2.F32 R6, -RZ, R6.H0_H0 ;  /* 0x20000006ff067230 */ /* 0x000fc40000004100 */
[----:B------:R-:W-:Y:S02]  /*1f5e0*/  IMAD R36, R36, UR6, RZ ;  /* 0x0000000624247c24 */ /* 0x000fe4000f8e02ff */
[----:B------:R-:W-:-:S04]  /*1f5f0*/  IMAD.WIDE.U32 R38, R35, UR6, R38 ;  /* 0x0000000623267c25 */ /* 0x000fc8000f8e0026 */
[----:B------:R-:W-:Y:S01]  /*1f600*/  FMUL R6, R6, UR24 ;  /* 0x0000001806067c20 */ /* 0x000fe20008400000 */
[----:B------:R-:W-:-:S03]  /*1f610*/  IMAD R35, R35, UR7, R36 ;  /* 0x0000000723237c24 */ /* 0x000fc6000f8e0224 */
[----:B--2---:R-:W-:-:S05]  /*1f620*/  FFMA R6, R7, UR17, R6 ;  /* 0x0000001107067c23 */ /* 0x004fca0008000006 */
[----:B------:R-:W-:-:S05]  /*1f630*/  F2FP.SATFINITE.E4M3.F32.PACK_AB_MERGE_C R6, RZ, R6, RZ ;  /* 0x00000006ff06723e */ /* 0x000fca00048070ff */
[----:B------:R0:W-:Y:S01]  /*1f640*/  @!P5 STG.E.U8 desc[UR18][R30.64+0x1], R6 ;  /* 0x000001061e00d986 */ /* 0x0001e2000c101112 */
[----:B------:R-:W-:Y:S02]  /*1f650*/  ISETP.LT.OR P5, PT, R0, 0x1, !P0 ;  /* 0x000000010000780c */ /* 0x000fe400047a1670 */
[----:B0-----:R-:W-:-:S04]  /*1f660*/  IADD3 R6, P6, R38, UR8, RZ ;  /* 0x0000000826067c10 */ /* 0x001fc8000ffde0ff */
[----:B------:R-:W-:-:S07]  /*1f670*/  IADD3.X R7, R39, UR9, R35, P6, !PT ;  /* 0x0000000927077c10 */ /* 0x000fce000b7fe423 */
[----:B------:R-:W-:Y:S05]  /*1f680*/  @P5 BRA `(.L_x_230) ;  /* 0x0000000000045947 */ /* 0x000fea0003800000 */
[----:B------:R0:W5:Y:S02]  /*1f690*/  LDG.E.U8 R8, desc[UR18][R6.64] ;  /* 0x0000001206087981 */ /* 0x000164000c1e1100 */
.L_x_230:
[----:B------:R-:W-:Y:S05]  /*1f6a0*/  BSYNC B1 ;  /* 0x0000000000017941 */ /* 0x000fea0003800000 */
.L_x_229:
[----:B------:R-:W2:Y:S01]  /*1f6b0*/  LDL.LU R9, [R1+0x3dc] ;  /* 0x0003dc0001097983 */ /* 0x000ea20000300800 */
[----:B-----5:R-:W-:Y:S01]  /*1f6c0*/  LOP3.LUT R8, R8, 0xff, RZ, 0xc0, !PT ;  /* 0x000000ff08087812 */ /* 0x020fe200078ec0ff */
[----:B------:R-:W-:Y:S01]  /*1f6d0*/  BSSY B1, `(.L_x_231) ;  /* 0x000000b000017945 */ /* 0x000fe20003800000 */
[----:B------:R-:W-:Y:S02]  /*1f6e0*/  ISETP.LT.OR P6, PT, R0, 0x2, !P0 ;  /* 0x000000020000780c */ /* 0x000fe400047c1670 */
[----:B------:R-:W-:-:S05]  /*1f6f0*/  F2FP.F16.E4M3.UNPACK_B R8, R8 ;  /* 0x00000008ff08723e */ /* 0x000fca00020006ff */
[----:B------:R-:W-:-:S05]  /*1f700*/  HADD2.F32 R8, -RZ, R8.H0_H0 ;  /* 0x20000008ff087230 */ /* 0x000fca0000004100 */
[----:B------:R-:W-:-:S04]  /*1f710*/  FMUL R8, R8, UR24 ;  /* 0x0000001808087c20 */ /* 0x000fc80008400000 */
[----:B--2---:R-:W-:-:S05]  /*1f720*/  FFMA R8, R9, UR17, R8 ;  /* 0x0000001109087c23 */ /* 0x004fca0008000008 */
[----:B------:R-:W-:Y:S02]  /*1f730*/  F2FP.SATFINITE.E4M3.F32.PACK_AB_MERGE_C R9, RZ, R8, RZ ;  /* 0x00000008ff09723e */ /* 0x000fe400048070ff */
[----:B------:R-:W-:-:S03]  /*1f740*/  PRMT R8, RZ, 0x7610, R8 ;  /* 0x00007610ff087816 */ /* 0x000fc60000000008 */
[----:B------:R2:W-:Y:S01]  /*1f750*/  @!P5 STG.E.U8 desc[UR18][R28.64], R9 ;  /* 0x000000091c00d986 */ /* 0x0005e2000c101112 */
[----:B------:R-:W-:Y:S05]  /*1f760*/  @P6 BRA `(.L_x_232) ;  /* 0x0000000000046947 */ /* 0x000fea0003800000 */
[----:B------:R0:W5:Y:S02]  /*1f770*/  LDG.E.U8 R8, desc[UR18][R6.64+0x1] ;  /* 0x0000011206087981 */ /* 0x000164000c1e1100 */
.L_x_232:
[----:B------:R-:W-:Y:S05]  /*1f780*/  BSYNC B1 ;  /* 0x0000000000017941 */ /* 0x000fea0003800000 */
.L_x_231:
[----:B--2---:R-:W2:Y:S01]  /*1f790*/  LDL.LU R9, [R1+0x3e0] ;  /* 0x0003e00001097983 */ /* 0x004ea20000300800 */
        /* <DEDUP_REMOVED lines=12> */
.L_x_234:
[----:B------:R-:W-:Y:S05]  /*1f860*/  BSYNC B1 ;  /* 0x0000000000017941 */ /* 0x000fea0003800000 */
.L_x_233:
        /* <DEDUP_REMOVED lines=13> */
.L_x_236:
[----:B------:R-:W-:Y:S05]  /*1f940*/  BSYNC B1 ;  /* 0x0000000000017941 */ /* 0x000fea0003800000 */
.L_x_235:
        /* <DEDUP_REMOVED lines=13> */
.L_x_238:
[----:B------:R-:W-:Y:S05]  /*1fa20*/  BSYNC B1 ;  /* 0x0000000000017941 */ /* 0x000fea0003800000 */
.L_x_237:
        /* <DEDUP_REMOVED lines=13> */
.L_x_240:
[----:B------:R-:W-:Y:S05]  /*1fb00*/  BSYNC B1 ;  /* 0x0000000000017941 */ /* 0x000fea0003800000 */
.L_x_239:
        /* <DEDUP_REMOVED lines=13> */
.L_x_242:
[----:B------:R-:W-:Y:S05]  /*1fbe0*/  BSYNC B1 ;  /* 0x0000000000017941 */ /* 0x000fea0003800000 */
.L_x_241:
        /* <DEDUP_REMOVED lines=13> */
.L_x_244:
[----:B------:R-:W-:Y:S05]  /*1fcc0*/  BSYNC B1 ;  /* 0x0000000000017941 */ /* 0x000fea0003800000 */
.L_x_243:
        /* <DEDUP_REMOVED lines=13> */
.L_x_246:
[----:B------:R-:W-:Y:S05]  /*1fda0*/  BSYNC B1 ;  /* 0x0000000000017941 */ /* 0x000fea0003800000 */
.L_x_245:
        /* <DEDUP_REMOVED lines=13> */
.L_x_248:
[----:B------:R-:W-:Y:S05]  /*1fe80*/  BSYNC B1 ;  /* 0x0000000000017941 */ /* 0x000fea0003800000 */
.L_x_247:
        /* <DEDUP_REMOVED lines=13> */
.L_x_250:
[----:B------:R-:W-:Y:S05]  /*1ff60*/  BSYNC B1 ;  /* 0x0000000000017941 */ /* 0x000fea0003800000 */
.L_x_249:
        /* <DEDUP_REMOVED lines=13> */
.L_x_252:
[----:B------:R-:W-:Y:S05]  /*20040*/  BSYNC B1 ;  /* 0x0000000000017941 */ /* 0x000fea0003800000 */
.L_x_251:
        /* <DEDUP_REMOVED lines=13> */
.L_x_254:
[----:B------:R-:W-:Y:S05]  /*20120*/  BSYNC B1 ;  /* 0x0000000000017941 */ /* 0x000fea0003800000 */
.L_x_253:
        /* <DEDUP_REMOVED lines=13> */
.L_x_256:
[----:B------:R-:W-:Y:S05]  /*20200*/  BSYNC B1 ;  /* 0x0000000000017941 */ /* 0x000fea0003800000 */
.L_x_255:
        /* <DEDUP_REMOVED lines=13> */
.L_x_258:
[----:B------:R-:W-:Y:S05]  /*202e0*/  BSYNC B1 ;  /* 0x0000000000017941 */ /* 0x000fea0003800000 */
.L_x_257:
        /* <DEDUP_REMOVED lines=13> */
.L_x_260:
[----:B------:R-:W-:Y:S05]  /*203c0*/  BSYNC B1 ;  /* 0x0000000000017941 */ /* 0x000fea0003800000 */
.L_x_259:
        /* <DEDUP_REMOVED lines=13> */
.L_x_262:
[----:B------:R-:W-:Y:S05]  /*204a0*/  BSYNC B1 ;  /* 0x0000000000017941 */ /* 0x000fea0003800000 */
.L_x_261:
        /* <DEDUP_REMOVED lines=13> */
.L_x_264:
[----:B------:R-:W-:Y:S05]  /*20580*/  BSYNC B1 ;  /* 0x0000000000017941 */ /* 0x000fea0003800000 */
.L_x_263:
        /* <DEDUP_REMOVED lines=13> */
.L_x_266:
[----:B------:R-:W-:Y:S05]  /*20660*/  BSYNC B1 ;  /* 0x0000000000017941 */ /* 0x000fea0003800000 */
.L_x_265:
        /* <DEDUP_REMOVED lines=13> */
.L_x_268:
[----:B------:R-:W-:Y:S05]  /*20740*/  BSYNC B1 ;  /* 0x0000000000017941 */ /* 0x000fea0003800000 */
.L_x_267:
        /* <DEDUP_REMOVED lines=13> */
.L_x_270:
[----:B------:R-:W-:Y:S05]  /*20820*/  BSYNC B1 ;  /* 0x0000000000017941 */ /* 0x000fea0003800000 */
.L_x_269:
        /* <DEDUP_REMOVED lines=13> */
.L_x_272:
[----:B------:R-:W-:Y:S05]  /*20900*/  BSYNC B1 ;  /* 0x0000000000017941 */ /* 0x000fea0003800000 */
.L_x_271:
        /* <DEDUP_REMOVED lines=13> */
.L_x_274:
[----:B------:R-:W-:Y:S05]  /*209e0*/  BSYNC B1 ;  /* 0x0000000000017941 */ /* 0x000fea0003800000 */
.L_x_273:
        /* <DEDUP_REMOVED lines=13> */
.L_x_276:
[----:B------:R-:W-:Y:S05]  /*20ac0*/  BSYNC B1 ;  /* 0x0000000000017941 */ /* 0x000fea0003800000 */
.L_x_275:
        /* <DEDUP_REMOVED lines=13> */
.L_x_278:
[----:B------:R-:W-:Y:S05]  /*20ba0*/  BSYNC B1 ;  /* 0x0000000000017941 */ /* 0x000fea0003800000 */
.L_x_277:
        /* <DEDUP_REMOVED lines=13> */
.L_x_280:
[----:B------:R-:W-:Y:S05]  /*20c80*/  BSYNC B1 ;  /* 0x0000000000017941 */ /* 0x000fea0003800000 */
.L_x_279:
        /* <DEDUP_REMOVED lines=13> */
.L_x_282:
[----:B------:R-:W-:Y:S05]  /*20d60*/  BSYNC B1 ;  /* 0x0000000000017941 */ /* 0x000fea0003800000 */
.L_x_281:
        /* <DEDUP_REMOVED lines=13> */
.L_x_284:
[----:B------:R-:W-:Y:S05]  /*20e40*/  BSYNC B1 ;  /* 0x0000000000017941 */ /* 0x000fea0003800000 */
.L_x_283:
        /* <DEDUP_REMOVED lines=13> */
.L_x_286:
[----:B------:R-:W-:Y:S05]  /*20f20*/  BSYNC B1 ;  /* 0x0000000000017941 */ /* 0x000fea0003800000 */
.L_x_285:
        /* <DEDUP_REMOVED lines=13> */
.L_x_288:
[----:B------:R-:W-:Y:S05]  /*21000*/  BSYNC B1 ;  /* 0x0000000000017941 */ /* 0x000fea0003800000 */
.L_x_287:
        /* <DEDUP_REMOVED lines=13> */
.L_x_290:
[----:B------:R-:W-:Y:S05]  /*210e0*/  BSYNC B1 ;  /* 0x0000000000017941 */ /* 0x000fea0003800000 */
.L_x_289:
        /* <DEDUP_REMOVED lines=13> */
.L_x_292:
[----:B------:R-:W-:Y:S05]  /*211c0*/  BSYNC B1 ;  /* 0x0000000000017941 */ /* 0x000fea0003800000 */
.L_x_291:
        /* <DEDUP_REMOVED lines=13> */
.L_x_294:
[----:B------:R-:W-:Y:S05]  /*212a0*/  BSYNC B1 ;  /* 0x0000000000017941 */ /* 0x000fea0003800000 */
.L_x_293:
        /* <DEDUP_REMOVED lines=13> */
.L_x_296:
[----:B------:R-:W-:Y:S05]  /*21380*/  BSYNC B1 ;  /* 0x0000000000017941 */ /* 0x000fea0003800000 */
.L_x_295:
        /* <DEDUP_REMOVED lines=13> */
.L_x_298:
[----:B------:R-:W-:Y:S05]  /*21460*/  BSYNC B1 ;  /* 0x0000000000017941 */ /* 0x000fea0003800000 */
.L_x_297:
        /* <DEDUP_REMOVED lines=13> */
.L_x_300:
[----:B------:R-:W-:Y:S05]  /*21540*/  BSYNC B1 ;  /* 0x0000000000017941 */ /* 0x000fea0003800000 */
.L_x_299:
        /* <DEDUP_REMOVED lines=13> */
.L_x_302:
[----:B------:R-:W-:Y:S05]  /*21620*/  BSYNC B1 ;  /* 0x0000000000017941 */ /* 0x000fea0003800000 */
.L_x_301:
        /* <DEDUP_REMOVED lines=13> */
.L_x_304:
[----:B------:R-:W-:Y:S05]  /*21700*/  BSYNC B1 ;  /* 0x0000000000017941 */ /* 0x000fea0003800000 */
.L_x_303:
        /* <DEDUP_REMOVED lines=13> */
.L_x_306:
[----:B------:R-:W-:Y:S05]  /*217e0*/  BSYNC B1 ;  /* 0x0000000000017941 */ /* 0x000fea0003800000 */
.L_x_305:
        /* <DEDUP_REMOVED lines=13> */
.L_x_308:
[----:B------:R-:W-:Y:S05]  /*218c0*/  BSYNC B1 ;  /* 0x0000000000017941 */ /* 0x000fea0003800000 */
.L_x_307:
        /* <DEDUP_REMOVED lines=13> */
.L_x_310:
[----:B------:R-:W-:Y:S05]  /*219a0*/  BSYNC B1 ;  /* 0x0000000000017941 */ /* 0x000fea0003800000 */
.L_x_309:
        /* <DEDUP_REMOVED lines=13> */
.L_x_312:
[----:B------:R-:W-:Y:S05]  /*21a80*/  BSYNC B1 ;  /* 0x0000000000017941 */ /* 0x000fea0003800000 */
.L_x_311:
        /* <DEDUP_REMOVED lines=13> */
.L_x_314:
[----:B------:R-:W-:Y:S05]  /*21b60*/  BSYNC B1 ;  /* 0x0000000000017941 */ /* 0x000fea0003800000 */
.L_x_313:
        /* <DEDUP_REMOVED lines=13> */
.L_x_316:
[----:B------:R-:W-:Y:S05]  /*21c40*/  BSYNC B1 ;  /* 0x0000000000017941 */ /* 0x000fea0003800000 */
.L_x_315:
        /* <DEDUP_REMOVED lines=13> */
.L_x_318:
[----:B------:R-:W-:Y:S05]  /*21d20*/  BSYNC B1 ;  /* 0x0000000000017941 */ /* 0x000fea0003800000 */
.L_x_317:
        /* <DEDUP_REMOVED lines=13> */
.L_x_320:
[----:B------:R-:W-:Y:S05]  /*21e00*/  BSYNC B1 ;  /* 0x0000000000017941 */ /* 0x000fea0003800000 */
.L_x_319:
        /* <DEDUP_REMOVED lines=13> */
.L_x_322:
[----:B------:R-:W-:Y:S05]  /*21ee0*/  BSYNC B1 ;  /* 0x0000000000017941 */ /* 0x000fea0003800000 */
.L_x_321:
        /* <DEDUP_REMOVED lines=13> */
.L_x_324:
[----:B------:R-:W-:Y:S05]  /*21fc0*/  BSYNC B1 ;  /* 0x0000000000017941 */ /* 0x000fea0003800000 */
.L_x_323:
        /* <DEDUP_REMOVED lines=13> */
.L_x_326:
[----:B------:R-:W-:Y:S05]  /*220a0*/  BSYNC B1 ;  /* 0x0000000000017941 */ /* 0x000fea0003800000 */
.L_x_325:
        /* <DEDUP_REMOVED lines=13> */
.L_x_328:
[----:B------:R-:W-:Y:S05]  /*22180*/  BSYNC B1 ;  /* 0x0000000000017941 */ /* 0x000fea0003800000 */
.L_x_327:
        /* <DEDUP_REMOVED lines=13> */
.L_x_330:
[----:B------:R-:W-:Y:S05]  /*22260*/  BSYNC B1 ;  /* 0x0000000000017941 */ /* 0x000fea0003800000 */
.L_x_329:
        /* <DEDUP_REMOVED lines=13> */
.L_x_332:
[----:B------:R-:W-:Y:S05]  /*22340*/  BSYNC B1 ;  /* 0x0000000000017941 */ /* 0x000fea0003800000 */
.L_x_331:
        /* <DEDUP_REMOVED lines=13> */
.L_x_334:
[----:B------:R-:W-:Y:S05]  /*22420*/  BSYNC B1 ;  /* 0x0000000000017941 */ /* 0x000fea0003800000 */
.L_x_333:
        /* <DEDUP_REMOVED lines=13> */
.L_x_336:
[----:B------:R-:W-:Y:S05]  /*22500*/  BSYNC B1 ;  /* 0x0000000000017941 */ /* 0x000fea0003800000 */
.L_x_335:
        /* <DEDUP_REMOVED lines=13> */
.L_x_338:
[----:B------:R-:W-:Y:S05]  /*225e0*/  BSYNC B1 ;  /* 0x0000000000017941 */ /* 0x000fea0003800000 */
.L_x_337:
        /* <DEDUP_REMOVED lines=13> */
.L_x_340:
[----:B------:R-:W-:Y:S05]  /*226c0*/  BSYNC B1 ;  /* 0x0000000000017941 */ /* 0x000fea0003800000 */
.L_x_339:
        /* <DEDUP_REMOVED lines=13> */
.L_x_342:
[----:B------:R-:W-:Y:S05]  /*227a0*/  BSYNC B1 ;  /* 0x0000000000017941 */ /* 0x000fea0003800000 */
.L_x_341:
        /* <DEDUP_REMOVED lines=13> */
.L_x_344:
[----:B------:R-:W-:Y:S05]  /*22880*/  BSYNC B1 ;  /* 0x0000000000017941 */ /* 0x000fea0003800000 */
.L_x_343:
        /* <DEDUP_REMOVED lines=13> */
.L_x_346:
[----:B------:R-:W-:Y:S05]  /*22960*/  BSYNC B1 ;  /* 0x0000000000017941 */ /* 0x000fea0003800000 */
.L_x_345:
        /* <DEDUP_REMOVED lines=13> */
.L_x_348:
[----:B------:R-:W-:Y:S05]  /*22a40*/  BSYNC B1 ;  /* 0x0000000000017941 */ /* 0x000fea0003800000 */
.L_x_347:
        /* <DEDUP_REMOVED lines=13> */
.L_x_350:
[----:B------:R-:W-:Y:S05]  /*22b20*/  BSYNC B1 ;  /* 0x0000000000017941 */ /* 0x000fea0003800000 */
.L_x_349:
        /* <DEDUP_REMOVED lines=13> */
.L_x_352:
[----:B------:R-:W-:Y:S05]  /*22c00*/  BSYNC B1 ;  /* 0x0000000000017941 */ /* 0x000fea0003800000 */
.L_x_351:
        /* <DEDUP_REMOVED lines=13> */
.L_x_354:
[----:B------:R-:W-:Y:S05]  /*22ce0*/  BSYNC B1 ;  /* 0x0000000000017941 */ /* 0x000fea0003800000 */
.L_x_353:
        /* <DEDUP_REMOVED lines=13> */
.L_x_356:
[----:B------:R-:W-:Y:S05]  /*22dc0*/  BSYNC B1 ;  /* 0x0000000000017941 */ /* 0x000fea0003800000 */
.L_x_355:
        /* <DEDUP_REMOVED lines=13> */
.L_x_358:
[----:B------:R-:W-:Y:S05]  /*22ea0*/  BSYNC B1 ;  /* 0x0000000000017941 */ /* 0x000fea0003800000 */
.L_x_357:
        /* <DEDUP_REMOVED lines=13> */
.L_x_360:
[----:B------:R-:W-:Y:S05]  /*22f80*/  BSYNC B1 ;  /* 0x0000000000017941 */ /* 0x000fea0003800000 */
.L_x_359:
        /* <DEDUP_REMOVED lines=13> */
.L_x_362:
[----:B------:R-:W-:Y:S05]  /*23060*/  BSYNC B1 ;  /* 0x0000000000017941 */ /* 0x000fea0003800000 */
.L_x_361:
        /* <DEDUP_REMOVED lines=13> */
.L_x_364:
[----:B------:R-:W-:Y:S05]  /*23140*/  BSYNC B1 ;  /* 0x0000000000017941 */ /* 0x000fea0003800000 */
.L_x_363:
        /* <DEDUP_REMOVED lines=13> */
.L_x_366:
[----:B------:R-:W-:Y:S05]  /*23220*/  BSYNC B1 ;  /* 0x0000000000017941 */ /* 0x000fea0003800000 */
.L_x_365:
        /* <DEDUP_REMOVED lines=13> */
.L_x_368:
[----:B------:R-:W-:Y:S05]  /*23300*/  BSYNC B1 ;  /* 0x0000000000017941 */ /* 0x000fea0003800000 */
.L_x_367:
        /* <DEDUP_REMOVED lines=13> */
.L_x_370:
[----:B------:R-:W-:Y:S05]  /*233e0*/  BSYNC B1 ;  /* 0x0000000000017941 */ /* 0x000fea0003800000 */
.L_x_369:
        /* <DEDUP_REMOVED lines=13> */
.L_x_372:
[----:B------:R-:W-:Y:S05]  /*234c0*/  BSYNC B1 ;  /* 0x0000000000017941 */ /* 0x000fea0003800000 */
.L_x_371:
        /* <DEDUP_REMOVED lines=13> */
.L_x_374:
[----:B------:R-:W-:Y:S05]  /*235a0*/  BSYNC B1 ;  /* 0x0000000000017941 */ /* 0x000fea0003800000 */
.L_x_373:
        /* <DEDUP_REMOVED lines=13> */
.L_x_376:
[----:B------:R-:W-:Y:S05]  /*23680*/  BSYNC B1 ;  /* 0x0000000000017941 */ /* 0x000fea0003800000 */
.L_x_375:
        /* <DEDUP_REMOVED lines=13> */
.L_x_378:
[----:B------:R-:W-:Y:S05]  /*23760*/  BSYNC B1 ;  /* 0x0000000000017941 */ /* 0x000fea0003800000 */
.L_x_377:
        /* <DEDUP_REMOVED lines=13> */
.L_x_380:
[----:B------:R-:W-:Y:S05]  /*23840*/  BSYNC B1 ;  /* 0x0000000000017941 */ /* 0x000fea0003800000 */
.L_x_379:
        /* <DEDUP_REMOVED lines=13> */
.L_x_382:
[----:B------:R-:W-:Y:S05]  /*23920*/  BSYNC B1 ;  /* 0x0000000000017941 */ /* 0x000fea0003800000 */
.L_x_381:
        /* <DEDUP_REMOVED lines=13> */
.L_x_384:
[----:B------:R-:W-:Y:S05]  /*23a00*/  BSYNC B1 ;  /* 0x0000000000017941 */ /* 0x000fea0003800000 */
.L_x_383:
        /* <DEDUP_REMOVED lines=13> */
.L_x_386:
[----:B------:R-:W-:Y:S05]  /*23ae0*/  BSYNC B1 ;  /* 0x0000000000017941 */ /* 0x000fea0003800000 */
.L_x_385:
        /* <DEDUP_REMOVED lines=13> */
.L_x_388:
[----:B------:R-:W-:Y:S05]  /*23bc0*/  BSYNC B1 ;  /* 0x0000000000017941 */ /* 0x000fea0003800000 */
.L_x_387:
        /* <DEDUP_REMOVED lines=13> */
.L_x_390:
[----:B------:R-:W-:Y:S05]  /*23ca0*/  BSYNC B1 ;  /* 0x0000000000017941 */ /* 0x000fea0003800000 */
.L_x_389:
        /* <DEDUP_REMOVED lines=13> */
.L_x_392:
[----:B------:R-:W-:Y:S05]  /*23d80*/  BSYNC B1 ;  /* 0x0000000000017941 */ /* 0x000fea0003800000 */
.L_x_391:
        /* <DEDUP_REMOVED lines=13> */
.L_x_394:
[----:B------:R-:W-:Y:S05]  /*23e60*/  BSYNC B1 ;  /* 0x0000000000017941 */ /* 0x000fea0003800000 */
.L_x_393:
        /* <DEDUP_REMOVED lines=13> */
.L_x_396:
[----:B------:R-:W-:Y:S05]  /*23f40*/  BSYNC B1 ;  /* 0x0000000000017941 */ /* 0x000fea0003800000 */
.L_x_395:
        /* <DEDUP_REMOVED lines=13> */
.L_x_398:
[----:B------:R-:W-:Y:S05]  /*24020*/  BSYNC B1 ;  /* 0x0000000000017941 */ /* 0x000fea0003800000 */
.L_x_397:
        /* <DEDUP_REMOVED lines=13> */
.L_x_400:
[----:B------:R-:W-:Y:S05]  /*24100*/  BSYNC B1 ;  /* 0x0000000000017941 */ /* 0x000fea0003800000 */
.L_x_399:
        /* <DEDUP_REMOVED lines=13> */
.L_x_402:
[----:B------:R-:W-:Y:S05]  /*241e0*/  BSYNC B1 ;  /* 0x0000000000017941 */ /* 0x000fea0003800000 */
.L_x_401:
        /* <DEDUP_REMOVED lines=13> */
.L_x_404:
[----:B------:R-:W-:Y:S05]  /*242c0*/  BSYNC B1 ;  /* 0x0000000000017941 */ /* 0x000fea0003800000 */
.L_x_403:
        /* <DEDUP_REMOVED lines=13> */
.L_x_406:
[----:B------:R-:W-:Y:S05]  /*243a0*/  BSYNC B1 ;  /* 0x0000000000017941 */ /* 0x000fea0003800000 */
.L_x_405:
        /* <DEDUP_REMOVED lines=13> */
.L_x_408:
[----:B------:R-:W-:Y:S05]  /*24480*/  BSYNC B1 ;  /* 0x0000000000017941 */ /* 0x000fea0003800000 */
.L_x_407:
        /* <DEDUP_REMOVED lines=13> */
.L_x_410:
[----:B------:R-:W-:Y:S05]  /*24560*/  BSYNC B1 ;  /* 0x0000000000017941 */ /* 0x000fea0003800000 */
.L_x_409:
        /* <DEDUP_REMOVED lines=13> */
.L_x_412:
[----:B------:R-:W-:Y:S05]  /*24640*/  BSYNC B1 ;  /* 0x0000000000017941 */ /* 0x000fea0003800000 */
.L_x_411:
        /* <DEDUP_REMOVED lines=13> */
.L_x_414:
[----:B------:R-:W-:Y:S05]  /*24720*/  BSYNC B1 ;  /* 0x0000000000017941 */ /* 0x000fea0003800000 */
.L_x_413:
        /* <DEDUP_REMOVED lines=13> */
.L_x_416:
[----:B------:R-:W-:Y:S05]  /*24800*/  BSYNC B1 ;  /* 0x0000000000017941 */ /* 0x000fea0003800000 */
.L_x_415:
        /* <DEDUP_REMOVED lines=13> */
.L_x_418:
[----:B------:R-:W-:Y:S05]  /*248e0*/  BSYNC B1 ;  /* 0x0000000000017941 */ /* 0x000fea0003800000 */
.L_x_417:
        /* <DEDUP_REMOVED lines=13> */
.L_x_420:
[----:B------:R-:W-:Y:S05]  /*249c0*/  BSYNC B1 ;  /* 0x0000000000017941 */ /* 0x000fea0003800000 */
.L_x_419:
        /* <DEDUP_REMOVED lines=13> */
.L_x_422:
[----:B------:R-:W-:Y:S05]  /*24aa0*/  BSYNC B1 ;  /* 0x0000000000017941 */ /* 0x000fea0003800000 */
.L_x_421:
        /* <DEDUP_REMOVED lines=13> */
.L_x_424:
[----:B------:R-:W-:Y:S05]  /*24b80*/  BSYNC B1 ;  /* 0x0000000000017941 */ /* 0x000fea0003800000 */
.L_x_423:
        /* <DEDUP_REMOVED lines=13> */
.L_x_426:
[----:B------:R-:W-:Y:S05]  /*24c60*/  BSYNC B1 ;  /* 0x0000000000017941 */ /* 0x000fea0003800000 */
.L_x_425:
        /* <DEDUP_REMOVED lines=13> */
.L_x_428:
[----:B------:R-:W-:Y:S05]  /*24d40*/  BSYNC B1 ;  /* 0x0000000000017941 */ /* 0x000fea0003800000 */
.L_x_427:
        /* <DEDUP_REMOVED lines=13> */
.L_x_430:
[----:B------:R-:W-:Y:S05]  /*24e20*/  BSYNC B1 ;  /* 0x0000000000017941 */ /* 0x000fea0003800000 */
.L_x_429:
        /* <DEDUP_REMOVED lines=13> */
.L_x_432:
[----:B------:R-:W-:Y:S05]  /*24f00*/  BSYNC B1 ;  /* 0x0000000000017941 */ /* 0x000fea0003800000 */
.L_x_431:
        /* <DEDUP_REMOVED lines=13> */
.L_x_434:
[----:B------:R-:W-:Y:S05]  /*24fe0*/  BSYNC B1 ;  /* 0x0000000000017941 */ /* 0x000fea0003800000 */
.L_x_433:
        /* <DEDUP_REMOVED lines=13> */
.L_x_436:
[----:B------:R-:W-:Y:S05]  /*250c0*/  BSYNC B1 ;  /* 0x0000000000017941 */ /* 0x000fea0003800000 */
.L_x_435:
        /* <DEDUP_REMOVED lines=13> */
.L_x_438:
[----:B------:R-:W-:Y:S05]  /*251a0*/  BSYNC B1 ;  /* 0x0000000000017941 */ /* 0x000fea0003800000 */
.L_x_437:
        /* <DEDUP_REMOVED lines=13> */
.L_x_440:
[----:B------:R-:W-:Y:S05]  /*25280*/  BSYNC B1 ;  /* 0x0000000000017941 */ /* 0x000fea0003800000 */
.L_x_439:
        /* <DEDUP_REMOVED lines=13> */
.L_x_442:
[----:B------:R-:W-:Y:S05]  /*25360*/  BSYNC B1 ;  /* 0x0000000000017941 */ /* 0x000fea0003800000 */
.L_x_441:
        /* <DEDUP_REMOVED lines=13> */
.L_x_444:
[----:B------:R-:W-:Y:S05]  /*25440*/  BSYNC B1 ;  /* 0x0000000000017941 */ /* 0x000fea0003800000 */
.L_x_443:
        /* <DEDUP_REMOVED lines=13> */
.L_x_446:
[----:B------:R-:W-:Y:S05]  /*25520*/  BSYNC B1 ;  /* 0x0000000000017941 */ /* 0x000fea0003800000 */
.L_x_445:
        /* <DEDUP_REMOVED lines=13> */
.L_x_448:
[----:B------:R-:W-:Y:S05]  /*25600*/  BSYNC B1 ;  /* 0x0000000000017941 */ /* 0x000fea0003800000 */
.L_x_447:
        /* <DEDUP_REMOVED lines=13> */
.L_x_450:
[----:B------:R-:W-:Y:S05]  /*256e0*/  BSYNC B1 ;  /* 0x0000000000017941 */ /* 0x000fea0003800000 */
.L_x_449:
        /* <DEDUP_REMOVED lines=13> */
.L_x_452:
[----:B------:R-:W-:Y:S05]  /*257c0*/  BSYNC B1 ;  /* 0x0000000000017941 */ /* 0x000fea0003800000 */
.L_x_451:
        /* <DEDUP_REMOVED lines=13> */
.L_x_454:
[----:B------:R-:W-:Y:S05]  /*258a0*/  BSYNC B1 ;  /* 0x0000000000017941 */ /* 0x000fea0003800000 */
.L_x_453:
        /* <DEDUP_REMOVED lines=13> */
.L_x_456:
[----:B------:R-:W-:Y:S05]  /*25980*/  BSYNC B1 ;  /* 0x0000000000017941 */ /* 0x000fea0003800000 */
.L_x_455:
        /* <DEDUP_REMOVED lines=13> */
.L_x_458:
[----:B------:R-:W-:Y:S05]  /*25a60*/  BSYNC B1 ;  /* 0x0000000000017941 */ /* 0x000fea0003800000 */
.L_x_457:
        /* <DEDUP_REMOVED lines=13> */
.L_x_460:
[----:B------:R-:W-:Y:S05]  /*25b40*/  BSYNC B1 ;  /* 0x0000000000017941 */ /* 0x000fea0003800000 */
.L_x_459:
        /* <DEDUP_REMOVED lines=13> */
.L_x_462:
[----:B------:R-:W-:Y:S05]  /*25c20*/  BSYNC B1 ;  /* 0x0000000000017941 */ /* 0x000fea0003800000 */
.L_x_461:
        /* <DEDUP_REMOVED lines=13> */
.L_x_464:
[----:B------:R-:W-:Y:S05]  /*25d00*/  BSYNC B1 ;  /* 0x0000000000017941 */ /* 0x000fea0003800000 */
.L_x_463:
        /* <DEDUP_REMOVED lines=13> */
.L_x_466:
[----:B------:R-:W-:Y:S05]  /*25de0*/  BSYNC B1 ;  /* 0x0000000000017941 */ /* 0x000fea0003800000 */
.L_x_465:
        /* <DEDUP_REMOVED lines=13> */
.L_x_468:
[----:B------:R-:W-:Y:S05]  /*25ec0*/  BSYNC B1 ;  /* 0x0000000000017941 */ /* 0x000fea0003800000 */
.L_x_467:
        /* <DEDUP_REMOVED lines=13> */
.L_x_470:
[----:B------:R-:W-:Y:S05]  /*25fa0*/  BSYNC B1 ;  /* 0x0000000000017941 */ /* 0x000fea0003800000 */
.L_x_469:
        /* <DEDUP_REMOVED lines=13> */
.L_x_472:
[----:B------:R-:W-:Y:S05]  /*26080*/  BSYNC B1 ;  /* 0x0000000000017941 */ /* 0x000fea0003800000 */
.L_x_471:
        /* <DEDUP_REMOVED lines=13> */
.L_x_474:
[----:B------:R-:W-:Y:S05]  /*26160*/  BSYNC B1 ;  /* 0x0000000000017941 */ /* 0x000fea0003800000 */
.L_x_473:
        /* <DEDUP_REMOVED lines=13> */
.L_x_476:
[----:B------:R-:W-:Y:S05]  /*26240*/  BSYNC B1 ;  /* 0x0000000000017941 */ /* 0x000fea0003800000 */
.L_x_475:
        /* <DEDUP_REMOVED lines=13> */
.L_x_478:
[----:B------:R-:W-:Y:S05]  /*26320*/  BSYNC B1 ;  /* 0x0000000000017941 */ /* 0x000fea0003800000 */
.L_x_477:
        /* <DEDUP_REMOVED lines=13> */
.L_x_480:
[----:B------:R-:W-:Y:S05]  /*26400*/  BSYNC B1 ;  /* 0x0000000000017941 */ /* 0x000fea0003800000 */
.L_x_479:
        /* <DEDUP_REMOVED lines=13> */
.L_x_482:
[----:B------:R-:W-:Y:S05]  /*264e0*/  BSYNC B1 ;  /* 0x0000000000017941 */ /* 0x000fea0003800000 */
.L_x_481:
        /* <DEDUP_REMOVED lines=13> */
.L_x_484:
[----:B------:R-:W-:Y:S05]  /*265c0*/  BSYNC B1 ;  /* 0x0000000000017941 */ /* 0x000fea0003800000 */
.L_x_483:
        /* <DEDUP_REMOVED lines=13> */
.L_x_486:
[----:B------:R-:W-:Y:S05]  /*266a0*/  BSYNC B1 ;  /* 0x0000000000017941 */ /* 0x000fea0003800000 */
.L_x_485:
        /* <DEDUP_REMOVED lines=13> */
.L_x_488:
[----:B------:R-:W-:Y:S05]  /*26780*/  BSYNC B1 ;  /* 0x0000000000017941 */ /* 0x000fea0003800000 */
.L_x_487:
        /* <DEDUP_REMOVED lines=13> */
.L_x_490:
[----:B------:R-:W-:Y:S05]  /*26860*/  BSYNC B1 ;  /* 0x0000000000017941 */ /* 0x000fea0003800000 */
.L_x_489:
        /* <DEDUP_REMOVED lines=13> */
.L_x_492:
[----:B------:R-:W-:Y:S05]  /*26940*/  BSYNC B1 ;  /* 0x0000000000017941 */ /* 0x000fea0003800000 */
.L_x_491:
        /* <DEDUP_REMOVED lines=13> */
.L_x_494:
[----:B------:R-:W-:Y:S05]  /*26a20*/  BSYNC B1 ;  /* 0x0000000000017941 */ /* 0x000fea0003800000 */
.L_x_493:
        /* <DEDUP_REMOVED lines=13> */
.L_x_496:
[----:B------:R-:W-:Y:S05]  /*26b00*/  BSYNC B1 ;  /* 0x0000000000017941 */ /* 0x000fea0003800000 */
.L_x_495:
        /* <DEDUP_REMOVED lines=13> */
.L_x_498:
[----:B------:R-:W-:Y:S05]  /*26be0*/  BSYNC B1 ;  /* 0x0000000000017941 */ /* 0x000fea0003800000 */
.L_x_497:
        /* <DEDUP_REMOVED lines=13> */
.L_x_500:
[----:B------:R-:W-:Y:S05]  /*26cc0*/  BSYNC B1 ;  /* 0x0000000000017941 */ /* 0x000fea0003800000 */
.L_x_499:
        /* <DEDUP_REMOVED lines=13> */
.L_x_502:
[----:B------:R-:W-:Y:S05]  /*26da0*/  BSYNC B1 ;  /* 0x0000000000017941 */ /* 0x000fea0003800000 */
.L_x_501:
        /* <DEDUP_REMOVED lines=13> */
.L_x_504:
[----:B------:R-:W-:Y:S05]  /*26e80*/  BSYNC B1 ;  /* 0x0000000000017941 */ /* 0x000fea0003800000 */
.L_x_503:
        /* <DEDUP_REMOVED lines=13> */
.L_x_506:
[----:B------:R-:W-:Y:S05]  /*26f60*/  BSYNC B1 ;  /* 0x0000000000017941 */ /* 0x000fea0003800000 */
.L_x_505:
        /* <DEDUP_REMOVED lines=13> */
.L_x_508:
[----:B------:R-:W-:Y:S05]  /*27040*/  BSYNC B1 ;  /* 0x0000000000017941 */ /* 0x000fea0003800000 */
.L_x_507:
        /* <DEDUP_REMOVED lines=13> */
.L_x_510:
[----:B------:R-:W-:Y:S05]  /*27120*/  BSYNC B1 ;  /* 0x0000000000017941 */ /* 0x000fea0003800000 */
.L_x_509:
        /* <DEDUP_REMOVED lines=13> */
.L_x_512:
[----:B------:R-:W-:Y:S05]  /*27200*/  BSYNC B1 ;  /* 0x0000000000017941 */ /* 0x000fea0003800000 */
.L_x_511:
        /* <DEDUP_REMOVED lines=13> */
.L_x_514:
[----:B------:R-:W-:Y:S05]  /*272e0*/  BSYNC B1 ;  /* 0x0000000000017941 */ /* 0x000fea0003800000 */
.L_x_513:
        /* <DEDUP_REMOVED lines=13> */
.L_x_516:
[----:B------:R-:W-:Y:S05]  /*273c0*/  BSYNC B1 ;  /* 0x0000000000017941 */ /* 0x000fea0003800000 */
.L_x_515:
        /* <DEDUP_REMOVED lines=13> */
.L_x_518:
[----:B------:R-:W-:Y:S05]  /*274a0*/  BSYNC B1 ;  /* 0x0000000000017941 */ /* 0x000fea0003800000 */
.L_x_517:
        /* <DEDUP_REMOVED lines=13> */
.L_x_520:
[----:B------:R-:W-:Y:S05]  /*27580*/  BSYNC B1 ;  /* 0x0000000000017941 */ /* 0x000fea0003800000 */
.L_x_519:
        /* <DEDUP_REMOVED lines=13> */
.L_x_522:
[----:B------:R-:W-:Y:S05]  /*27660*/  BSYNC B1 ;  /* 0x0000000000017941 */ /* 0x000fea0003800000 */
.L_x_521:
        /* <DEDUP_REMOVED lines=13> */
.L_x_524:
[----:B------:R-:W-:Y:S05]  /*27740*/  BSYNC B1 ;  /* 0x0000000000017941 */ /* 0x000fea0003800000 */
.L_x_523:
        /* <DEDUP_REMOVED lines=13> */
.L_x_526:
[----:B------:R-:W-:Y:S05]  /*27820*/  BSYNC B1 ;  /* 0x0000000000017941 */ /* 0x000fea0003800000 */
.L_x_525:
        /* <DEDUP_REMOVED lines=13> */
.L_x_528:
[----:B------:R-:W-:Y:S05]  /*27900*/  BSYNC B1 ;  /* 0x0000000000017941 */ /* 0x000fea0003800000 */
.L_x_527:
        /* <DEDUP_REMOVED lines=13> */
.L_x_530:
[----:B------:R-:W-:Y:S05]  /*279e0*/  BSYNC B1 ;  /* 0x0000000000017941 */ /* 0x000fea0003800000 */
.L_x_529:
        /* <DEDUP_REMOVED lines=13> */
.L_x_532:
[----:B------:R-:W-:Y:S05]  /*27ac0*/  BSYNC B1 ;  /* 0x0000000000017941 */ /* 0x000fea0003800000 */
.L_x_531:
        /* <DEDUP_REMOVED lines=13> */
.L_x_534:
[----:B------:R-:W-:Y:S05]  /*27ba0*/  BSYNC B1 ;  /* 0x0000000000017941 */ /* 0x000fea0003800000 */
.L_x_533:
        /* <DEDUP_REMOVED lines=13> */
.L_x_536:
[----:B------:R-:W-:Y:S05]  /*27c80*/  BSYNC B1 ;  /* 0x0000000000017941 */ /* 0x000fea0003800000 */
.L_x_535:
        /* <DEDUP_REMOVED lines=13> */
.L_x_538:
[----:B------:R-:W-:Y:S05]  /*27d60*/  BSYNC B1 ;  /* 0x0000000000017941 */ /* 0x000fea0003800000 */
.L_x_537:
        /* <DEDUP_REMOVED lines=13> */
.L_x_540:
[----:B------:R-:W-:Y:S05]  /*27e40*/  BSYNC B1 ;  /* 0x0000000000017941 */ /* 0x000fea0003800000 */
.L_x_539:
        /* <DEDUP_REMOVED lines=13> */
.L_x_542:
[----:B------:R-:W-:Y:S05]  /*27f20*/  BSYNC B1 ;  /* 0x0000000000017941 */ /* 0x000fea0003800000 */
.L_x_541:
        /* <DEDUP_REMOVED lines=13> */
.L_x_544:
[----:B------:R-:W-:Y:S05]  /*28000*/  BSYNC B1 ;  /* 0x0000000000017941 */ /* 0x000fea0003800000 */
.L_x_543:
        /* <DEDUP_REMOVED lines=13> */
.L_x_546:
[----:B------:R-:W-:Y:S05]  /*280e0*/  BSYNC B1 ;  /* 0x0000000000017941 */ /* 0x000fea0003800000 */
.L_x_545:
        /* <DEDUP_REMOVED lines=13> */
.L_x_548:
[----:B------:R-:W-:Y:S05]  /*281c0*/  BSYNC B1 ;  /* 0x0000000000017941 */ /* 0x000fea0003800000 */
.L_x_547:
        /* <DEDUP_REMOVED lines=13> */
.L_x_550:
[----:B------:R-:W-:Y:S05]  /*282a0*/  BSYNC B1 ;  /* 0x0000000000017941 */ /* 0x000fea0003800000 */
.L_x_549:
        /* <DEDUP_REMOVED lines=13> */
.L_x_552:
[----:B------:R-:W-:Y:S05]  /*28380*/  BSYNC B1 ;  /* 0x0000000000017941 */ /* 0x000fea0003800000 */
.L_x_551:
        /* <DEDUP_REMOVED lines=13> */
.L_x_554:
[----:B------:R-:W-:Y:S05]  /*28460*/  BSYNC B1 ;  /* 0x0000000000017941 */ /* 0x000fea0003800000 */
.L_x_553:
        /* <DEDUP_REMOVED lines=13> */
.L_x_556:
[----:B------:R-:W-:Y:S05]  /*28540*/  BSYNC B1 ;  /* 0x0000000000017941 */ /* 0x000fea0003800000 */
.L_x_555:
        /* <DEDUP_REMOVED lines=13> */
.L_x_558:
[----:B------:R-:W-:Y:S05]  /*28620*/  BSYNC B1 ;  /* 0x0000000000017941 */ /* 0x000fea0003800000 */
.L_x_557:
        /* <DEDUP_REMOVED lines=13> */
.L_x_560:
[----:B------:R-:W-:Y:S05]  /*28700*/  BSYNC B1 ;  /* 0x0000000000017941 */ /* 0x000fea0003800000 */
.L_x_559:
        /* <DEDUP_REMOVED lines=13> */
.L_x_562:
[----:B------:R-:W-:Y:S05]  /*287e0*/  BSYNC B1 ;  /* 0x0000000000017941 */ /* 0x000fea0003800000 */
.L_x_561:
        /* <DEDUP_REMOVED lines=13> */
.L_x_564:
[----:B------:R-:W-:Y:S05]  /*288c0*/  BSYNC B1 ;  /* 0x0000000000017941 */ /* 0x000fea0003800000 */
.L_x_563:
        /* <DEDUP_REMOVED lines=13> */
.L_x_566:
[----:B------:R-:W-:Y:S05]  /*289a0*/  BSYNC B1 ;  /* 0x0000000000017941 */ /* 0x000fea0003800000 */
.L_x_565:
        /* <DEDUP_REMOVED lines=13> */
.L_x_568:
[----:B------:R-:W-:Y:S05]  /*28a80*/  BSYNC B1 ;  /* 0x0000000000017941 */ /* 0x000fea0003800000 */
.L_x_567:
        /* <DEDUP_REMOVED lines=13> */
.L_x_570:
[----:B------:R-:W-:Y:S05]  /*28b60*/  BSYNC B1 ;  /* 0x0000000000017941 */ /* 0x000fea0003800000 */
.L_x_569:
        /* <DEDUP_REMOVED lines=13> */
.L_x_572:
[----:B------:R-:W-:Y:S05]  /*28c40*/  BSYNC B1 ;  /* 0x0000000000017941 */ /* 0x000fea0003800000 */
.L_x_571:
        /* <DEDUP_REMOVED lines=13> */
.L_x_574:
[----:B------:R-:W-:Y:S05]  /*28d20*/  BSYNC B1 ;  /* 0x0000000000017941 */ /* 0x000fea0003800000 */
.L_x_573:
        /* <DEDUP_REMOVED lines=13> */
.L_x_576:
[----:B------:R-:W-:Y:S05]  /*28e00*/  BSYNC B1 ;  /* 0x0000000000017941 */ /* 0x000fea0003800000 */
.L_x_575:
        /* <DEDUP_REMOVED lines=13> */
.L_x_578:
[----:B------:R-:W-:Y:S05]  /*28ee0*/  BSYNC B1 ;  /* 0x0000000000017941 */ /* 0x000fea0003800000 */
.L_x_577:
        /* <DEDUP_REMOVED lines=13> */
.L_x_580:
[----:B------:R-:W-:Y:S05]  /*28fc0*/  BSYNC B1 ;  /* 0x0000000000017941 */ /* 0x000fea0003800000 */
.L_x_579:
        /* <DEDUP_REMOVED lines=13> */
.L_x_582:
[----:B------:R-:W-:Y:S05]  /*290a0*/  BSYNC B1 ;  /* 0x0000000000017941 */ /* 0x000fea0003800000 */
.L_x_581:
        /* <DEDUP_REMOVED lines=13> */
.L_x_584:
[----:B------:R-:W-:Y:S05]  /*29180*/  BSYNC B1 ;  /* 0x0000000000017941 */ /* 0x000fea0003800000 */
.L_x_583:
        /* <DEDUP_REMOVED lines=13> */
.L_x_586:
[----:B------:R-:W-:Y:S05]  /*29260*/  BSYNC B1 ;  /* 0x0000000000017941 */ /* 0x000fea0003800000 */
.L_x_585:
        /* <DEDUP_REMOVED lines=13> */
.L_x_588:
[----:B------:R-:W-:Y:S05]  /*29340*/  BSYNC B1 ;  /* 0x0000000000017941 */ /* 0x000fea0003800000 */
.L_x_587:
        /* <DEDUP_REMOVED lines=13> */
.L_x_590:
[----:B------:R-:W-:Y:S05]  /*29420*/  BSYNC B1 ;  /* 0x0000000000017941 */ /* 0x000fea0003800000 */
.L_x_589:
        /* <DEDUP_REMOVED lines=13> */
.L_x_592:
[----:B------:R-:W-:Y:S05]  /*29500*/  BSYNC B1 ;  /* 0x0000000000017941 */ /* 0x000fea0003800000 */
.L_x_591:
        /* <DEDUP_REMOVED lines=13> */
.L_x_594:
[----:B------:R-:W-:Y:S05]  /*295e0*/  BSYNC B1 ;  /* 0x0000000000017941 */ /* 0x000fea0003800000 */
.L_x_593:
        /* <DEDUP_REMOVED lines=13> */
.L_x_596:
[----:B------:R-:W-:Y:S05]  /*296c0*/  BSYNC B1 ;  /* 0x0000000000017941 */ /* 0x000fea0003800000 */
.L_x_595:
        /* <DEDUP_REMOVED lines=13> */
.L_x_598:
[----:B------:R-:W-:Y:S05]  /*297a0*/  BSYNC B1 ;  /* 0x0000000000017941 */ /* 0x000fea0003800000 */
.L_x_597:
        /* <DEDUP_REMOVED lines=13> */
.L_x_600:
[----:B------:R-:W-:Y:S05]  /*29880*/  BSYNC B1 ;  /* 0x0000000000017941 */ /* 0x000fea0003800000 */
.L_x_599:
        /* <DEDUP_REMOVED lines=13> */
.L_x_602:
[----:B------:R-:W-:Y:S05]  /*29960*/  BSYNC B1 ;  /* 0x0000000000017941 */ /* 0x000fea0003800000 */
.L_x_601:
        /* <DEDUP_REMOVED lines=13> */
.L_x_604:
[----:B------:R-:W-:Y:S05]  /*29a40*/  BSYNC B1 ;  /* 0x0000000000017941 */ /* 0x000fea0003800000 */
.L_x_603:
        /* <DEDUP_REMOVED lines=13> */
.L_x_606:
[----:B------:R-:W-:Y:S05]  /*29b20*/  BSYNC B1 ;  /* 0x0000000000017941 */ /* 0x000fea0003800000 */
.L_x_605:
        /* <DEDUP_REMOVED lines=13> */
.L_x_608:
[----:B------:R-:W-:Y:S05]  /*29c00*/  BSYNC B1 ;  /* 0x0000000000017941 */ /* 0x000fea0003800000 */
.L_x_607:
[----:B0-----:R-:W3:Y:S01]  /*29c10*/  LDL.LU R3, [R1+0x6d0] ;  /* 0x0006d00001037983 */ /* 0x001ee20000300800 */
[----:B-----5:R-:W-:Y:S01]  /*29c20*/  LOP3.LUT R8, R8, 0xff, RZ, 0xc0, !PT ;  /* 0x000000ff08087812 */ /* 0x020fe200078ec0ff */
[----:B------:R-:W-:Y:S01]  /*29c30*/  BSSY B1, `(.L_x_609) ;  /* 0x000000b000017945 */ /* 0x000fe20003800000 */
[----:B------:R-:W-:Y:S02]  /*29c40*/  ISETP.LT.OR P3, PT, R0, 0xc1, !P1 ;  /* 0x000000c10000780c */ /* 0x000fe40004f61670 */
[----:B------:R-:W-:Y:S02]  /*29c50*/  F2FP.F16.E4M3.UNPACK_B R8, R8 ;  /* 0x00000008ff08723e */ /* 0x000fe400020006ff */
[----:B------:R-:W-:-:S03]  /*29c60*/  PRMT R2, RZ, 0x7610, R2 ;  /* 0x00007610ff027816 */ /* 0x000fc60000000002 */
[----:B------:R-:W-:-:S05]  /*29c70*/  HADD2.F32 R8, -RZ, R8.H0_H0 ;  /* 0x20000008ff087230 */ /* 0x000fca0000004100 */
[----:B------:R-:W-:-:S04]  /*29c80*/  FMUL R8, R8, UR24 ;  /* 0x0000001808087c20 */ /* 0x000fc80008400000 */
[----:B---3--:R-:W-:-:S05]  /*29c90*/  FFMA R8, R3, UR17, R8 ;  /* 0x0000001103087c23 */ /* 0x008fca0008000008 */
[----:B------:R-:W-:-:S05]  /*29ca0*/  F2FP.SATFINITE.E4M3.F32.PACK_AB_MERGE_C R3, RZ, R8, RZ ;  /* 0x00000008ff03723e */ /* 0x000fca00048070ff */
[----:B------:R0:W-:Y:S01]  /*29cb0*/  @!P2 STG.E.U8 desc[UR18][R26.64+0x179], R3 ;  /* 0x000179031a00a986 */ /* 0x0001e2000c101112 */
[----:B------:R-:W-:Y:S05]  /*29cc0*/  @P3 BRA `(.L_x_610) ;  /* 0x0000000000043947 */ /* 0x000fea0003800000 */
[----:B------:R3:W5:Y:S02]  /*29cd0*/  LDG.E.U8 R2, desc[UR18][R4.64+0xc0] ;  /* 0x0000c01204027981 */ /* 0x000764000c1e1100 */
.L_x_610:
[----:B------:R-:W-:Y:S05]  /*29ce0*/  BSYNC B1 ;  /* 0x0000000000017941 */ /* 0x000fea0003800000 */
.L_x_609:
[----:B0-----:R-:W2:Y:S01]  /*29cf0*/  LDL.LU R3, [R1+0x6d4] ;  /* 0x0006d40001037983 */ /* 0x001ea20000300800 */
        /* <DEDUP_REMOVED lines=12> */
.L_x_612:
[----:B------:R-:W-:Y:S05]  /*29dc0*/  BSYNC B1 ;  /* 0x0000000000017941 */ /* 0x000fea0003800000 */
.L_x_611:
[----:B0-----:R-:W3:Y:S01]  /*29dd0*/  LDL.LU R3, [R1+0x6d8] ;  /* 0x0006d80001037983 */ /* 0x001ee20000300800 */
[----:B-----5:R-:W-:Y:S01]  /*29de0*/  LOP3.LUT R2, R2, 0xff, RZ, 0xc0, !PT ;  /* 0x000000ff02027812 */ /* 0x020fe200078ec0ff */
[----:B------:R-:W-:Y:S01]  /*29df0*/  BSSY B1, `(.L_x_613) ;  /* 0x000000b000017945 */ /* 0x000fe20003800000 */
[----:B------:R-:W-:Y:S02]  /*29e00*/  ISETP.LT.OR P3, PT, R0, 0xc1, !P0 ;  /* 0x000000c10000780c */ /* 0x000fe40004761670 */
[----:B------:R-:W-:-:S05]  /*29e10*/  F2FP.F16.E4M3.UNPACK_B R2, R2 ;  /* 0x00000002ff02723e */ /* 0x000fca00020006ff */
[----:B------:R-:W-:-:S05]  /*29e20*/  HADD2.F32 R2, -RZ, R2.H0_H0 ;  /* 0x20000002ff027230 */ /* 0x000fca0000004100 */
[----:B------:R-:W-:-:S04]  /*29e30*/  FMUL R2, R2, UR24 ;  /* 0x0000001802027c20 */ /* 0x000fc80008400000 */
[----:B---3--:R-:W-:-:S05]  /*29e40*/  FFMA R2, R3, UR17, R2 ;  /* 0x0000001103027c23 */ /* 0x008fca0008000002 */
[----:B------:R-:W-:Y:S02]  /*29e50*/  F2FP.SATFINITE.E4M3.F32.PACK_AB_MERGE_C R3, RZ, R2, RZ ;  /* 0x00000002ff03723e */ /* 0x000fe400048070ff */
[----:B------:R-:W-:-:S03]  /*29e60*/  PRMT R2, RZ, 0x7610, R2 ;  /* 0x00007610ff027816 */ /* 0x000fc60000000002 */
[----:B------:R0:W-:Y:S01]  /*29e70*/  @!P2 STG.E.U8 desc[UR18][R30.64+0xc1], R3 ;  /* 0x0000c1031e00a986 */ /* 0x0001e2000c101112 */
[----:B------:R-:W-:Y:S05]  /*29e80*/  @P3 BRA `(.L_x_614) ;  /* 0x0000000000043947 */ /* 0x000fea0003800000 */
[----:B------:R3:W5:Y:S02]  /*29e90*/  LDG.E.U8 R2, desc[UR18][R6.64+0xc0] ;  /* 0x0000c01206027981 */ /* 0x000764000c1e1100 */
.L_x_614:
[----:B------:R-:W-:Y:S05]  /*29ea0*/  BSYNC B1 ;  /* 0x0000000000017941 */ /* 0x000fea0003800000 */
.L_x_613:
        /* <DEDUP_REMOVED lines=13> */
.L_x_616:
[----:B------:R-:W-:Y:S05]  /*29f80*/  BSYNC B1 ;  /* 0x0000000000017941 */ /* 0x000fea0003800000 */
.L_x_615:
        /* <DEDUP_REMOVED lines=13> */
.L_x_618:
[----:B------:R-:W-:Y:S05]  /*2a060*/  BSYNC B1 ;  /* 0x0000000000017941 */ /* 0x000fea0003800000 */
.L_x_617:
        /* <DEDUP_REMOVED lines=13> */
.L_x_620:
[----:B------:R-:W-:Y:S05]  /*2a140*/  BSYNC B1 ;  /* 0x0000000000017941 */ /* 0x000fea0003800000 */
.L_x_619:
        /* <DEDUP_REMOVED lines=13> */
.L_x_622:
[----:B------:R-:W-:Y:S05]  /*2a220*/  BSYNC B1 ;  /* 0x0000000000017941 */ /* 0x000fea0003800000 */
.L_x_621:
        /* <DEDUP_REMOVED lines=13> */
.L_x_624:
[----:B------:R-:W-:Y:S05]  /*2a300*/  BSYNC B1 ;  /* 0x0000000000017941 */ /* 0x000fea0003800000 */
.L_x_623:
        /* <DEDUP_REMOVED lines=13> */
.L_x_626:
[----:B------:R-:W-:Y:S05]  /*2a3e0*/  BSYNC B1 ;  /* 0x0000000000017941 */ /* 0x000fea0003800000 */
.L_x_625:
        /* <DEDUP_REMOVED lines=13> */
.L_x_628:
[----:B------:R-:W-:Y:S05]  /*2a4c0*/  BSYNC B1 ;  /* 0x0000000000017941 */ /* 0x000fea0003800000 */
.L_x_627:
        /* <DEDUP_REMOVED lines=13> */
.L_x_630:
[----:B------:R-:W-:Y:S05]  /*2a5a0*/  BSYNC B1 ;  /* 0x0000000000017941 */ /* 0x000fea0003800000 */
.L_x_629:
        /* <DEDUP_REMOVED lines=13> */
.L_x_632:
[----:B------:R-:W-:Y:S05]  /*2a680*/  BSYNC B1 ;  /* 0x0000000000017941 */ /* 0x000fea0003800000 */
.L_x_631:
        /* <DEDUP_REMOVED lines=13> */
.L_x_634:
[----:B------:R-:W-:Y:S05]  /*2a760*/  BSYNC B1 ;  /* 0x0000000000017941 */ /* 0x000fea0003800000 */
.L_x_633:
        /* <DEDUP_REMOVED lines=13> */
.L_x_636:
[----:B------:R-:W-:Y:S05]  /*2a840*/  BSYNC B1 ;  /* 0x0000000000017941 */ /* 0x000fea0003800000 */
.L_x_635:
        /* <DEDUP_REMOVED lines=13> */
.L_x_638:
[----:B------:R-:W-:Y:S05]  /*2a920*/  BSYNC B1 ;  /* 0x0000000000017941 */ /* 0x000fea0003800000 */
.L_x_637:
        /* <DEDUP_REMOVED lines=13> */
.L_x_640:
[----:B------:R-:W-:Y:S05]  /*2aa00*/  BSYNC B1 ;  /* 0x0000000000017941 */ /* 0x000fea0003800000 */
.L_x_639:
        /* <DEDUP_REMOVED lines=13> */
.L_x_642:
[----:B------:R-:W-:Y:S05]  /*2aae0*/  BSYNC B1 ;  /* 0x0000000000017941 */ /* 0x000fea0003800000 */
.L_x_641:
        /* <DEDUP_REMOVED lines=13> */
.L_x_644:
[----:B------:R-:W-:Y:S05]  /*2abc0*/  BSYNC B1 ;  /* 0x0000000000017941 */ /* 0x000fea0003800000 */
.L_x_643:
        /* <DEDUP_REMOVED lines=13> */
.L_x_646:
[----:B------:R-:W-:Y:S05]  /*2aca0*/  BSYNC B1 ;  /* 0x0000000000017941 */ /* 0x000fea0003800000 */
.L_x_645:
        /* <DEDUP_REMOVED lines=13> */
.L_x_648:
[----:B------:R-:W-:Y:S05]  /*2ad80*/  BSYNC B1 ;  /* 0x0000000000017941 */ /* 0x000fea0003800000 */
.L_x_647:
        /* <DEDUP_REMOVED lines=13> */
.L_x_650:
[----:B------:R-:W-:Y:S05]  /*2ae60*/  BSYNC B1 ;  /* 0x0000000000017941 */ /* 0x000fea0003800000 */
.L_x_649:
        /* <DEDUP_REMOVED lines=13> */
.L_x_652:
[----:B------:R-:W-:Y:S05]  /*2af40*/  BSYNC B1 ;  /* 0x0000000000017941 */ /* 0x000fea0003800000 */
.L_x_651:
        /* <DEDUP_REMOVED lines=13> */
.L_x_654:
[----:B------:R-:W-:Y:S05]  /*2b020*/  BSYNC B1 ;  /* 0x0000000000017941 */ /* 0x000fea0003800000 */
.L_x_653:
        /* <DEDUP_REMOVED lines=13> */
.L_x_656:
[----:B------:R-:W-:Y:S05]  /*2b100*/  BSYNC B1 ;  /* 0x0000000000017941 */ /* 0x000fea0003800000 */
.L_x_655:
        /* <DEDUP_REMOVED lines=13> */
.L_x_658:
[----:B------:R-:W-:Y:S05]  /*2b1e0*/  BSYNC B1 ;  /* 0x0000000000017941 */ /* 0x000fea0003800000 */
.L_x_657:
        /* <DEDUP_REMOVED lines=13> */
.L_x_660:
[----:B------:R-:W-:Y:S05]  /*2b2c0*/  BSYNC B1 ;  /* 0x0000000000017941 */ /* 0x000fea0003800000 */
.L_x_659:
        /* <DEDUP_REMOVED lines=13> */
.L_x_662:
[----:B------:R-:W-:Y:S05]  /*2b3a0*/  BSYNC B1 ;  /* 0x0000000000017941 */ /* 0x000fea0003800000 */
.L_x_661:
        /* <DEDUP_REMOVED lines=13> */
.L_x_664:
[----:B------:R-:W-:Y:S05]  /*2b480*/  BSYNC B1 ;  /* 0x0000000000017941 */ /* 0x000fea0003800000 */
.L_x_663:
        /* <DEDUP_REMOVED lines=13> */
.L_x_666:
[----:B------:R-:W-:Y:S05]  /*2b560*/  BSYNC B1 ;  /* 0x0000000000017941 */ /* 0x000fea0003800000 */
.L_x_665:
        /* <DEDUP_REMOVED lines=13> */
.L_x_668:
[----:B------:R-:W-:Y:S05]  /*2b640*/  BSYNC B1 ;  /* 0x0000000000017941 */ /* 0x000fea0003800000 */
.L_x_667:
        /* <DEDUP_REMOVED lines=13> */
.L_x_670:
[----:B------:R-:W-:Y:S05]  /*2b720*/  BSYNC B1 ;  /* 0x0000000000017941 */ /* 0x000fea0003800000 */
.L_x_669:
        /* <DEDUP_REMOVED lines=13> */
.L_x_672:
[----:B------:R-:W-:Y:S05]  /*2b800*/  BSYNC B1 ;  /* 0x0000000000017941 */ /* 0x000fea0003800000 */
.L_x_671:
        /* <DEDUP_REMOVED lines=13> */
.L_x_674:
[----:B------:R-:W-:Y:S05]  /*2b8e0*/  BSYNC B1 ;  /* 0x0000000000017941 */ /* 0x000fea0003800000 */
.L_x_673:
        /* <DEDUP_REMOVED lines=13> */
.L_x_676:
[----:B------:R-:W-:Y:S05]  /*2b9c0*/  BSYNC B1 ;  /* 0x0000000000017941 */ /* 0x000fea0003800000 */
.L_x_675:
        /* <DEDUP_REMOVED lines=13> */
.L_x_678:
[----:B------:R-:W-:Y:S05]  /*2baa0*/  BSYNC B1 ;  /* 0x0000000000017941 */ /* 0x000fea0003800000 */
.L_x_677:
        /* <DEDUP_REMOVED lines=13> */
.L_x_680:
[----:B------:R-:W-:Y:S05]  /*2bb80*/  BSYNC B1 ;  /* 0x0000000000017941 */ /* 0x000fea0003800000 */
.L_x_679:
        /* <DEDUP_REMOVED lines=13> */
.L_x_682:
[----:B------:R-:W-:Y:S05]  /*2bc60*/  BSYNC B1 ;  /* 0x0000000000017941 */ /* 0x000fea0003800000 */
.L_x_681:
        /* <DEDUP_REMOVED lines=13> */
.L_x_684:
[----:B------:R-:W-:Y:S05]  /*2bd40*/  BSYNC B1 ;  /* 0x0000000000017941 */ /* 0x000fea0003800000 */
.L_x_683:
        /* <DEDUP_REMOVED lines=13> */
.L_x_686:
[----:B------:R-:W-:Y:S05]  /*2be20*/  BSYNC B1 ;  /* 0x0000000000017941 */ /* 0x000fea0003800000 */
.L_x_685:
        /* <DEDUP_REMOVED lines=13> */
.L_x_688:
[----:B------:R-:W-:Y:S05]  /*2bf00*/  BSYNC B1 ;  /* 0x0000000000017941 */ /* 0x000fea0003800000 */
.L_x_687:
        /* <DEDUP_REMOVED lines=13> */
.L_x_690:
[----:B------:R-:W-:Y:S05]  /*2bfe0*/  BSYNC B1 ;  /* 0x0000000000017941 */ /* 0x000fea0003800000 */
.L_x_689:
        /* <DEDUP_REMOVED lines=13> */
.L_x_692:
[----:B------:R-:W-:Y:S05]  /*2c0c0*/  BSYNC B1 ;  /* 0x0000000000017941 */ /* 0x000fea0003800000 */
.L_x_691:
        /* <DEDUP_REMOVED lines=13> */
.L_x_694:
[----:B------:R-:W-:Y:S05]  /*2c1a0*/  BSYNC B1 ;  /* 0x0000000000017941 */ /* 0x000fea0003800000 */
.L_x_693:
        /* <DEDUP_REMOVED lines=13> */
.L_x_696:
[----:B------:R-:W-:Y:S05]  /*2c280*/  BSYNC B1 ;  /* 0x0000000000017941 */ /* 0x000fea0003800000 */
.L_x_695:
        /* <DEDUP_REMOVED lines=13> */
.L_x_698:
[----:B------:R-:W-:Y:S05]  /*2c360*/  BSYNC B1 ;  /* 0x0000000000017941 */ /* 0x000fea0003800000 */
.L_x_697:
        /* <DEDUP_REMOVED lines=13> */
.L_x_700:
[----:B------:R-:W-:Y:S05]  /*2c440*/  BSYNC B1 ;  /* 0x0000000000017941 */ /* 0x000fea0003800000 */
.L_x_699:
        /* <DEDUP_REMOVED lines=13> */
.L_x_702:
[----:B------:R-:W-:Y:S05]  /*2c520*/  BSYNC B1 ;  /* 0x0000000000017941 */ /* 0x000fea0003800000 */
.L_x_701:
        /* <DEDUP_REMOVED lines=13> */
.L_x_704:
[----:B------:R-:W-:Y:S05]  /*2c600*/  BSYNC B1 ;  /* 0x0000000000017941 */ /* 0x000fea0003800000 */
.L_x_703:
        /* <DEDUP_REMOVED lines=13> */
.L_x_706:
[----:B------:R-:W-:Y:S05]  /*2c6e0*/  BSYNC B1 ;  /* 0x0000000000017941 */ /* 0x000fea0003800000 */
.L_x_705:
        /* <DEDUP_REMOVED lines=13> */
.L_x_708:
[----:B------:R-:W-:Y:S05]  /*2c7c0*/  BSYNC B1 ;  /* 0x0000000000017941 */ /* 0x000fea0003800000 */
.L_x_707:
        /* <DEDUP_REMOVED lines=13> */
.L_x_710:
[----:B------:R-:W-:Y:S05]  /*2c8a0*/  BSYNC B1 ;  /* 0x0000000000017941 */ /* 0x000fea0003800000 */
.L_x_709:
        /* <DEDUP_REMOVED lines=13> */
.L_x_712:
[----:B------:R-:W-:Y:S05]  /*2c980*/  BSYNC B1 ;  /* 0x0000000000017941 */ /* 0x000fea0003800000 */
.L_x_711:
        /* <DEDUP_REMOVED lines=13> */
.L_x_714:
[----:B------:R-:W-:Y:S05]  /*2ca60*/  BSYNC B1 ;  /* 0x0000000000017941 */ /* 0x000fea0003800000 */
.L_x_713:
        /* <DEDUP_REMOVED lines=13> */
.L_x_716:
[----:B------:R-:W-:Y:S05]  /*2cb40*/  BSYNC B1 ;  /* 0x0000000000017941 */ /* 0x000fea0003800000 */
.L_x_715:
        /* <DEDUP_REMOVED lines=13> */
.L_x_718:
[----:B------:R-:W-:Y:S05]  /*2cc20*/  BSYNC B1 ;  /* 0x0000000000017941 */ /* 0x000fea0003800000 */
.L_x_717:
        /* <DEDUP_REMOVED lines=13> */
.L_x_720:
[----:B------:R-:W-:Y:S05]  /*2cd00*/  BSYNC B1 ;  /* 0x0000000000017941 */ /* 0x000fea0003800000 */
.L_x_719:
        /* <DEDUP_REMOVED lines=13> */
.L_x_722:
[----:B------:R-:W-:Y:S05]  /*2cde0*/  BSYNC B1 ;  /* 0x0000000000017941 */ /* 0x000fea0003800000 */
.L_x_721:
        /* <DEDUP_REMOVED lines=13> */
.L_x_724:
[----:B------:R-:W-:Y:S05]  /*2cec0*/  BSYNC B1 ;  /* 0x0000000000017941 */ /* 0x000fea0003800000 */
.L_x_723:
        /* <DEDUP_REMOVED lines=13> */
.L_x_726:
[----:B------:R-:W-:Y:S05]  /*2cfa0*/  BSYNC B1 ;  /* 0x0000000000017941 */ /* 0x000fea0003800000 */
.L_x_725:
        /* <DEDUP_REMOVED lines=13> */
.L_x_728:
[----:B------:R-:W-:Y:S05]  /*2d080*/  BSYNC B1 ;  /* 0x0000000000017941 */ /* 0x000fea0003800000 */
.L_x_727:
        /* <DEDUP_REMOVED lines=13> */
.L_x_730:
[----:B------:R-:W-:Y:S05]  /*2d160*/  BSYNC B1 ;  /* 0x0000000000017941 */ /* 0x000fea0003800000 */
.L_x_729:
        /* <DEDUP_REMOVED lines=13> */
.L_x_732:
[----:B------:R-:W-:Y:S05]  /*2d240*/  BSYNC B1 ;  /* 0x0000000000017941 */ /* 0x000fea0003800000 */
.L_x_731:
        /* <DEDUP_REMOVED lines=13> */
.L_x_734:
[----:B------:R-:W-:Y:S05]  /*2d320*/  BSYNC B1 ;  /* 0x0000000000017941 */ /* 0x000fea0003800000 */
.L_x_733:
        /* <DEDUP_REMOVED lines=13> */
.L_x_736:
[----:B------:R-:W-:Y:S05]  /*2d400*/  BSYNC B1 ;  /* 0x0000000000017941 */ /* 0x000fea0003800000 */
.L_x_735:
        /* <DEDUP_REMOVED lines=13> */
.L_x_738:
[----:B------:R-:W-:Y:S05]  /*2d4e0*/  BSYNC B1 ;  /* 0x0000000000017941 */ /* 0x000fea0003800000 */
.L_x_737:
        /* <DEDUP_REMOVED lines=13> */
.L_x_740:
[----:B------:R-:W-:Y:S05]  /*2d5c0*/  BSYNC B1 ;  /* 0x0000000000017941 */ /* 0x000fea0003800000 */
.L_x_739:
        /* <DEDUP_REMOVED lines=13> */
.L_x_742:
[----:B------:R-:W-:Y:S05]  /*2d6a0*/  BSYNC B1 ;  /* 0x0000000000017941 */ /* 0x000fea0003800000 */
.L_x_741:
        /* <DEDUP_REMOVED lines=13> */
.L_x_744:
[----:B------:R-:W-:Y:S05]  /*2d780*/  BSYNC B1 ;  /* 0x0000000000017941 */ /* 0x000fea0003800000 */
.L_x_743:
        /* <DEDUP_REMOVED lines=13> */
.L_x_746:
[----:B------:R-:W-:Y:S05]  /*2d860*/  BSYNC B1 ;  /* 0x0000000000017941 */ /* 0x000fea0003800000 */
.L_x_745:
        /* <DEDUP_REMOVED lines=13> */
.L_x_748:
[----:B------:R-:W-:Y:S05]  /*2d940*/  BSYNC B1 ;  /* 0x0000000000017941 */ /* 0x000fea0003800000 */
.L_x_747:
        /* <DEDUP_REMOVED lines=13> */
.L_x_750:
[----:B------:R-:W-:Y:S05]  /*2da20*/  BSYNC B1 ;  /* 0x0000000000017941 */ /* 0x000fea0003800000 */
.L_x_749:
        /* <DEDUP_REMOVED lines=13> */
.L_x_752:
[----:B------:R-:W-:Y:S05]  /*2db00*/  BSYNC B1 ;  /* 0x0000000000017941 */ /* 0x000fea0003800000 */
.L_x_751:
        /* <DEDUP_REMOVED lines=13> */
.L_x_754:
[----:B------:R-:W-:Y:S05]  /*2dbe0*/  BSYNC B1 ;  /* 0x0000000000017941 */ /* 0x000fea0003800000 */
.L_x_753:
        /* <DEDUP_REMOVED lines=13> */
.L_x_756:
[----:B------:R-:W-:Y:S05]  /*2dcc0*/  BSYNC B1 ;  /* 0x0000000000017941 */ /* 0x000fea0003800000 */
.L_x_755:
        /* <DEDUP_REMOVED lines=13> */
.L_x_758:
[----:B------:R-:W-:Y:S05]  /*2dda0*/  BSYNC B1 ;  /* 0x0000000000017941 */ /* 0x000fea0003800000 */
.L_x_757:
        /* <DEDUP_REMOVED lines=13> */
.L_x_760:
[----:B------:R-:W-:Y:S05]  /*2de80*/  BSYNC B1 ;  /* 0x0000000000017941 */ /* 0x000fea0003800000 */
.L_x_759:
        /* <DEDUP_REMOVED lines=13> */
.L_x_762:
[----:B------:R-:W-:Y:S05]  /*2df60*/  BSYNC B1 ;  /* 0x0000000000017941 */ /* 0x000fea0003800000 */
.L_x_761:
        /* <DEDUP_REMOVED lines=13> */
.L_x_764:
[----:B------:R-:W-:Y:S05]  /*2e040*/  BSYNC B1 ;  /* 0x0000000000017941 */ /* 0x000fea0003800000 */
.L_x_763:
        /* <DEDUP_REMOVED lines=13> */
.L_x_766:
[----:B------:R-:W-:Y:S05]  /*2e120*/  BSYNC B1 ;  /* 0x0000000000017941 */ /* 0x000fea0003800000 */
.L_x_765:
        /* <DEDUP_REMOVED lines=13> */
.L_x_768:
[----:B------:R-:W-:Y:S05]  /*2e200*/  BSYNC B1 ;  /* 0x0000000000017941 */ /* 0x000fea0003800000 */
.L_x_767:
        /* <DEDUP_REMOVED lines=13> */
.L_x_770:
[----:B------:R-:W-:Y:S05]  /*2e2e0*/  BSYNC B1 ;  /* 0x0000000000017941 */ /* 0x000fea0003800000 */
.L_x_769:
        /* <DEDUP_REMOVED lines=13> */
.L_x_772:
[----:B------:R-:W-:Y:S05]  /*2e3c0*/  BSYNC B1 ;  /* 0x0000000000017941 */ /* 0x000fea0003800000 */
.L_x_771:
        /* <DEDUP_REMOVED lines=13> */
.L_x_774:
[----:B------:R-:W-:Y:S05]  /*2e4a0*/  BSYNC B1 ;  /* 0x0000000000017941 */ /* 0x000fea0003800000 */
.L_x_773:
        /* <DEDUP_REMOVED lines=13> */
.L_x_776:
[----:B------:R-:W-:Y:S05]  /*2e580*/  BSYNC B1 ;  /* 0x0000000000017941 */ /* 0x000fea0003800000 */
.L_x_775:
        /* <DEDUP_REMOVED lines=13> */
.L_x_778:
[----:B------:R-:W-:Y:S05]  /*2e660*/  BSYNC B1 ;  /* 0x0000000000017941 */ /* 0x000fea0003800000 */
.L_x_777:
        /* <DEDUP_REMOVED lines=13> */
.L_x_780:
[----:B------:R-:W-:Y:S05]  /*2e740*/  BSYNC B1 ;  /* 0x0000000000017941 */ /* 0x000fea0003800000 */
.L_x_779:
        /* <DEDUP_REMOVED lines=13> */
.L_x_782:
[----:B------:R-:W-:Y:S05]  /*2e820*/  BSYNC B1 ;  /* 0x0000000000017941 */ /* 0x000fea0003800000 */
.L_x_781:
        /* <DEDUP_REMOVED lines=13> */
.L_x_784:
[----:B------:R-:W-:Y:S05]  /*2e900*/  BSYNC B1 ;  /* 0x0000000000017941 */ /* 0x000fea0003800000 */
.L_x_783:
        /* <DEDUP_REMOVED lines=13> */
.L_x_786:
[----:B------:R-:W-:Y:S05]  /*2e9e0*/  BSYNC B1 ;  /* 0x0000000000017941 */ /* 0x000fea0003800000 */
.L_x_785:
        /* <DEDUP_REMOVED lines=13> */
.L_x_788:
[----:B------:R-:W-:Y:S05]  /*2eac0*/  BSYNC B1 ;  /* 0x0000000000017941 */ /* 0x000fea0003800000 */
.L_x_787:
        /* <DEDUP_REMOVED lines=13> */
.L_x_790:
[----:B------:R-:W-:Y:S05]  /*2eba0*/  BSYNC B1 ;  /* 0x0000000000017941 */ /* 0x000fea0003800000 */
.L_x_789:
        /* <DEDUP_REMOVED lines=13> */
.L_x_792:
[----:B------:R-:W-:Y:S05]  /*2ec80*/  BSYNC B1 ;  /* 0x0000000000017941 */ /* 0x000fea0003800000 */
.L_x_791:
        /* <DEDUP_REMOVED lines=13> */
.L_x_794:
[----:B------:R-:W-:Y:S05]  /*2ed60*/  BSYNC B1 ;  /* 0x0000000000017941 */ /* 0x000fea0003800000 */
.L_x_793:
        /* <DEDUP_REMOVED lines=13> */
.L_x_796:
[----:B------:R-:W-:Y:S05]  /*2ee40*/  BSYNC B1 ;  /* 0x0000000000017941 */ /* 0x000fea0003800000 */
.L_x_795:
        /* <DEDUP_REMOVED lines=13> */
.L_x_798:
[----:B------:R-:W-:Y:S05]  /*2ef20*/  BSYNC B1 ;  /* 0x0000000000017941 */ /* 0x000fea0003800000 */
.L_x_797:
[----:B0-----:R-:W2:Y:S01]  /*2ef30*/  LDL.LU R3, [R1+0x84c] ;  /* 0x00084c0001037983 */ /* 0x001ea20000300800 */
[----:B-----5:R-:W-:Y:S01]  /*2ef40*/  LOP3.LUT R2, R2, 0xff, RZ, 0xc0, !PT ;  /* 0x000000ff02027812 */ /* 0x020fe200078ec0ff */
[----:B------:R-:W-:Y:S01]  /*2ef50*/  BSSY B1, `(.L_x_799) ;  /* 0x000000b000017945 */ /* 0x000fe20003800000 */
[----:B------:R-:W-:Y:S02]  /*2ef60*/  ISETP.LT.OR P0, PT, R0, 0x17a, !P0 ;  /* 0x0000017a0000780c */ /* 0x000fe40004701670 */
[----:B------:R-:W-:Y:S02]  /*2ef70*/  F2FP.F16.E4M3.UNPACK_B R2, R2 ;  /* 0x00000002ff02723e */ /* 0x000fe400020006ff */
[----:B------:R-:W-:-:S03]  /*2ef80*/  PRMT R0, RZ, 0x7610, R0 ;  /* 0x00007610ff007816 */ /* 0x000fc60000000000 */
[----:B------:R-:W-:-:S05]  /*2ef90*/  HADD2.F32 R2, -RZ, R2.H0_H0 ;  /* 0x20000002ff027230 */ /* 0x000fca0000004100 */
[----:B------:R-:W-:-:S04]  /*2efa0*/  FMUL R2, R2, UR24 ;  /* 0x0000001802027c20 */ /* 0x000fc80008400000 */
[----:B--2---:R-:W-:-:S05]  /*2efb0*/  FFMA R2, R3, UR17, R2 ;  /* 0x0000001103027c23 */ /* 0x004fca0008000002 */
[----:B------:R-:W-:-:S05]  /*2efc0*/  F2FP.SATFINITE.E4M3.F32.PACK_AB_MERGE_C R3, RZ, R2, RZ ;  /* 0x00000002ff03723e */ /* 0x000fca00048070ff */
[----:B------:R0:W-:Y:S01]  /*2efd0*/  @!P2 STG.E.U8 desc[UR18][R28.64+0x178], R3 ;  /* 0x000178031c00a986 */ /* 0x0001e2000c101112 */
[----:B------:R-:W-:Y:S05]  /*2efe0*/  @P0 BRA `(.L_x_800) ;  /* 0x0000000000040947 */ /* 0x000fea0003800000 */
[----:B------:R2:W5:Y:S02]  /*2eff0*/  LDG.E.U8 R0, desc[UR18][R6.64+0x179] ;  /* 0x0001791206007981 */ /* 0x000564000c1e1100 */
.L_x_800:
[----:B------:R-:W-:Y:S05]  /*2f000*/  BSYNC B1 ;  /* 0x0000000000017941 */ /* 0x000fea0003800000 */
.L_x_799:
[----:B------:R-:W-:Y:S05]  /*2f010*/  @P0 BRA `(.L_x_801) ;  /* 0x0000007400880947 */ /* 0x000fea0003800000 */
[----:B------:R-:W2:Y:S01]  /*2f020*/  LDL.LU R2, [R1+0x850] ;  /* 0x0008500001027983 */ /* 0x000ea20000300800 */
[----:B-----5:R-:W-:-:S04]  /*2f030*/  LOP3.LUT R0, R0, 0xff, RZ, 0xc0, !PT ;  /* 0x000000ff00007812 */ /* 0x020fc800078ec0ff */
[----:B------:R-:W-:-:S05]  /*2f040*/  F2FP.F16.E4M3.UNPACK_B R0, R0 ;  /* 0x00000000ff00723e */ /* 0x000fca00020006ff */
[----:B------:R-:W-:-:S05]  /*2f050*/  HADD2.F32 R0, -RZ, R0.H0_H0 ;  /* 0x20000000ff007230 */ /* 0x000fca0000004100 */
[----:B------:R-:W-:-:S04]  /*2f060*/  FMUL R0, R0, UR24 ;  /* 0x0000001800007c20 */ /* 0x000fc80008400000 */
[----:B--2---:R-:W-:-:S05]  /*2f070*/  FFMA R0, R2, UR17, R0 ;  /* 0x0000001102007c23 */ /* 0x004fca0008000000 */
[----:B0-----:R-:W-:-:S05]  /*2f080*/  F2FP.SATFINITE.E4M3.F32.PACK_AB_MERGE_C R3, RZ, R0, RZ ;  /* 0x00000000ff03723e */ /* 0x001fca00048070ff */
[----:B------:R0:W-:Y:S01]  /*2f090*/  STG.E.U8 desc[UR18][R28.64+0x179], R3 ;  /* 0x000179031c007986 */ /* 0x0001e2000c101112 */
[----:B------:R-:W-:Y:S05]  /*2f0a0*/  BRA `(.L_x_801) ;  /* 0x0000007400647947 */ /* 0x000fea0003800000 */
.L_x_32:
[----:B------:R-:W2:Y:S04]  /*2f0b0*/  LDL.LU R38, [R1+0x300] ;  /* 0x0003000001267983 */ /* 0x000ea80000300800 */
[----:B------:R-:W3:Y:S04]  /*2f0c0*/  LDL.LU R2, [R1+0x304] ;  /* 0x0003040001027983 */ /* 0x000ee80000300800 */
[----:B------:R-:W4:Y:S04]  /*2f0d0*/  LDL.LU R35, [R1+0x308] ;  /* 0x0003080001237983 */ /* 0x000f280000300800 */
[----:B------:R-:W4:Y:S04]  /*2f0e0*/  LDL.LU R37, [R1+0x30c] ;  /* 0x00030c0001257983 */ /* 0x000f280000300800 */
[----:B------:R-:W4:Y:S04]  /*2f0f0*/  LDL.LU R36, [R1+0x310] ;  /* 0x0003100001247983 */ /* 0x000f280000300800 */
[----:B------:R-:W4:Y:S04]  /*2f100*/  LDL.LU R33, [R1+0x314] ;  /* 0x0003140001217983 */ /* 0x000f280000300800 */
[----:B------:R-:W4:Y:S01]  /*2f110*/  LDL.LU R32, [R1+0x318] ;  /* 0x0003180001207983 */ /* 0x000f220000300800 */
[----:B------:R-:W-:Y:S01]  /*2f120*/  ISETP.GE.AND P3, PT, R34, 0x1, PT ;  /* 0x000000012200780c */ /* 0x000fe20003f66270 */
[----:B------:R-:W-:Y:S01]  /*2f130*/  FMUL R3, R3, UR17 ;  /* 0x0000001103037c20 */ /* 0x000fe20008400000 */
[----:B------:R-:W-:Y:S01]  /*2f140*/  FMUL R4, R4, UR17 ;  /* 0x0000001104047c20 */ /* 0x000fe20008400000 */
[----:B------:R-:W-:Y:S01]  /*2f150*/  ISETP.GE.AND P2, PT, R34, 0x9, PT ;  /* 0x000000092200780c */ /* 0x000fe20003f46270 */
[----:B------:R-:W-:Y:S01]  /*2f160*/  FMUL R5, R5, UR17 ;  /* 0x0000001105057c20 */ /* 0x000fe20008400000 */
[----:B------:R-:W-:Y:S01]  /*2f170*/  ISETP.LT.OR P0, PT, R0, 0x1, !P3 ;  /* 0x000000010000780c */ /* 0x000fe20005f01670 */
[----:B------:R-:W-:Y:S01]  /*2f180*/  FMUL R6, R6, UR17 ;  /* 0x0000001106067c20 */ /* 0x000fe20008400000 */
[----:B------:R-:W-:Y:S01]  /*2f190*/  F2FP.SATFINITE.E4M3.F32.PACK_AB_MERGE_C R3, RZ, R3, RZ ;  /* 0x00000003ff03723e */ /* 0x000fe200048070ff */
[----:B------:R-:W-:Y:S01]  /*2f1a0*/  FMUL R7, R7, UR17 ;  /* 0x0000001107077c20 */ /* 0x000fe20008400000 */
[----:B------:R-:W-:Y:S01]  /*2f1b0*/  F2FP.SATFINITE.E4M3.F32.PACK_AB_MERGE_C R4, RZ, R4, RZ ;  /* 0x00000004ff04723e */ /* 0x000fe200048070ff */
[----:B------:R-:W-:Y:S01]  /*2f1c0*/  FMUL R8, R8, UR17 ;  /* 0x0000001108087c20 */ /* 0x000fe20008400000 */
[C---:B------:R-:W-:Y:S01]  /*2f1d0*/  ISETP.LT.OR P1, PT, R0.reuse, 0x2, !P2 ;  /* 0x000000020000780c */ /* 0x040fe20005721670 */
[----:B------:R-:W-:Y:S01]  /*2f1e0*/  FMUL R9, R9, UR17 ;  /* 0x0000001109097c20 */ /* 0x000fe20008400000 */
[----:B------:R-:W-:Y:S01]  /*2f1f0*/  ISETP.LT.OR P5, PT, R0, 0x9, !P3 ;  /* 0x000000090000780c */ /* 0x000fe20005fa1670 */
[----:B------:R-:W-:Y:S01]  /*2f200*/  FMUL R10, R10, UR17 ;  /* 0x000000110a0a7c20 */ /* 0x000fe20008400000 */
[----:B------:R-:W-:Y:S01]  /*2f210*/  F2FP.SATFINITE.E4M3.F32.PACK_AB_MERGE_C R5, RZ, R5, RZ ;  /* 0x00000005ff05723e */ /* 0x000fe200048070ff */
[----:B------:R-:W-:Y:S01]  /*2f220*/  FMUL R11, R11, UR17 ;  /* 0x000000110b0b7c20 */ /* 0x000fe20008400000 */
[----:B------:R-:W-:Y:S01]  /*2f230*/  F2FP.SATFINITE.E4M3.F32.PACK_AB_MERGE_C R6, RZ, R6, RZ ;  /* 0x00000006ff06723e */ /* 0x000fe200048070ff */
[----:B------:R2:W-:Y:S01]  /*2f240*/  @!P0 STG.E.U8 desc[UR18][R24.64], R3 ;  /* 0x0000000318008986 */ /* 0x0005e2000c101112 */
[----:B------:R-:W-:Y:S01]  /*2f250*/  ISETP.LT.OR P0, PT, R0, 0x2, !P3 ;  /* 0x000000020000780c */ /* 0x000fe20005f01670 */
[----:B------:R-:W-:Y:S01]  /*2f260*/  FMUL R12, R12, UR17 ;  /* 0x000000110c0c7c20 */ /* 0x000fe20008400000 */
[----:B------:R-:W-:Y:S01]  /*2f270*/  F2FP.SATFINITE.E4M3.F32.PACK_AB_MERGE_C R7, RZ, R7, RZ ;  /* 0x00000007ff07723e */ /* 0x000fe200048070ff */
        /* <DEDUP_REMOVED lines=14> */
[----:B------:R-:W-:Y:S01]  /*2f360*/  @!P1 STG.E.U8 desc[UR18][R26.64+0x1], R6 ;  /* 0x000001061a009986 */ /* 0x000fe2000c101112 */
        /* <DEDUP_REMOVED lines=9> */
[----:B------:R-:W-:Y:S01]  /*2f400*/  @!P0 STG.E.U8 desc[UR18][R26.64], R5 ;  /* 0x000000051a008986 */ /* 0x000fe2000c101112 */
[C---:B------:R-:W-:Y:S01]  /*2f410*/  ISETP.LT.OR P0, PT, R0.reuse, 0xa, !P3 ;  /* 0x0000000a0000780c */ /* 0x040fe20005f01670 */
        /* <DEDUP_REMOVED lines=13> */
[----:B------:R-:W-:Y:S01]  /*2f4f0*/  ISETP.LT.OR P0, PT, R0, 0x11, !P3 ;  /* 0x000000110000780c */ /* 0x000fe20005f01670 */
        /* <DEDUP_REMOVED lines=23> */
[C---:B------:R-:W-:Y:S01]  /*2f670*/  ISETP.LT.OR P6, PT, R0.reuse, 0x3a, !P3 ;  /* 0x0000003a0000780c */ /* 0x040fe20005fc1670 */
        /* <DEDUP_REMOVED lines=39> */
[----:B------:R-:W-:-:S02]  /*2f8f0*/  ISETP.LT.OR P5, PT, R0, 0x29, !P2 ;  /* 0x000000290000780c */ /* 0x000fc400057a1670 */
[----:B------:R-:W-:Y:S01]  /*2f900*/  F2FP.SATFINITE.E4M3.F32.PACK_AB_MERGE_C R232, RZ, R232, RZ ;  /* 0x000000e8ffe8723e */ /* 0x000fe200048070ff */
[----:B------:R-:W4:Y:S01]  /*2f910*/  LDL.LU R41, [R1+0x31c] ;  /* 0x00031c0001297983 */ /* 0x000f220000300800 */
[----:B------:R-:W-:Y:S02]  /*2f920*/  F2FP.SATFINITE.E4M3.F32.PACK_AB_MERGE_C R233, RZ, R233, RZ ;  /* 0x000000e9ffe9723e */ /* 0x000fe400048070ff */
[----:B------:R-:W-:Y:S01]  /*2f930*/  F2FP.SATFINITE.E4M3.F32.PACK_AB_MERGE_C R234, RZ, R234, RZ ;  /* 0x000000eaffea723e */ /* 0x000fe200048070ff */
[----:B------:R-:W-:Y:S01]  /*2f940*/  @!P0 STG.E.U8 desc[UR18][R24.64+0x28], R23 ;  /* 0x0000281718008986 */ /* 0x000fe2000c101112 */
[C---:B------:R-:W-:Y:S02]  /*2f950*/  ISETP.LT.OR P0, PT, R0.reuse, 0x2a, !P2 ;  /* 0x0000002a0000780c */ /* 0x040fe40005701670 */
[----:B------:R-:W-:Y:S01]  /*2f960*/  F2FP.SATFINITE.E4M3.F32.PACK_AB_MERGE_C R235, RZ, R235, RZ ;  /* 0x000000ebffeb723e */ /* 0x000fe200048070ff */
[----:B------:R-:W-:Y:S01]  /*2f970*/  @!P1 STG.E.U8 desc[UR18][R24.64+0x29], R216 ;  /* 0x000029d818009986 */ /* 0x000fe2000c101112 */
[----:B------:R-:W-:-:S02]  /*2f980*/  ISETP.LT.OR P1, PT, R0, 0x31, !P3 ;  /* 0x000000310000780c */ /* 0x000fc40005f21670 */
[----:B------:R-:W-:Y:S01]  /*2f990*/  F2FP.SATFINITE.E4M3.F32.PACK_AB_MERGE_C R236, RZ, R236, RZ ;  /* 0x000000ecffec723e */ /* 0x000fe200048070ff */
[----:B------:R-:W-:Y:S01]  /*2f9a0*/  @!P5 STG.E.U8 desc[UR18][R26.64+0x28], R217 ;  /* 0x000028d91a00d986 */ /* 0x000fe2000c101112 */
[C---:B------:R-:W-:Y:S02]  /*2f9b0*/  ISETP.LT.OR P5, PT, R0.reuse, 0x32, !P3 ;  /* 0x000000320000780c */ /* 0x040fe40005fa1670 */
[----:B------:R-:W-:Y:S01]  /*2f9c0*/  F2FP.SATFINITE.E4M3.F32.PACK_AB_MERGE_C R237, RZ, R237, RZ ;  /* 0x000000edffed723e */ /* 0x000fe200048070ff */
[----:B------:R-:W4:Y:S04]  /*2f9d0*/  LDL.LU R39, [R1+0x320] ;  /* 0x0003200001277983 */ /* 0x000f280000300800 */
[----:B------:R-:W-:Y:S01]  /*2f9e0*/  @!P0 STG.E.U8 desc[UR18][R26.64+0x29], R218 ;  /* 0x000029da1a008986 */ /* 0x000fe2000c101112 */
[----:B------:R-:W-:-:S03]  /*2f9f0*/  ISETP.LT.OR P0, PT, R0, 0x31, !P2 ;  /* 0x000000310000780c */ /* 0x000fc60005701670 */
[----:B------:R-:W-:Y:S01]  /*2fa00*/  @!P1 STG.E.U8 desc[UR18][R24.64+0x30], R219 ;  /* 0x000030db18009986 */ /* 0x000fe2000c101112 */
[----:B------:R-:W-:-:S03]  /*2fa10*/  ISETP.LT.OR P1, PT, R0, 0x32, !P2 ;  /* 0x000000320000780c */ /* 0x000fc60005721670 */
[----:B------:R-:W-:Y:S01]  /*2fa20*/  @!P5 STG.E.U8 desc[UR18][R24.64+0x31], R220 ;  /* 0x000031dc1800d986 */ /* 0x000fe2000c101112 */
[----:B------:R-:W-:-:S05]  /*2fa30*/  ISETP.LT.OR P5, PT, R0, 0x39, !P3 ;  /* 0x000000390000780c */ /* 0x000fca0005fa1670 */
[----:B------:R-:W-:Y:S01]  /*2fa40*/  @!P0 STG.E.U8 desc[UR18][R26.64+0x30], R221 ;  /* 0x000030dd1a008986 */ /* 0x000fe2000c101112 */
[----:B------:R-:W-:-:S03]  /*2fa50*/  ISETP.LT.OR P0, PT, R0, 0x39, !P2 ;  /* 0x000000390000780c */ /* 0x000fc60005701670 */
        /* <DEDUP_REMOVED lines=31> */
[----:B--2---:R-:W-:-:S03]  /*2fc50*/  FMUL R3, R38, UR17 ;  /* 0x0000001126037c20 */ /* 0x004fc60008400000 */
[----:B------:R-:W2:Y:S01]  /*2fc60*/  LDL.LU R38, [R1+0x324] ;  /* 0x0003240001267983 */ /* 0x000ea20000300800 */
[----:B---3--:R-:W-:Y:S01]  /*2fc70*/  FMUL R2, R2, UR17 ;  /* 0x0000001102027c20 */ /* 0x008fe20008400000 */
[----:B0-----:R-:W-:-:S04]  /*2fc80*/  F2FP.SATFINITE.E4M3.F32.PACK_AB_MERGE_C R4, RZ, R3, RZ ;  /* 0x00000003ff04723e */ /* 0x001fc800048070ff */
[----:B------:R-:W-:Y:S01]  /*2fc90*/  F2FP.SATFINITE.E4M3.F32.PACK_AB_MERGE_C R3, RZ, R2, RZ ;  /* 0x00000002ff03723e */ /* 0x000fe200048070ff */
[----:B----4-:R-:W-:Y:S01]  /*2fca0*/  FMUL R2, R35, UR17 ;  /* 0x0000001123027c20 */ /* 0x010fe20008400000 */
[----:B------:R-:W-:Y:S04]  /*2fcb0*/  @!P1 STG.E.U8 desc[UR18][R26.64+0x51], R4 ;  /* 0x000051041a009986 */ /* 0x000fe8000c101112 */
[----:B------:R0:W-:Y:S04]  /*2fcc0*/  @!P5 STG.E.U8 desc[UR18][R24.64+0x58], R3 ;  /* 0x000058031800d986 */ /* 0x0001e8000c101112 */
[----:B------:R-:W3:Y:S01]  /*2fcd0*/  LDL.LU R35, [R1+0x328] ;  /* 0x0003280001237983 */ /* 0x000ee20000300800 */
[----:B0-----:R-:W-:Y:S01]  /*2fce0*/  F2FP.SATFINITE.E4M3.F32.PACK_AB_MERGE_C R3, RZ, R2, RZ ;  /* 0x00000002ff03723e */ /* 0x001fe200048070ff */
[----:B------:R-:W-:Y:S01]  /*2fcf0*/  FMUL R4, R37, UR17 ;  /* 0x0000001125047c20 */ /* 0x000fe20008400000 */
[----:B------:R-:W-:-:S03]  /*2fd00*/  FMUL R2, R36, UR17 ;  /* 0x0000001124027c20 */ /* 0x000fc60008400000 */
[----:B------:R0:W-:Y:S01]  /*2fd10*/  @!P6 STG.E.U8 desc[UR18][R24.64+0x59], R3 ;  /* 0x000059031800e986 */ /* 0x0001e2000c101112 */
[----:B------:R-:W-:Y:S02]  /*2fd20*/  F2FP.SATFINITE.E4M3.F32.PACK_AB_MERGE_C R5, RZ, R4, RZ ;  /* 0x00000004ff05723e */ /* 0x000fe400048070ff */
[----:B------:R-:W-:Y:S01]  /*2fd30*/  F2FP.SATFINITE.E4M3.F32.PACK_AB_MERGE_C R4, RZ, R2, RZ ;  /* 0x00000002ff04723e */ /* 0x000fe200048070ff */
[----:B------:R-:W-:Y:S01]  /*2fd40*/  FMUL R2, R32, UR17 ;  /* 0x0000001120027c20 */ /* 0x000fe20008400000 */
[----:B0-----:R-:W-:Y:S02]  /*2fd50*/  FMUL R3, R33, UR17 ;  /* 0x0000001121037c20 */ /* 0x001fe40008400000 */
[----:B------:R-:W4:Y:S04]  /*2fd60*/  LDL.LU R33, [R1+0x32c] ;  /* 0x00032c0001217983 */ /* 0x000f280000300800 */
[----:B------:R-:W4:Y:S04]  /*2fd70*/  LDL.LU R37, [R1+0x330] ;  /* 0x0003300001257983 */ /* 0x000f280000300800 */
[----:B------:R-:W4:Y:S01]  /*2fd80*/  LDL.LU R32, [R1+0x334] ;  /* 0x0003340001207983 */ /* 0x000f220000300800 */
[----:B------:R-:W-:-:S02]  /*2fd90*/  ISETP.LT.OR P0, PT, R0, 0x59, !P2 ;  /* 0x000000590000780c */ /* 0x000fc40005701670 */
[C---:B------:R-:W-:Y:S01]  /*2fda0*/  ISETP.LT.OR P1, PT, R0.reuse, 0x5a, !P2 ;  /* 0x0000005a0000780c */ /* 0x040fe20005721670 */
[----:B------:R-:W4:Y:S01]  /*2fdb0*/  LDL.LU R36, [R1+0x338] ;  /* 0x0003380001247983 */ /* 0x000f220000300800 */
[C---:B------:R-:W-:Y:S02]  /*2fdc0*/  ISETP.LT.OR P5, PT, R0.reuse, 0x61, !P3 ;  /* 0x000000610000780c */ /* 0x040fe40005fa1670 */
[----:B------:R-:W-:Y:S02]  /*2fdd0*/  ISETP.LT.OR P6, PT, R0, 0x62, !P3 ;  /* 0x000000620000780c */ /* 0x000fe40005fc1670 */
[----:B------:R-:W-:Y:S02]  /*2fde0*/  F2FP.SATFINITE.E4M3.F32.PACK_AB_MERGE_C R3, RZ, R3, RZ ;  /* 0x00000003ff03723e */ /* 0x000fe400048070ff */
[----:B------:R-:W-:-:S03]  /*2fdf0*/  F2FP.SATFINITE.E4M3.F32.PACK_AB_MERGE_C R2, RZ, R2, RZ ;  /* 0x00000002ff02723e */ /* 0x000fc600048070ff */
[----:B------:R0:W-:Y:S01]  /*2fe00*/  @!P0 STG.E.U8 desc[UR18][R26.64+0x58], R5 ;  /* 0x000058051a008986 */ /* 0x0001e2000c101112 */
[----:B------:R-:W-:-:S03]  /*2fe10*/  ISETP.LT.OR P0, PT, R0, 0x61, !P2 ;  /* 0x000000610000780c */ /* 0x000fc60005701670 */
[----:B------:R1:W-:Y:S01]  /*2fe20*/  @!P1 STG.E.U8 desc[UR18][R26.64+0x59], R4 ;  /* 0x000059041a009986 */ /* 0x0003e2000c101112 */
[----:B------:R-:W-:-:S03]  /*2fe30*/  ISETP.LT.OR P1, PT, R0, 0x62, !P2 ;  /* 0x000000620000780c */ /* 0x000fc60005721670 */
[----:B------:R2:W-:Y:S01]  /*2fe40*/  @!P5 STG.E.U8 desc[UR18][R24.64+0x60], R3 ;  /* 0x000060031800d986 */ /* 0x0005e2000c101112 */
[----:B------:R-:W-:-:S03]  /*2fe50*/  ISETP.LT.OR P5, PT, R0, 0x69, !P3 ;  /* 0x000000690000780c */ /* 0x000fc60005fa1670 */
[----:B------:R3:W-:Y:S01]  /*2fe60*/  @!P6 STG.E.U8 desc[UR18][R24.64+0x61], R2 ;  /* 0x000061021800e986 */ /* 0x0007e2000c101112 */
[----:B0-----:R-:W-:-:S03]  /*2fe70*/  FMUL R5, R41, UR17 ;  /* 0x0000001129057c20 */ /* 0x001fc60008400000 */
[----:B------:R-:W4:Y:S02]  /*2fe80*/  LDL.LU R41, [R1+0x33c] ;  /* 0x00033c0001297983 */ /* 0x000f240000300800 */
[----:B------:R-:W-:-:S05]  /*2fe90*/  F2FP.SATFINITE.E4M3.F32.PACK_AB_MERGE_C R5, RZ, R5, RZ ;  /* 0x00000005ff05723e */ /* 0x000fca00048070ff */
[----:B------:R4:W-:Y:S01]  /*2fea0*/  @!P0 STG.E.U8 desc[UR18][R26.64+0x60], R5 ;  /* 0x000060051a008986 */ /* 0x0009e2000c101112 */
[----:B-1----:R-:W-:-:S05]  /*2feb0*/  FMUL R4, R39, UR17 ;  /* 0x0000001127047c20 */ /* 0x002fca0008400000 */
[----:B------:R-:W-:-:S05]  /*2fec0*/  F2FP.SATFINITE.E4M3.F32.PACK_AB_MERGE_C R4, RZ, R4, RZ ;  /* 0x00000004ff04723e */ /* 0x000fca00048070ff */
[----:B------:R-:W-:Y:S01]  /*2fed0*/  @!P1 STG.E.U8 desc[UR18][R26.64+0x61], R4 ;  /* 0x000061041a009986 */ /* 0x000fe2000c101112 */
[----:B--2---:R-:W-:-:S03]  /*2fee0*/  FMUL R3, R38, UR17 ;  /* 0x0000001126037c20 */ /* 0x004fc60008400000 */
[----:B------:R-:W2:Y:S02]  /*2fef0*/  LDL.LU R38, [R1+0x340] ;  /* 0x0003400001267983 */ /* 0x000ea40000300800 */
[----:B------:R-:W-:Y:S01]  /*2ff00*/  F2FP.SATFINITE.E4M3.F32.PACK_AB_MERGE_C R3, RZ, R3, RZ ;  /* 0x00000003ff03723e */ /* 0x000fe200048070ff */
[----:B---3--:R-:W-:Y:S02]  /*2ff10*/  FMUL R2, R35, UR17 ;  /* 0x0000001123027c20 */ /* 0x008fe40008400000 */
[----:B------:R-:W3:Y:S04]  /*2ff20*/  LDL.LU R35, [R1+0x344] ;  /* 0x0003440001237983 */ /* 0x000ee80000300800 */
[----:B------:R0:W-:Y:S01]  /*2ff30*/  @!P5 STG.E.U8 desc[UR18][R24.64+0x68], R3 ;  /* 0x000068031800d986 */ /* 0x0001e2000c101112 */
[----:B----4-:R-:W-:-:S03]  /*2ff40*/  FMUL R5, R33, UR17 ;  /* 0x0000001121057c20 */ /* 0x010fc60008400000 */
[----:B------:R-:W4:Y:S01]  /*2ff50*/  LDL.LU R33, [R1+0x348] ;  /* 0x0003480001217983 */ /* 0x000f220000300800 */
[----:B0-----:R-:W-:-:S03]  /*2ff60*/  FMUL R3, R32, UR17 ;  /* 0x0000001120037c20 */ /* 0x001fc60008400000 */
[----:B------:R-:W4:Y:S01]  /*2ff70*/  LDL.LU R32, [R1+0x34c] ;  /* 0x00034c0001207983 */ /* 0x000f220000300800 */
[C---:B------:R-:W-:Y:S02]  /*2ff80*/  ISETP.LT.OR P6, PT, R0.reuse, 0x6a, !P3 ;  /* 0x0000006a0000780c */ /* 0x040fe40005fc1670 */
[----:B------:R-:W-:Y:S02]  /*2ff90*/  F2FP.SATFINITE.E4M3.F32.PACK_AB_MERGE_C R2, RZ, R2, RZ ;  /* 0x00000002ff02723e */ /* 0x000fe400048070ff */
[C---:B------:R-:W-:Y:S01]  /*2ffa0*/  ISETP.LT.OR P0, PT, R0.reuse, 0x69, !P2 ;  /* 0x000000690000780c */ /* 0x040fe20005701670 */
[----:B------:R-:W-:Y:S01]  /*2ffb0*/  FMUL R4, R37, UR17 ;  /* 0x0000001125047c20 */ /* 0x000fe20008400000 */
[C---:B------:R-:W-:Y:S01]  /*2ffc0*/  ISETP.LT.OR P1, PT, R0.reuse, 0x6a, !P2 ;  /* 0x0000006a0000780c */ /* 0x040fe20005721670 */
[----:B------:R-:W4:Y:S01]  /*2ffd0*/  LDL.LU R39, [R1+0x350] ;  /* 0x0003500001277983 */ /* 0x000f220000300800 */
[----:B------:R-:W-:-:S03]  /*2ffe0*/  ISETP.LT.OR P5, PT, R0, 0x71, !P3 ;  /* 0x000000710000780c */ /* 0x000fc60005fa1670 */
[----:B------:R-:W4:Y:S01]  /*2fff0*/  LDL.LU R37, [R1+0x354] ;  /* 0x0003540001257983 */ /* 0x000f220000300800 */
[----:B------:R-:W-:-:S03]  /*30000*/  F2FP.SATFINITE.E4M3.F32.PACK_AB_MERGE_C R5, RZ, R5, RZ ;  /* 0x00000005ff05723e */ /* 0x000fc600048070ff */
[----:B------:R0:W-:Y:S01]  /*30010*/  @!P6 STG.E.U8 desc[UR18][R24.64+0x69], R2 ;  /* 0x000069021800e986 */ /* 0x0001e2000c101112 */
[----:B------:R-:W-:Y:S02]  /*30020*/  ISETP.LT.OR P6, PT, R0, 0x72, !P3 ;  /* 0x000000720000780c */ /* 0x000fe40005fc1670 */
[----:B------:R-:W-:Y:S02]  /*30030*/  F2FP.SATFINITE.E4M3.F32.PACK_AB_MERGE_C R4, RZ, R4, RZ ;  /* 0x00000004ff04723e */ /* 0x000fe400048070ff */
[----:B------:R-:W-:Y:S01]  /*30040*/  F2FP.SATFINITE.E4M3.F32.PACK_AB_MERGE_C R3, RZ, R3, RZ ;  /* 0x00000003ff03723e */ /* 0x000fe200048070ff */
[----:B------:R1:W-:Y:S01]  /*30050*/  @!P0 STG.E.U8 desc[UR18][R26.64+0x68], R5 ;  /* 0x000068051a008986 */ /* 0x0003e2000c101112 */
[----:B0-----:R-:W-:-:S03]  /*30060*/  FMUL R2, R36, UR17 ;  /* 0x0000001124027c20 */ /* 0x001fc60008400000 */
[----:B------:R0:W-:Y:S01]  /*30070*/  @!P1 STG.E.U8 desc[UR18][R26.64+0x69], R4 ;  /* 0x000069041a009986 */ /* 0x0001e2000c101112 */
[----:B------:R-:W-:-:S03]  /*30080*/  ISETP.LT.OR P1, PT, R0, 0x72, !P2 ;  /* 0x000000720000780c */ /* 0x000fc60005721670 */
[----:B------:R-:W4:Y:S01]  /*30090*/  LDL.LU R36, [R1+0x358] ;  /* 0x0003580001247983 */ /* 0x000f220000300800 */
[----:B-1----:R-:W-:-:S03]  /*300a0*/  F2FP.SATFINITE.E4M3.F32.PACK_AB_MERGE_C R5, RZ, R2, RZ ;  /* 0x00000002ff05723e */ /* 0x002fc600048070ff */
[----:B------:R-:W-:Y:S04]  /*300b0*/  @!P5 STG.E.U8 desc[UR18][R24.64+0x70], R3 ;  /* 0x000070031800d986 */ /* 0x000fe8000c101112 */
[----:B------:R1:W-:Y:S01]  /*300c0*/  @!P6 STG.E.U8 desc[UR18][R24.64+0x71], R5 ;  /* 0x000071051800e986 */ /* 0x0003e2000c101112 */
[----:B0-----:R-:W-:-:S05]  /*300d0*/  FMUL R4, R41, UR17 ;  /* 0x0000001129047c20 */ /* 0x001fca0008400000 */
[----:B-1----:R-:W-:Y:S01]  /*300e0*/  F2FP.SATFINITE.E4M3.F32.PACK_AB_MERGE_C R5, RZ, R4, RZ ;  /* 0x00000004ff05723e */ /* 0x002fe200048070ff */
[----:B--2---:R-:W-:Y:S02]  /*300f0*/  FMUL R3, R38, UR17 ;  /* 0x0000001126037c20 */ /* 0x004fe40008400000 */
[----:B------:R-:W2:Y:S03]  /*30100*/  LDL.LU R38, [R1+0x35c] ;  /* 0x00035c0001267983 */ /* 0x000ea60000300800 */
[----:B------:R-:W-:Y:S01]  /*30110*/  F2FP.SATFINITE.E4M3.F32.PACK_AB_MERGE_C R4, RZ, R3, RZ ;  /* 0x00000003ff04723e */ /* 0x000fe200048070ff */
[----:B---3--:R-:W-:Y:S02]  /*30120*/  FMUL R2, R35, UR17 ;  /* 0x0000001123027c20 */ /* 0x008fe40008400000 */
[----:B------:R-:W3:Y:S03]  /*30130*/  LDL.LU R35, [R1+0x360] ;  /* 0x0003600001237983 */ /* 0x000ee60000300800 */
[----:B------:R-:W-:Y:S01]  /*30140*/  F2FP.SATFINITE.E4M3.F32.PACK_AB_MERGE_C R3, RZ, R2, RZ ;  /* 0x00000002ff03723e */ /* 0x000fe200048070ff */
[----:B------:R0:W-:Y:S01]  /*30150*/  @!P1 STG.E.U8 desc[UR18][R26.64+0x71], R4 ;  /* 0x000071041a009986 */ /* 0x0001e2000c101112 */
[----:B----4-:R-:W-:-:S03]  /*30160*/  FMUL R2, R33, UR17 ;  /* 0x0000001121027c20 */ /* 0x010fc60008400000 */
[----:B------:R-:W4:Y:S01]  /*30170*/  LDL.LU R33, [R1+0x364] ;  /* 0x0003640001217983 */ /* 0x000f220000300800 */
[----:B0-----:R-:W-:-:S03]  /*30180*/  FMUL R4, R32, UR17 ;  /* 0x0000001120047c20 */ /* 0x001fc60008400000 */
[----:B------:R-:W4:Y:S01]  /*30190*/  LDL.LU R32, [R1+0x368] ;  /* 0x0003680001207983 */ /* 0x000f220000300800 */
[C---:B------:R-:W-:Y:S02]  /*301a0*/  ISETP.LT.OR P0, PT, R0.reuse, 0x71, !P2 ;  /* 0x000000710000780c */ /* 0x040fe40005701670 */
[C---:B------:R-:W-:Y:S01]  /*301b0*/  ISETP.LT.OR P5, PT, R0.reuse, 0x79, !P3 ;  /* 0x000000790000780c */ /* 0x040fe20005fa1670 */
[----:B------:R-:W4:Y:S01]  /*301c0*/  LDL.LU R41, [R1+0x36c] ;  /* 0x00036c0001297983 */ /* 0x000f220000300800 */
[C---:B------:R-:W-:Y:S02]  /*301d0*/  ISETP.LT.OR P6, PT, R0.reuse, 0x7a, !P3 ;  /* 0x0000007a0000780c */ /* 0x040fe40005fc1670 */
[----:B------:R-:W-:-:S07]  /*301e0*/  ISETP.LT.OR P1, PT, R0, 0x7a, !P2 ;  /* 0x0000007a0000780c */ /* 0x000fce0005721670 */
[----:B------:R0:W-:Y:S01]  /*301f0*/  @!P0 STG.E.U8 desc[UR18][R26.64+0x70], R5 ;  /* 0x000070051a008986 */ /* 0x0001e2000c101112 */
[----:B------:R-:W-:-:S03]  /*30200*/  ISETP.LT.OR P0, PT, R0, 0x79, !P2 ;  /* 0x000000790000780c */ /* 0x000fc60005701670 */
[----:B------:R1:W-:Y:S01]  /*30210*/  @!P5 STG.E.U8 desc[UR18][R24.64+0x78], R3 ;  /* 0x000078031800d986 */ /* 0x0003e2000c101112 */
[C---:B------:R-:W-:Y:S02]  /*30220*/  ISETP.LT.OR P5, PT, R0.reuse, 0x81, !P3 ;  /* 0x000000810000780c */ /* 0x040fe40005fa1670 */
[----:B0-----:R-:W-:Y:S01]  /*30230*/  F2FP.SATFINITE.E4M3.F32.PACK_AB_MERGE_C R5, RZ, R2, RZ ;  /* 0x00000002ff05723e */ /* 0x001fe200048070ff */
[----:B------:R-:W-:Y:S01]  /*30240*/  FMUL R2, R37, UR17 ;  /* 0x0000001125027c20 */ /* 0x000fe20008400000 */
[----:B-1----:R-:W-:Y:S02]  /*30250*/  FMUL R3, R39, UR17 ;  /* 0x0000001127037c20 */ /* 0x002fe40008400000 */
[----:B------:R-:W4:Y:S04]  /*30260*/  LDL.LU R39, [R1+0x370] ;  /* 0x0003700001277983 */ /* 0x000f280000300800 */
[----:B------:R-:W4:Y:S04]  /*30270*/  LDL.LU R37, [R1+0x374] ;  /* 0x0003740001257983 */ /* 0x000f280000300800 */
[----:B------:R0:W-:Y:S01]  /*30280*/  @!P6 STG.E.U8 desc[UR18][R24.64+0x79], R5 ;  /* 0x000079051800e986 */ /* 0x0001e2000c101112 */
[----:B------:R-:W-:-:S02]  /*30290*/  ISETP.LT.OR P6, PT, R0, 0x82, !P3 ;  /* 0x000000820000780c */ /* 0x000fc40005fc1670 */
[----:B0-----:R-:W-:Y:S02]  /*302a0*/  F2FP.SATFINITE.E4M3.F32.PACK_AB_MERGE_C R5, RZ, R4, RZ ;  /* 0x00000004ff05723e */ /* 0x001fe400048070ff */
[----:B------:R-:W-:Y:S02]  /*302b0*/  F2FP.SATFINITE.E4M3.F32.PACK_AB_MERGE_C R4, RZ, R3, RZ ;  /* 0x00000003ff04723e */ /* 0x000fe400048070ff */
[----:B------:R-:W-:Y:S01]  /*302c0*/  F2FP.SATFINITE.E4M3.F32.PACK_AB_MERGE_C R3, RZ, R2, RZ ;  /* 0x00000002ff03723e */ /* 0x000fe200048070ff */
[----:B------:R-:W-:Y:S02]  /*302d0*/  FMUL R2, R36, UR17 ;  /* 0x0000001124027c20 */ /* 0x000fe40008400000 */
[----:B------:R-:W4:Y:S04]  /*302e0*/  LDL.LU R36, [R1+0x378] ;  /* 0x0003780001247983 */ /* 0x000f280000300800 */
[----:B------:R-:W-:Y:S04]  /*302f0*/  @!P0 STG.E.U8 desc[UR18][R26.64+0x78], R5 ;  /* 0x000078051a008986 */ /* 0x000fe8000c101112 */
[----:B------:R-:W-:Y:S04]  /*30300*/  @!P1 STG.E.U8 desc[UR18][R26.64+0x79], R4 ;  /* 0x000079041a009986 */ /* 0x000fe8000c101112 */
[----:B------:R0:W-:Y:S02]  /*30310*/  @!P5 STG.E.U8 desc[UR18][R24.64+0x80], R3 ;  /* 0x000080031800d986 */ /* 0x0001e4000c101112 */
[----:B0-----:R-:W-:-:S05]  /*30320*/  F2FP.SATFINITE.E4M3.F32.PACK_AB_MERGE_C R3, RZ, R2, RZ ;  /* 0x00000002ff03723e */ /* 0x001fca00048070ff */
[----:B------:R4:W-:Y:S01]  /*30330*/  @!P6 STG.E.U8 desc[UR18][R24.64+0x81], R3 ;  /* 0x000081031800e986 */ /* 0x0009e2000c101112 */
[----:B--2---:R-:W-:-:S05]  /*30340*/  FMUL R4, R38, UR17 ;  /* 0x0000001126047c20 */ /* 0x004fca0008400000 */
[----:B------:R-:W-:Y:S01]  /*30350*/  F2FP.SATFINITE.E4M3.F32.PACK_AB_MERGE_C R5, RZ, R4, RZ ;  /* 0x00000004ff05723e */ /* 0x000fe200048070ff */
[----:B---3--:R-:W-:Y:S02]  /*30360*/  FMUL R2, R35, UR17 ;  /* 0x0000001123027c20 */ /* 0x008fe40008400000 */
[----:B------:R-:W2:Y:S04]  /*30370*/  LDL.LU R35, [R1+0x37c] ;  /* 0x00037c0001237983 */ /* 0x000ea80000300800 */
[----:B------:R-:W3:Y:S01]  /*30380*/  LDL.LU R38, [R1+0x380] ;  /* 0x0003800001267983 */ /* 0x000ee20000300800 */
[----:B------:R-:W-:Y:S01]  /*30390*/  F2FP.SATFINITE.E4M3.F32.PACK_AB_MERGE_C R4, RZ, R2, RZ ;  /* 0x00000002ff04723e */ /* 0x000fe200048070ff */
[----:B----4-:R-:W-:Y:S02]  /*303a0*/  FMUL R3, R33, UR17 ;  /* 0x0000001121037c20 */ /* 0x010fe40008400000 */
[----:B------:R-:W4:Y:S01]  /*303b0*/  LDL.LU R33, [R1+0x384] ;  /* 0x0003840001217983 */ /* 0x000f220000300800 */
[----:B------:R-:W-:-:S03]  /*303c0*/  FMUL R2, R32, UR17 ;  /* 0x0000001120027c20 */ /* 0x000fc60008400000 */
[----:B------:R-:W3:Y:S01]  /*303d0*/  LDL.LU R32, [R1+0x388] ;  /* 0x0003880001207983 */ /* 0x000ee20000300800 */
[C---:B------:R-:W-:Y:S02]  /*303e0*/  ISETP.LT.OR P0, PT, R0.reuse, 0x81, !P2 ;  /* 0x000000810000780c */ /* 0x040fe40005701670 */
[C---:B------:R-:W-:Y:S02]  /*303f0*/  ISETP.LT.OR P1, PT, R0.reuse, 0x82, !P2 ;  /* 0x000000820000780c */ /* 0x040fe40005721670 */
[C---:B------:R-:W-:Y:S02]  /*30400*/  ISETP.LT.OR P5, PT, R0.reuse, 0x89, !P3 ;  /* 0x000000890000780c */ /* 0x040fe40005fa1670 */
[----:B------:R-:W-:Y:S02]  /*30410*/  ISETP.LT.OR P6, PT, R0, 0x8a, !P3 ;  /* 0x0000008a0000780c */ /* 0x000fe40005fc1670 */
[----:B------:R-:W-:-:S05]  /*30420*/  F2FP.SATFINITE.E4M3.F32.PACK_AB_MERGE_C R3, RZ, R3, RZ ;  /* 0x00000003ff03723e */ /* 0x000fca00048070ff */
[----:B------:R0:W-:Y:S01]  /*30430*/  @!P0 STG.E.U8 desc[UR18][R26.64+0x80], R5 ;  /* 0x000080051a008986 */ /* 0x0001e2000c101112 */
[----:B------:R-:W-:-:S03]  /*30440*/  ISETP.LT.OR P0, PT, R0, 0x89, !P2 ;  /* 0x000000890000780c */ /* 0x000fc60005701670 */
[----:B------:R-:W-:Y:S01]  /*30450*/  @!P1 STG.E.U8 desc[UR18][R26.64+0x81], R4 ;  /* 0x000081041a009986 */ /* 0x000fe2000c101112 */
[----:B------:R-:W-:-:S03]  /*30460*/  F2FP.SATFINITE.E4M3.F32.PACK_AB_MERGE_C R2, RZ, R2, RZ ;  /* 0x00000002ff02723e */ /* 0x000fc600048070ff */
[----:B------:R1:W-:Y:S01]  /*30470*/  @!P5 STG.E.U8 desc[UR18][R24.64+0x88], R3 ;  /* 0x000088031800d986 */ /* 0x0003e2000c101112 */
[----:B0-----:R-:W-:-:S03]  /*30480*/  FMUL R5, R41, UR17 ;  /* 0x0000001129057c20 */ /* 0x001fc60008400000 */
[----:B------:R-:W3:Y:S01]  /*30490*/  LDL.LU R41, [R1+0x38c] ;  /* 0x00038c0001297983 */ /* 0x000ee20000300800 */
[C---:B------:R-:W-:Y:S01]  /*304a0*/  ISETP.LT.OR P1, PT, R0.reuse, 0x8a, !P2 ;  /* 0x0000008a0000780c */ /* 0x040fe20005721670 */
[----:B-1----:R-:W-:Y:S02]  /*304b0*/  FMUL R3, R37, UR17 ;  /* 0x0000001125037c20 */ /* 0x002fe40008400000 */
[----:B------:R-:W3:Y:S01]  /*304c0*/  LDL.LU R37, [R1+0x390] ;  /* 0x0003900001257983 */ /* 0x000ee20000300800 */
[C---:B------:R-:W-:Y:S01]  /*304d0*/  ISETP.LT.OR P5, PT, R0.reuse, 0x91, !P3 ;  /* 0x000000910000780c */ /* 0x040fe20005fa1670 */
[----:B------:R-:W-:Y:S01]  /*304e0*/  FMUL R4, R39, UR17 ;  /* 0x0000001127047c20 */ /* 0x000fe20008400000 */
[----:B------:R-:W-:Y:S01]  /*304f0*/  F2FP.SATFINITE.E4M3.F32.PACK_AB_MERGE_C R5, RZ, R5, RZ ;  /* 0x00000005ff05723e */ /* 0x000fe200048070ff */
[----:B------:R0:W-:Y:S01]  /*30500*/  @!P6 STG.E.U8 desc[UR18][R24.64+0x89], R2 ;  /* 0x000089021800e986 */ /* 0x0001e2000c101112 */
[----:B------:R-:W-:Y:S02]  /*30510*/  ISETP.LT.OR P6, PT, R0, 0x92, !P3 ;  /* 0x000000920000780c */ /* 0x000fe40005fc1670 */
[----:B------:R-:W-:Y:S01]  /*30520*/  F2FP.SATFINITE.E4M3.F32.PACK_AB_MERGE_C R4, RZ, R4, RZ ;  /* 0x00000004ff04723e */ /* 0x000fe200048070ff */
[----:B------:R2:W-:Y:S01]  /*30530*/  @!P0 STG.E.U8 desc[UR18][R26.64+0x88], R5 ;  /* 0x000088051a008986 */ /* 0x0005e2000c101112 */
[----:B------:R-:W-:-:S03]  /*30540*/  F2FP.SATFINITE.E4M3.F32.PACK_AB_MERGE_C R3, RZ, R3, RZ ;  /* 0x00000003ff03723e */ /* 0x000fc600048070ff */
[----:B------:R-:W-:Y:S01]  /*30550*/  @!P1 STG.E.U8 desc[UR18][R26.64+0x89], R4 ;  /* 0x000089041a009986 */ /* 0x000fe2000c101112 */
[----:B0-----:R-:W-:-:S03]  /*30560*/  FMUL R2, R36, UR17 ;  /* 0x0000001124027c20 */ /* 0x001fc60008400000 */
[----:B------:R-:W3:Y:S02]  /*30570*/  LDL.LU R36, [R1+0x394] ;  /* 0x0003940001247983 */ /* 0x000ee40000300800 */
[----:B------:R-:W-:Y:S02]  /*30580*/  F2FP.SATFINITE.E4M3.F32.PACK_AB_MERGE_C R2, RZ, R2, RZ ;  /* 0x00000002ff02723e */ /* 0x000fe400048070ff */
[----:B------:R4:W-:Y:S04]  /*30590*/  @!P5 STG.E.U8 desc[UR18][R24.64+0x90], R3 ;  /* 0x000090031800d986 */ /* 0x0009e8000c101112 */
[----:B------:R3:W-:Y:S01]  /*305a0*/  @!P6 STG.E.U8 desc[UR18][R24.64+0x91], R2 ;  /* 0x000091021800e986 */ /* 0x0007e2000c101112 */
[----:B--2---:R-:W-:-:S03]  /*305b0*/  FMUL R5, R35, UR17 ;  /* 0x0000001123057c20 */ /* 0x004fc60008400000 */
[----:B------:R-:W2:Y:S01]  /*305c0*/  LDL.LU R35, [R1+0x398] ;  /* 0x0003980001237983 */ /* 0x000ea20000300800 */
[----:B----4-:R-:W-:-:S03]  /*305d0*/  FMUL R3, R33, UR17 ;  /* 0x0000001121037c20 */ /* 0x010fc60008400000 */
[----:B------:R-:W4:Y:S04]  /*305e0*/  LDL.LU R33, [R1+0x39c] ;  /* 0x00039c0001217983 */ /* 0x000f280000300800 */
[----:B------:R-:W4:Y:S01]  /*305f0*/  LDL.LU R39, [R1+0x3a0] ;  /* 0x0003a00001277983 */ /* 0x000f220000300800 */
[----:B---3--:R-:W-:-:S03]  /*30600*/  FMUL R2, R32, UR17 ;  /* 0x0000001120027c20 */ /* 0x008fc60008400000 */
[----:B------:R-:W3:Y:S01]  /*30610*/  LDL.LU R32, [R1+0x3a4] ;  /* 0x0003a40001207983 */ /* 0x000ee20000300800 */
[C---:B------:R-:W-:Y:S02]  /*30620*/  ISETP.LT.OR P0, PT, R0.reuse, 0x91, !P2 ;  /* 0x000000910000780c */ /* 0x040fe40005701670 */
[C---:B------:R-:W-:Y:S02]  /*30630*/  ISETP.LT.OR P1, PT, R0.reuse, 0x92, !P2 ;  /* 0x000000920000780c */ /* 0x040fe40005721670 */
[----:B------:R-:W-:Y:S01]  /*30640*/  ISETP.LT.OR P5, PT, R0, 0x99, !P3 ;  /* 0x000000990000780c */ /* 0x000fe20005fa1670 */
[----:B------:R-:W-:Y:S01]  /*30650*/  FMUL R4, R38, UR17 ;  /* 0x0000001126047c20 */ /* 0x000fe20008400000 */
[----:B------:R-:W-:Y:S01]  /*30660*/  F2FP.SATFINITE.E4M3.F32.PACK_AB_MERGE_C R5, RZ, R5, RZ ;  /* 0x00000005ff05723e */ /* 0x000fe200048070ff */
[----:B------:R-:W3:Y:S01]  /*30670*/  LDL.LU R38, [R1+0x3a8] ;  /* 0x0003a80001267983 */ /* 0x000ee20000300800 */
[----:B------:R-:W-:Y:S02]  /*30680*/  F2FP.SATFINITE.E4M3.F32.PACK_AB_MERGE_C R3, RZ, R3, RZ ;  /* 0x00000003ff03723e */ /* 0x000fe400048070ff */
[----:B------:R-:W-:-:S02]  /*30690*/  F2FP.SATFINITE.E4M3.F32.PACK_AB_MERGE_C R4, RZ, R4, RZ ;  /* 0x00000004ff04723e */ /* 0x000fc400048070ff */
[C---:B------:R-:W-:Y:S01]  /*306a0*/  ISETP.LT.OR P6, PT, R0.reuse, 0x9a, !P3 ;  /* 0x0000009a0000780c */ /* 0x040fe20005fc1670 */
[----:B------:R0:W-:Y:S04]  /*306b0*/  @!P0 STG.E.U8 desc[UR18][R26.64+0x90], R5 ;  /* 0x000090051a008986 */ /* 0x0001e8000c101112 */
[----:B------:R-:W-:Y:S04]  /*306c0*/  @!P1 STG.E.U8 desc[UR18][R26.64+0x91], R4 ;  /* 0x000091041a009986 */ /* 0x000fe8000c101112 */
[----:B------:R1:W-:Y:S01]  /*306d0*/  @!P5 STG.E.U8 desc[UR18][R24.64+0x98], R3 ;  /* 0x000098031800d986 */ /* 0x0003e2000c101112 */
[----:B------:R-:W-:-:S02]  /*306e0*/  ISETP.LT.OR P1, PT, R0, 0x9a, !P2 ;  /* 0x0000009a0000780c */ /* 0x000fc40005721670 */
[----:B0-----:R-:W-:Y:S01]  /*306f0*/  F2FP.SATFINITE.E4M3.F32.PACK_AB_MERGE_C R5, RZ, R2, RZ ;  /* 0x00000002ff05723e */ /* 0x001fe200048070ff */
[----:B-1----:R-:W-:Y:S02]  /*30700*/  FMUL R3, R37, UR17 ;  /* 0x0000001125037c20 */ /* 0x002fe40008400000 */
[----:B------:R-:W3:Y:S01]  /*30710*/  LDL.LU R37, [R1+0x3ac] ;  /* 0x0003ac0001257983 */ /* 0x000ee20000300800 */
[----:B------:R-:W-:Y:S01]  /*30720*/  FMUL R4, R41, UR17 ;  /* 0x0000001129047c20 */ /* 0x000fe20008400000 */
[C---:B------:R-:W-:Y:S02]  /*30730*/  ISETP.LT.OR P0, PT, R0.reuse, 0x99, !P2 ;  /* 0x000000990000780c */ /* 0x040fe40005701670 */
[----:B------:R-:W-:Y:S01]  /*30740*/  ISETP.LT.OR P5, PT, R0, 0xa1, !P3 ;  /* 0x000000a10000780c */ /* 0x000fe20005fa1670 */
[----:B------:R0:W-:Y:S02]  /*30750*/  @!P6 STG.E.U8 desc[UR18][R24.64+0x99], R5 ;  /* 0x000099051800e986 */ /* 0x0001e4000c101112 */
[----:B0-----:R-:W-:Y:S01]  /*30760*/  F2FP.SATFINITE.E4M3.F32.PACK_AB_MERGE_C R5, RZ, R4, RZ ;  /* 0x00000004ff05723e */ /* 0x001fe200048070ff */
[----:B------:R-:W-:Y:S01]  /*30770*/  FMUL R2, R36, UR17 ;  /* 0x0000001124027c20 */ /* 0x000fe20008400000 */
[----:B------:R-:W-:Y:S01]  /*30780*/  F2FP.SATFINITE.E4M3.F32.PACK_AB_MERGE_C R4, RZ, R3, RZ ;  /* 0x00000003ff04723e */ /* 0x000fe200048070ff */
[----:B------:R-:W3:Y:S03]  /*30790*/  LDL.LU R36, [R1+0x3b0] ;  /* 0x0003b00001247983 */ /* 0x000ee60000300800 */
[----:B------:R-:W-:Y:S01]  /*307a0*/  F2FP.SATFINITE.E4M3.F32.PACK_AB_MERGE_C R3, RZ, R2, RZ ;  /* 0x00000002ff03723e */ /* 0x000fe200048070ff */
[----:B------:R-:W-:Y:S04]  /*307b0*/  @!P1 STG.E.U8 desc[UR18][R26.64+0x99], R4 ;  /* 0x000099041a009986 */ /* 0x000fe8000c101112 */
[----:B------:R0:W-:Y:S04]  /*307c0*/  @!P0 STG.E.U8 desc[UR18][R26.64+0x98], R5 ;  /* 0x000098051a008986 */ /* 0x0001e8000c101112 */
[----:B------:R1:W-:Y:S01]  /*307d0*/  @!P5 STG.E.U8 desc[UR18][R24.64+0xa0], R3 ;  /* 0x0000a0031800d986 */ /* 0x0003e2000c101112 */
[----:B--2---:R-:W-:-:S03]  /*307e0*/  FMUL R2, R35, UR17 ;  /* 0x0000001123027c20 */ /* 0x004fc60008400000 */
[----:B------:R-:W2:Y:S02]  /*307f0*/  LDL.LU R35, [R1+0x3b4] ;  /* 0x0003b40001237983 */ /* 0x000ea40000300800 */
[----:B0-----:R-:W-:Y:S01]  /*30800*/  F2FP.SATFINITE.E4M3.F32.PACK_AB_MERGE_C R5, RZ, R2, RZ ;  /* 0x00000002ff05723e */ /* 0x001fe200048070ff */
[----:B----4-:R-:W-:Y:S02]  /*30810*/  FMUL R4, R33, UR17 ;  /* 0x0000001121047c20 */ /* 0x010fe40008400000 */
[----:B------:R-:W4:Y:S01]  /*30820*/  LDL.LU R33, [R1+0x3b8] ;  /* 0x0003b80001217983 */ /* 0x000f220000300800 */
[----:B-1----:R-:W-:-:S03]  /*30830*/  FMUL R3, R39, UR17 ;  /* 0x0000001127037c20 */ /* 0x002fc60008400000 */
[----:B------:R-:W4:Y:S01]  /*30840*/  LDL.LU R39, [R1+0x3bc] ;  /* 0x0003bc0001277983 */ /* 0x000f220000300800 */
[----:B---3--:R-:W-:-:S03]  /*30850*/  FMUL R2, R32, UR17 ;  /* 0x0000001120027c20 */ /* 0x008fc60008400000 */
[----:B------:R-:W3:Y:S01]  /*30860*/  LDL.LU R32, [R1+0x3c0] ;  /* 0x0003c00001207983 */ /* 0x000ee20000300800 */
[C---:B------:R-:W-:Y:S02]  /*30870*/  ISETP.LT.OR P6, PT, R0.reuse, 0xa2, !P3 ;  /* 0x000000a20000780c */ /* 0x040fe40005fc1670 */
[C---:B------:R-:W-:Y:S02]  /*30880*/  ISETP.LT.OR P1, PT, R0.reuse, 0xa2, !P2 ;  /* 0x000000a20000780c */ /* 0x040fe40005721670 */
[C---:B------:R-:W-:Y:S02]  /*30890*/  ISETP.LT.OR P0, PT, R0.reuse, 0xa1, !P2 ;  /* 0x000000a10000780c */ /* 0x040fe40005701670 */
[----:B------:R-:W-:-:S07]  /*308a0*/  ISETP.LT.OR P5, PT, R0, 0xa9, !P3 ;  /* 0x000000a90000780c */ /* 0x000fce0005fa1670 */
[----:B------:R0:W-:Y:S01]  /*308b0*/  @!P6 STG.E.U8 desc[UR18][R24.64+0xa1], R5 ;  /* 0x0000a1051800e986 */ /* 0x0001e2000c101112 */
[----:B------:R-:W-:Y:S02]  /*308c0*/  ISETP.LT.OR P6, PT, R0, 0xaa, !P3 ;  /* 0x000000aa0000780c */ /* 0x000fe40005fc1670 */
[----:B0-----:R-:W-:Y:S02]  /*308d0*/  F2FP.SATFINITE.E4M3.F32.PACK_AB_MERGE_C R5, RZ, R4, RZ ;  /* 0x00000004ff05723e */ /* 0x001fe400048070ff */
[----:B------:R-:W-:Y:S02]  /*308e0*/  F2FP.SATFINITE.E4M3.F32.PACK_AB_MERGE_C R4, RZ, R3, RZ ;  /* 0x00000003ff04723e */ /* 0x000fe400048070ff */
[----:B------:R-:W-:Y:S01]  /*308f0*/  F2FP.SATFINITE.E4M3.F32.PACK_AB_MERGE_C R3, RZ, R2, RZ ;  /* 0x00000002ff03723e */ /* 0x000fe200048070ff */
[----:B------:R-:W-:Y:S02]  /*30900*/  FMUL R2, R38, UR17 ;  /* 0x0000001126027c20 */ /* 0x000fe40008400000 */
[----:B------:R0:W-:Y:S04]  /*30910*/  @!P1 STG.E.U8 desc[UR18][R26.64+0xa1], R4 ;  /* 0x0000a1041a009986 */ /* 0x0001e8000c101112 */
[----:B------:R-:W3:Y:S01]  /*30920*/  LDL.LU R38, [R1+0x3c4] ;  /* 0x0003c40001267983 */ /* 0x000ee20000300800 */
[----:B0-----:R-:W-:-:S03]  /*30930*/  FMUL R4, R37, UR17 ;  /* 0x0000001125047c20 */ /* 0x001fc60008400000 */
[----:B------:R-:W3:Y:S04]  /*30940*/  LDL.LU R37, [R1+0x3c8] ;  /* 0x0003c80001257983 */ /* 0x000ee80000300800 */
[----:B------:R-:W-:Y:S01]  /*30950*/  @!P0 STG.E.U8 desc[UR18][R26.64+0xa0], R5 ;  /* 0x0000a0051a008986 */ /* 0x000fe2000c101112 */
[----:B------:R-:W-:-:S03]  /*30960*/  ISETP.LT.OR P0, PT, R0, 0xa9, !P2 ;  /* 0x000000a90000780c */ /* 0x000fc60005701670 */
[----:B------:R0:W-:Y:S02]  /*30970*/  @!P5 STG.E.U8 desc[UR18][R24.64+0xa8], R3 ;  /* 0x0000a8031800d986 */ /* 0x0001e4000c101112 */
[----:B0-----:R-:W-:Y:S01]  /*30980*/  F2FP.SATFINITE.E4M3.F32.PACK_AB_MERGE_C R3, RZ, R2, RZ ;  /* 0x00000002ff03723e */ /* 0x001fe200048070ff */
[----:B------:R-:W-:Y:S02]  /*30990*/  FMUL R2, R36, UR17 ;  /* 0x0000001124027c20 */ /* 0x000fe40008400000 */
[----:B------:R-:W3:Y:S04]  /*309a0*/  LDL.LU R36, [R1+0x3cc] ;  /* 0x0003cc0001247983 */ /* 0x000ee80000300800 */
[----:B------:R2:W-:Y:S01]  /*309b0*/  @!P6 STG.E.U8 desc[UR18][R24.64+0xa9], R3 ;  /* 0x0000a9031800e986 */ /* 0x0005e2000c101112 */
[----:B------:R-:W-:-:S02]  /*309c0*/  F2FP.SATFINITE.E4M3.F32.PACK_AB_MERGE_C R5, RZ, R4, RZ ;  /* 0x00000004ff05723e */ /* 0x000fc400048070ff */
[----:B------:R-:W-:-:S03]  /*309d0*/  F2FP.SATFINITE.E4M3.F32.PACK_AB_MERGE_C R4, RZ, R2, RZ ;  /* 0x00000002ff04723e */ /* 0x000fc600048070ff */
[----:B------:R0:W-:Y:S01]  /*309e0*/  @!P0 STG.E.U8 desc[UR18][R26.64+0xa8], R5 ;  /* 0x0000a8051a008986 */ /* 0x0001e2000c101112 */
[----:B--2---:R-:W-:-:S03]  /*309f0*/  FMUL R3, R35, UR17 ;  /* 0x0000001123037c20 */ /* 0x004fc60008400000 */
[----:B------:R-:W2:Y:S01]  /*30a00*/  LDL.LU R35, [R1+0x3d0] ;  /* 0x0003d00001237983 */ /* 0x000ea20000300800 */
[----:B----4-:R-:W-:-:S03]  /*30a10*/  FMUL R2, R33, UR17 ;  /* 0x0000001121027c20 */ /* 0x010fc60008400000 */
[----:B------:R-:W4:Y:S02]  /*30a20*/  LDL.LU R33, [R1+0x3d4] ;  /* 0x0003d40001217983 */ /* 0x000f240000300800 */
[----:B0-----:R-:W-:Y:S01]  /*30a30*/  F2FP.SATFINITE.E4M3.F32.PACK_AB_MERGE_C R5, RZ, R2, RZ ;  /* 0x00000002ff05723e */ /* 0x001fe200048070ff */
[----:B---3--:R-:W-:Y:S02]  /*30a40*/  FMUL R2, R32, UR17 ;  /* 0x0000001120027c20 */ /* 0x008fe40008400000 */
[----:B------:R-:W3:Y:S01]  /*30a50*/  LDL.LU R32, [R1+0x3d8] ;  /* 0x0003d80001207983 */ /* 0x000ee20000300800 */
[C---:B------:R-:W-:Y:S02]  /*30a60*/  ISETP.LT.OR P1, PT, R0.reuse, 0xaa, !P2 ;  /* 0x000000aa0000780c */ /* 0x040fe40005721670 */
[C---:B------:R-:W-:Y:S02]  /*30a70*/  ISETP.LT.OR P5, PT, R0.reuse, 0xb1, !P3 ;  /* 0x000000b10000780c */ /* 0x040fe40005fa1670 */
[----:B------:R-:W-:-:S02]  /*30a80*/  ISETP.LT.OR P6, PT, R0, 0xb2, !P3 ;  /* 0x000000b20000780c */ /* 0x000fc40005fc1670 */
[----:B------:R-:W-:-:S07]  /*30a90*/  F2FP.SATFINITE.E4M3.F32.PACK_AB_MERGE_C R3, RZ, R3, RZ ;  /* 0x00000003ff03723e */ /* 0x000fce00048070ff */
[----:B------:R0:W-:Y:S01]  /*30aa0*/  @!P1 STG.E.U8 desc[UR18][R26.64+0xa9], R4 ;  /* 0x0000a9041a009986 */ /* 0x0001e2000c101112 */
[----:B------:R-:W-:-:S03]  /*30ab0*/  ISETP.LT.OR P1, PT, R0, 0xb1, !P2 ;  /* 0x000000b10000780c */ /* 0x000fc60005721670 */
[----:B------:R-:W-:Y:S01]  /*30ac0*/  @!P5 STG.E.U8 desc[UR18][R24.64+0xb0], R3 ;  /* 0x0000b0031800d986 */ /* 0x000fe2000c101112 */
[----:B------:R-:W-:-:S03]  /*30ad0*/  ISETP.LT.OR P5, PT, R0, 0xb2, !P2 ;  /* 0x000000b20000780c */ /* 0x000fc600057a1670 */
[----:B------:R1:W-:Y:S01]  /*30ae0*/  @!P6 STG.E.U8 desc[UR18][R24.64+0xb1], R5 ;  /* 0x0000b1051800e986 */ /* 0x0003e2000c101112 */
[----:B------:R-:W-:Y:S01]  /*30af0*/  ISETP.LT.OR P6, PT, R0, 0xba, !P3 ;  /* 0x000000ba0000780c */ /* 0x000fe20005fc1670 */
[----:B0-----:R-:W-:Y:S01]  /*30b00*/  FMUL R4, R39, UR17 ;  /* 0x0000001127047c20 */ /* 0x001fe20008400000 */
[----:B-1----:R-:W-:Y:S01]  /*30b10*/  F2FP.SATFINITE.E4M3.F32.PACK_AB_MERGE_C R5, RZ, R2, RZ ;  /* 0x00000002ff05723e */ /* 0x002fe200048070ff */
[----:B------:R-:W-:Y:S02]  /*30b20*/  FMUL R3, R38, UR17 ;  /* 0x0000001126037c20 */ /* 0x000fe40008400000 */
[----:B------:R-:W3:Y:S01]  /*30b30*/  LDL.LU R38, [R1+0x3dc] ;  /* 0x0003dc0001267983 */ /* 0x000ee20000300800 */
[----:B------:R-:W-:Y:S01]  /*30b40*/  F2FP.SATFINITE.E4M3.F32.PACK_AB_MERGE_C R6, RZ, R4, RZ ;  /* 0x00000004ff06723e */ /* 0x000fe200048070ff */
[----:B------:R-:W-:Y:S02]  /*30b50*/  FMUL R2, R37, UR17 ;  /* 0x0000001125027c20 */ /* 0x000fe40008400000 */
[----:B------:R-:W3:Y:S01]  /*30b60*/  LDL.LU R37, [R1+0x3e0] ;  /* 0x0003e00001257983 */ /* 0x000ee20000300800 */
[----:B------:R-:W-:-:S02]  /*30b70*/  F2FP.SATFINITE.E4M3.F32.PACK_AB_MERGE_C R4, RZ, R3, RZ ;  /* 0x00000003ff04723e */ /* 0x000fc400048070ff */
[----:B------:R-:W-:Y:S02]  /*30b80*/  F2FP.SATFINITE.E4M3.F32.PACK_AB_MERGE_C R3, RZ, R2, RZ ;  /* 0x00000002ff03723e */ /* 0x000fe400048070ff */
[----:B------:R-:W-:Y:S01]  /*30b90*/  ISETP.LT.OR P0, PT, R0, 0xb9, !P3 ;  /* 0x000000b90000780c */ /* 0x000fe20005f01670 */
[----:B------:R-:W-:Y:S04]  /*30ba0*/  @!P1 STG.E.U8 desc[UR18][R26.64+0xb0], R6 ;  /* 0x0000b0061a009986 */ /* 0x000fe8000c101112 */
[----:B------:R0:W-:Y:S04]  /*30bb0*/  @!P5 STG.E.U8 desc[UR18][R26.64+0xb1], R5 ;  /* 0x0000b1051a00d986 */ /* 0x0001e8000c101112 */
[----:B------:R2:W-:Y:S01]  /*30bc0*/  @!P6 STG.E.U8 desc[UR18][R24.64+0xb9], R3 ;  /* 0x0000b9031800e986 */ /* 0x0005e2000c101112 */
[----:B------:R-:W-:-:S03]  /*30bd0*/  FMUL R2, R36, UR17 ;  /* 0x0000001124027c20 */ /* 0x000fc60008400000 */
[----:B------:R-:W3:Y:S02]  /*30be0*/  LDL.LU R36, [R1+0x3e4] ;  /* 0x0003e40001247983 */ /* 0x000ee40000300800 */
[----:B0-----:R-:W-:Y:S02]  /*30bf0*/  F2FP.SATFINITE.E4M3.F32.PACK_AB_MERGE_C R5, RZ, R2, RZ ;  /* 0x00000002ff05723e */ /* 0x001fe400048070ff */
[----:B------:R0:W-:Y:S01]  /*30c00*/  @!P0 STG.E.U8 desc[UR18][R24.64+0xb8], R4 ;  /* 0x0000b80418008986 */ /* 0x0001e2000c101112 */
[----:B--2---:R-:W-:-:S03]  /*30c10*/  FMUL R3, R35, UR17 ;  /* 0x0000001123037c20 */ /* 0x004fc60008400000 */
[----:B------:R-:W2:Y:S02]  /*30c20*/  LDL.LU R35, [R1+0x3e8] ;  /* 0x0003e80001237983 */ /* 0x000ea40000300800 */
[----:B0-----:R-:W-:Y:S01]  /*30c30*/  F2FP.SATFINITE.E4M3.F32.PACK_AB_MERGE_C R4, RZ, R3, RZ ;  /* 0x00000003ff04723e */ /* 0x001fe200048070ff */
[----:B----4-:R-:W-:Y:S02]  /*30c40*/  FMUL R2, R33, UR17 ;  /* 0x0000001121027c20 */ /* 0x010fe40008400000 */
[----:B------:R-:W4:Y:S03]  /*30c50*/  LDL.LU R33, [R1+0x3ec] ;  /* 0x0003ec0001217983 */ /* 0x000f260000300800 */
[----:B------:R-:W-:Y:S01]  /*30c60*/  F2FP.SATFINITE.E4M3.F32.PACK_AB_MERGE_C R3, RZ, R2, RZ ;  /* 0x00000002ff03723e */ /* 0x000fe200048070ff */
[----:B---3--:R-:W-:Y:S02]  /*30c70*/  FMUL R2, R32, UR17 ;  /* 0x0000001120027c20 */ /* 0x008fe40008400000 */
[----:B------:R-:W3:Y:S01]  /*30c80*/  LDL.LU R32, [R1+0x3f0] ;  /* 0x0003f00001207983 */ /* 0x000ee20000300800 */
[----:B------:R-:W-:-:S02]  /*30c90*/  ISETP.LT.OR P5, PT, R0, 0xb9, !P2 ;  /* 0x000000b90000780c */ /* 0x000fc400057a1670 */
[----:B------:R-:W-:Y:S01]  /*30ca0*/  ISETP.GE.AND P1, PT, R34, 0x81, PT ;  /* 0x000000812200780c */ /* 0x000fe20003f26270 */
[----:B------:R-:W3:Y:S01]  /*30cb0*/  LDL.LU R39, [R1+0x3f4] ;  /* 0x0003f40001277983 */ /* 0x000ee20000300800 */
[C---:B------:R-:W-:Y:S02]  /*30cc0*/  ISETP.LT.OR P0, PT, R0.reuse, 0xba, !P2 ;  /* 0x000000ba0000780c */ /* 0x040fe40005701670 */
[----:B------:R-:W-:-:S07]  /*30cd0*/  ISETP.LT.OR P6, PT, R0, 0x1, !P1 ;  /* 0x000000010000780c */ /* 0x000fce0004fc1670 */
[----:B------:R-:W-:Y:S01]  /*30ce0*/  @!P5 STG.E.U8 desc[UR18][R26.64+0xb8], R5 ;  /* 0x0000b8051a00d986 */ /* 0x000fe2000c101112 */
[----:B------:R-:W-:Y:S02]  /*30cf0*/  ISETP.LT.OR P5, PT, R0, 0x2, !P1 ;  /* 0x000000020000780c */ /* 0x000fe40004fa1670 */
[----:B------:R-:W-:Y:S01]  /*30d00*/  F2FP.SATFINITE.E4M3.F32.PACK_AB_MERGE_C R2, RZ, R2, RZ ;  /* 0x00000002ff02723e */ /* 0x000fe200048070ff */
[----:B------:R-:W-:Y:S01]  /*30d10*/  @!P0 STG.E.U8 desc[UR18][R26.64+0xb9], R4 ;  /* 0x0000b9041a008986 */ /* 0x000fe2000c101112 */
[----:B------:R-:W-:-:S03]  /*30d20*/  ISETP.GE.AND P0, PT, R34, 0x89, PT ;  /* 0x000000892200780c */ /* 0x000fc60003f06270 */
[----:B------:R0:W-:Y:S01]  /*30d30*/  @!P6 STG.E.U8 desc[UR18][R30.64], R3 ;  /* 0x000000031e00e986 */ /* 0x0001e2000c101112 */
[----:B------:R-:W-:-:S05]  /*30d40*/  ISETP.LT.OR P6, PT, R0, 0x1, !P0 ;  /* 0x000000010000780c */ /* 0x000fca00047c1670 */
[----:B------:R1:W-:Y:S01]  /*30d50*/  @!P5 STG.E.U8 desc[UR18][R30.64+0x1], R2 ;  /* 0x000001021e00d986 */ /* 0x0003e2000c101112 */
[----:B------:R-:W-:Y:S01]  /*30d60*/  ISETP.LT.OR P5, PT, R0, 0x2, !P0 ;  /* 0x000000020000780c */ /* 0x000fe200047a1670 */
[----:B0-----:R-:W-:Y:S02]  /*30d70*/  FMUL R3, R38, UR17 ;  /* 0x0000001126037c20 */ /* 0x001fe40008400000 */
[----:B------:R-:W3:Y:S03]  /*30d80*/  LDL.LU R38, [R1+0x3f8] ;  /* 0x0003f80001267983 */ /* 0x000ee60000300800 */
[----:B------:R-:W-:Y:S01]  /*30d90*/  F2FP.SATFINITE.E4M3.F32.PACK_AB_MERGE_C R3, RZ, R3, RZ ;  /* 0x00000003ff03723e */ /* 0x000fe200048070ff */
[----:B-1----:R-:W-:Y:S02]  /*30da0*/  FMUL R2, R37, UR17 ;  /* 0x0000001125027c20 */ /* 0x002fe40008400000 */
[----:B------:R-:W3:Y:S03]  /*30db0*/  LDL.LU R37, [R1+0x3fc] ;  /* 0x0003fc0001257983 */ /* 0x000ee60000300800 */
[----:B------:R-:W-:Y:S01]  /*30dc0*/  F2FP.SATFINITE.E4M3.F32.PACK_AB_MERGE_C R2, RZ, R2, RZ ;  /* 0x00000002ff02723e */ /* 0x000fe200048070ff */
[----:B------:R0:W-:Y:S01]  /*30dd0*/  @!P6 STG.E.U8 desc[UR18][R28.64], R3 ;  /* 0x000000031c00e986 */ /* 0x0001e2000c101112 */
[----:B------:R-:W-:-:S03]  /*30de0*/  ISETP.LT.OR P6, PT, R0, 0x9, !P1 ;  /* 0x000000090000780c */ /* 0x000fc60004fc1670 */
[----:B------:R2:W-:Y:S01]  /*30df0*/  @!P5 STG.E.U8 desc[UR18][R28.64+0x1], R2 ;  /* 0x000001021c00d986 */ /* 0x0005e2000c101112 */
[----:B------:R-:W-:Y:S01]  /*30e00*/  ISETP.LT.OR P5, PT, R0, 0xa, !P1 ;  /* 0x0000000a0000780c */ /* 0x000fe20004fa1670 */
[----:B0-----:R-:W-:Y:S02]  /*30e10*/  FMUL R3, R36, UR17 ;  /* 0x0000001124037c20 */ /* 0x001fe40008400000 */
[----:B------:R-:W3:Y:S03]  /*30e20*/  LDL.LU R36, [R1+0x400] ;  /* 0x0004000001247983 */ /* 0x000ee60000300800 */
[----:B------:R-:W-:-:S05]  /*30e30*/  F2FP.SATFINITE.E4M3.F32.PACK_AB_MERGE_C R3, RZ, R3, RZ ;  /* 0x00000003ff03723e */ /* 0x000fca00048070ff */
[----:B------:R4:W-:Y:S01]  /*30e40*/  @!P6 STG.E.U8 desc[UR18][R30.64+0x8], R3 ;  /* 0x000008031e00e986 */ /* 0x0009e2000c101112 */
[----:B--2---:R-:W-:-:S03]  /*30e50*/  FMUL R2, R35, UR17 ;  /* 0x0000001123027c20 */ /* 0x004fc60008400000 */
[----:B------:R-:W2:Y:S02]  /*30e60*/  LDL.LU R35, [R1+0x404] ;  /* 0x0004040001237983 */ /* 0x000ea40000300800 */
[----:B------:R-:W-:-:S05]  /*30e70*/  F2FP.SATFINITE.E4M3.F32.PACK_AB_MERGE_C R2, RZ, R2, RZ ;  /* 0x00000002ff02723e */ /* 0x000fca00048070ff */
[----:B------:R3:W-:Y:S01]  /*30e80*/  @!P5 STG.E.U8 desc[UR18][R30.64+0x9], R2 ;  /* 0x000009021e00d986 */ /* 0x0007e2000c101112 */
[----:B----4-:R-:W-:-:S03]  /*30e90*/  FMUL R3, R33, UR17 ;  /* 0x0000001121037c20 */ /* 0x010fc60008400000 */
[----:B------:R-:W4:Y:S01]  /*30ea0*/  LDL.LU R33, [R1+0x408] ;  /* 0x0004080001217983 */ /* 0x000f220000300800 */
[----:B---3--:R-:W-:-:S03]  /*30eb0*/  FMUL R2, R32, UR17 ;  /* 0x0000001120027c20 */ /* 0x008fc60008400000 */
[----:B------:R-:W3:Y:S01]  /*30ec0*/  LDL.LU R32, [R1+0x40c] ;  /* 0x00040c0001207983 */ /* 0x000ee20000300800 */
[C---:B------:R-:W-:Y:S02]  /*30ed0*/  ISETP.LT.OR P6, PT, R0.reuse, 0x9, !P0 ;  /* 0x000000090000780c */ /* 0x040fe400047c1670 */
[----:B------:R-:W-:Y:S02]  /*30ee0*/  F2FP.SATFINITE.E4M3.F32.PACK_AB_MERGE_C R3, RZ, R3, RZ ;  /* 0x00000003ff03723e */ /* 0x000fe400048070ff */
[----:B------:R-:W-:-:S09]  /*30ef0*/  ISETP.LT.OR P5, PT, R0, 0xa, !P0 ;  /* 0x0000000a0000780c */ /* 0x000fd200047a1670 */
[----:B------:R0:W-:Y:S01]  /*30f00*/  @!P6 STG.E.U8 desc[UR18][R28.64+0x8], R3 ;  /* 0x000008031c00e986 */ /* 0x0001e2000c101112 */
[C---:B------:R-:W-:Y:S02]  /*30f10*/  ISETP.LT.OR P6, PT, R0.reuse, 0x11, !P1 ;  /* 0x000000110000780c */ /* 0x040fe40004fc1670 */
[----:B------:R-:W-:Y:S01]  /*30f20*/  F2FP.SATFINITE.E4M3.F32.PACK_AB_MERGE_C R2, RZ, R2, RZ ;  /* 0x00000002ff02723e */ /* 0x000fe200048070ff */
[----:B0-----:R-:W-:Y:S02]  /*30f30*/  FMUL R3, R39, UR17 ;  /* 0x0000001127037c20 */ /* 0x001fe40008400000 */
[----:B------:R-:W3:Y:S03]  /*30f40*/  LDL.LU R39, [R1+0x410] ;  /* 0x0004100001277983 */ /* 0x000ee60000300800 */
[----:B------:R-:W-:Y:S01]  /*30f50*/  F2FP.SATFINITE.E4M3.F32.PACK_AB_MERGE_C R3, RZ, R3, RZ ;  /* 0x00000003ff03723e */ /* 0x000fe200048070ff */
[----:B------:R0:W-:Y:S01]  /*30f60*/  @!P5 STG.E.U8 desc[UR18][R28.64+0x9], R2 ;  /* 0x000009021c00d986 */ /* 0x0001e2000c101112 */
[----:B------:R-:W-:-:S03]  /*30f70*/  ISETP.LT.OR P5, PT, R0, 0x12, !P1 ;  /* 0x000000120000780c */ /* 0x000fc60004fa1670 */
[----:B------:R1:W-:Y:S01]  /*30f80*/  @!P6 STG.E.U8 desc[UR18][R30.64+0x10], R3 ;  /* 0x000010031e00e986 */ /* 0x0003e2000c101112 */
[----:B------:R-:W-:Y:S01]  /*30f90*/  ISETP.LT.OR P6, PT, R0, 0x11, !P0 ;  /* 0x000000110000780c */ /* 0x000fe200047c1670 */
[----:B0-----:R-:W-:Y:S02]  /*30fa0*/  FMUL R2, R38, UR17 ;  /* 0x0000001126027c20 */ /* 0x001fe40008400000 */
[----:B------:R-:W3:Y:S01]  /*30fb0*/  LDL.LU R38, [R1+0x414] ;  /* 0x0004140001267983 */ /* 0x000ee20000300800 */
[----:B-1----:R-:W-:-:S03]  /*30fc0*/  FMUL R3, R37, UR17 ;  /* 0x0000001125037c20 */ /* 0x002fc60008400000 */
[----:B------:R-:W3:Y:S01]  /*30fd0*/  LDL.LU R37, [R1+0x418] ;  /* 0x0004180001257983 */ /* 0x000ee20000300800 */
[----:B------:R-:W-:Y:S02]  /*30fe0*/  F2FP.SATFINITE.E4M3.F32.PACK_AB_MERGE_C R2, RZ, R2, RZ ;  /* 0x00000002ff02723e */ /* 0x000fe400048070ff */
[----:B------:R-:W-:-:S03]  /*30ff0*/  F2FP.SATFINITE.E4M3.F32.PACK_AB_MERGE_C R3, RZ, R3, RZ ;  /* 0x00000003ff03723e */ /* 0x000fc600048070ff */
        /* <DEDUP_REMOVED lines=230> */
[----:B------:R-:W-:Y:S02]  /*31e60*/  ISETP.LT.OR P5, PT, R0, 0x72, !P1 ;  /* 0x000000720000780c */ /* 0x000fe40004fa1670 */
[----:B------:R-:W-:Y:S01]  /*31e70*/  F2FP.SATFINITE.E4M3.F32.PACK_AB_MERGE_C R3, RZ, R3, RZ ;  /* 0x00000003ff03723e */ /* 0x000fe200048070ff */
[----:B0-----:R-:W-:-:S04]  /*31e80*/  FMUL R2, R39, UR17 ;  /* 0x0000001127027c20 */ /* 0x001fc80008400000 */
[----:B------:R0:W-:Y:S01]  /*31e90*/  @!P6 STG.E.U8 desc[UR18][R30.64+0x70], R3 ;  /* 0x000070031e00e986 */ /* 0x0001e2000c101112 */
[----:B------:R-:W-:-:S03]  /*31ea0*/  F2FP.SATFINITE.E4M3.F32.PACK_AB_MERGE_C R2, RZ, R2, RZ ;  /* 0x00000002ff02723e */ /* 0x000fc600048070ff */
[----:B------:R-:W3:Y:S01]  /*31eb0*/  LDL.LU R39, [R1+0x4d4] ;  /* 0x0004d40001277983 */ /* 0x000ee20000300800 */
[----:B------:R-:W-:-:S03]  /*31ec0*/  ISETP.LT.OR P6, PT, R0, 0x71, !P0 ;  /* 0x000000710000780c */ /* 0x000fc600047c1670 */
[----:B------:R1:W-:Y:S01]  /*31ed0*/  @!P5 STG.E.U8 desc[UR18][R30.64+0x71], R2 ;  /* 0x000071021e00d986 */ /* 0x0003e2000c101112 */
[----:B------:R-:W-:Y:S01]  /*31ee0*/  ISETP.LT.OR P5, PT, R0, 0x72, !P0 ;  /* 0x000000720000780c */ /* 0x000fe200047a1670 */
[----:B0-----:R-:W-:Y:S02]  /*31ef0*/  FMUL R3, R38, UR17 ;  /* 0x0000001126037c20 */ /* 0x001fe40008400000 */
[----:B------:R-:W3:Y:S01]  /*31f00*/  LDL.LU R38, [R1+0x4d8] ;  /* 0x0004d80001267983 */ /* 0x000ee20000300800 */
[----:B-1----:R-:W-:Y:S02]  /*31f10*/  FMUL R2, R37, UR17 ;  /* 0x0000001125027c20 */ /* 0x002fe40008400000 */
[----:B------:R-:W-:Y:S01]  /*31f20*/  F2FP.SATFINITE.E4M3.F32.PACK_AB_MERGE_C R3, RZ, R3, RZ ;  /* 0x00000003ff03723e */ /* 0x000fe200048070ff */
[----:B------:R-:W3:Y:S02]  /*31f30*/  LDL.LU R37, [R1+0x4dc] ;  /* 0x0004dc0001257983 */ /* 0x000ee40000300800 */
[----:B------:R-:W-:-:S02]  /*31f40*/  F2FP.SATFINITE.E4M3.F32.PACK_AB_MERGE_C R2, RZ, R2, RZ ;  /* 0x00000002ff02723e */ /* 0x000fc400048070ff */
[----:B------:R0:W-:Y:S04]  /*31f50*/  @!P6 STG.E.U8 desc[UR18][R28.64+0x70], R3 ;  /* 0x000070031c00e986 */ /* 0x0001e8000c101112 */
[----:B------:R2:W-:Y:S01]  /*31f60*/  @!P5 STG.E.U8 desc[UR18][R28.64+0x71], R2 ;  /* 0x000071021c00d986 */ /* 0x0005e2000c101112 */
[----:B------:R-:W-:Y:S01]  /*31f70*/  ISETP.LT.OR P5, PT, R0, 0x7a, !P1 ;  /* 0x0000007a0000780c */ /* 0x000fe20004fa1670 */
[----:B0-----:R-:W-:Y:S02]  /*31f80*/  FMUL R3, R36, UR17 ;  /* 0x0000001124037c20 */ /* 0x001fe40008400000 */
[----:B------:R-:W3:Y:S03]  /*31f90*/  LDL.LU R36, [R1+0x4e0] ;  /* 0x0004e00001247983 */ /* 0x000ee60000300800 */
[----:B------:R-:W-:Y:S01]  /*31fa0*/  F2FP.SATFINITE.E4M3.F32.PACK_AB_MERGE_C R4, RZ, R3, RZ ;  /* 0x00000003ff04723e */ /* 0x000fe200048070ff */
[----:B--2---:R-:W-:-:S02]  /*31fb0*/  FMUL R2, R35, UR17 ;  /* 0x0000001123027c20 */ /* 0x004fc40008400000 */
[----:B------:R-:W2:Y:S03]  /*31fc0*/  LDL.LU R35, [R1+0x4e4] ;  /* 0x0004e40001237983 */ /* 0x000ea60000300800 */
[----:B------:R-:W-:-:S05]  /*31fd0*/  F2FP.SATFINITE.E4M3.F32.PACK_AB_MERGE_C R3, RZ, R2, RZ ;  /* 0x00000002ff03723e */ /* 0x000fca00048070ff */
[----:B------:R3:W-:Y:S01]  /*31fe0*/  @!P5 STG.E.U8 desc[UR18][R30.64+0x79], R3 ;  /* 0x000079031e00d986 */ /* 0x0007e2000c101112 */
[----:B----4-:R-:W-:-:S03]  /*31ff0*/  FMUL R2, R33, UR17 ;  /* 0x0000001121027c20 */ /* 0x010fc60008400000 */
[----:B------:R-:W4:Y:S01]  /*32000*/  LDL.LU R33, [R1+0x4e8] ;  /* 0x0004e80001217983 */ /* 0x000f220000300800 */
[----:B---3--:R-:W-:-:S03]  /*32010*/  FMUL R3, R32, UR17 ;  /* 0x0000001120037c20 */ /* 0x008fc60008400000 */
[----:B------:R-:W3:Y:S01]  /*32020*/  LDL.LU R32, [R1+0x4ec] ;  /* 0x0004ec0001207983 */ /* 0x000ee20000300800 */
[----:B------:R-:W-:Y:S02]  /*32030*/  ISETP.LT.OR P6, PT, R0, 0x79, !P1 ;  /* 0x000000790000780c */ /* 0x000fe40004fc1670 */
[----:B------:R-:W-:-:S11]  /*32040*/  F2FP.SATFINITE.E4M3.F32.PACK_AB_MERGE_C R2, RZ, R2, RZ ;  /* 0x00000002ff02723e */ /* 0x000fd600048070ff */
[----:B------:R-:W-:Y:S01]  /*32050*/  @!P6 STG.E.U8 desc[UR18][R30.64+0x78], R4 ;  /* 0x000078041e00e986 */ /* 0x000fe2000c101112 */
[C---:B------:R-:W-:Y:S02]  /*32060*/  ISETP.LT.OR P6, PT, R0.reuse, 0x79, !P0 ;  /* 0x000000790000780c */ /* 0x040fe400047c1670 */
[----:B------:R-:W-:-:S11]  /*32070*/  ISETP.LT.OR P5, PT, R0, 0x7a, !P0 ;  /* 0x0000007a0000780c */ /* 0x000fd600047a1670 */
[----:B------:R0:W-:Y:S01]  /*32080*/  @!P6 STG.E.U8 desc[UR18][R28.64+0x78], R2 ;  /* 0x000078021c00e986 */ /* 0x0001e2000c101112 */
[----:B------:R-:W-:Y:S01]  /*32090*/  ISETP.LT.OR P6, PT, R0, 0x81, !P1 ;  /* 0x000000810000780c */ /* 0x000fe20004fc1670 */
[----:B0-----:R-:W-:Y:S02]  /*320a0*/  FMUL R2, R39, UR17 ;  /* 0x0000001127027c20 */ /* 0x001fe40008400000 */
[----:B------:R-:W3:Y:S01]  /*320b0*/  LDL.LU R39, [R1+0x4f0] ;  /* 0x0004f00001277983 */ /* 0x000ee20000300800 */
[----:B------:R-:W-:Y:S02]  /*320c0*/  FMUL R4, R38, UR17 ;  /* 0x0000001126047c20 */ /* 0x000fe40008400000 */
[----:B------:R-:W-:Y:S01]  /*320d0*/  F2FP.SATFINITE.E4M3.F32.PACK_AB_MERGE_C R5, RZ, R2, RZ ;  /* 0x00000002ff05723e */ /* 0x000fe200048070ff */
[----:B------:R-:W3:Y:S02]  /*320e0*/  LDL.LU R38, [R1+0x4f4] ;  /* 0x0004f40001267983 */ /* 0x000ee40000300800 */
[----:B------:R-:W-:Y:S01]  /*320f0*/  F2FP.SATFINITE.E4M3.F32.PACK_AB_MERGE_C R7, RZ, R4, RZ ;  /* 0x00000004ff07723e */ /* 0x000fe200048070ff */
[----:B------:R-:W-:-:S02]  /*32100*/  FMUL R4, R37, UR17 ;  /* 0x0000001125047c20 */ /* 0x000fc40008400000 */
[----:B------:R-:W3:Y:S01]  /*32110*/  LDL.LU R37, [R1+0x4f8] ;  /* 0x0004f80001257983 */ /* 0x000ee20000300800 */
[----:B------:R-:W-:-:S05]  /*32120*/  F2FP.SATFINITE.E4M3.F32.PACK_AB_MERGE_C R3, RZ, R3, RZ ;  /* 0x00000003ff03723e */ /* 0x000fca00048070ff */
[----:B------:R-:W-:Y:S01]  /*32130*/  @!P5 STG.E.U8 desc[UR18][R28.64+0x79], R3 ;  /* 0x000079031c00d986 */ /* 0x000fe2000c101112 */
[----:B------:R-:W-:-:S03]  /*32140*/  FMUL R2, R36, UR17 ;  /* 0x0000001124027c20 */ /* 0x000fc60008400000 */
[----:B------:R-:W3:Y:S02]  /*32150*/  LDL.LU R36, [R1+0x4fc] ;  /* 0x0004fc0001247983 */ /* 0x000ee40000300800 */
[----:B------:R-:W-:Y:S02]  /*32160*/  F2FP.SATFINITE.E4M3.F32.PACK_AB_MERGE_C R11, RZ, R2, RZ ;  /* 0x00000002ff0b723e */ /* 0x000fe400048070ff */
[----:B------:R0:W-:Y:S01]  /*32170*/  @!P6 STG.E.U8 desc[UR18][R30.64+0x80], R5 ;  /* 0x000080051e00e986 */ /* 0x0001e2000c101112 */
[----:B--2---:R-:W-:-:S03]  /*32180*/  FMUL R2, R35, UR17 ;  /* 0x0000001123027c20 */ /* 0x004fc60008400000 */
[----:B------:R-:W2:Y:S02]  /*32190*/  LDL.LU R35, [R1+0x500] ;  /* 0x0005000001237983 */ /* 0x000ea40000300800 */
[----:B0-----:R-:W-:Y:S01]  /*321a0*/  F2FP.SATFINITE.E4M3.F32.PACK_AB_MERGE_C R5, RZ, R2, RZ ;  /* 0x00000002ff05723e */ /* 0x001fe200048070ff */
[----:B----4-:R-:W-:Y:S02]  /*321b0*/  FMUL R3, R33, UR17 ;  /* 0x0000001121037c20 */ /* 0x010fe40008400000 */
[----:B------:R-:W4:Y:S01]  /*321c0*/  LDL.LU R33, [R1+0x504] ;  /* 0x0005040001217983 */ /* 0x000f220000300800 */
[----:B---3--:R-:W-:-:S03]  /*321d0*/  FMUL R2, R32, UR17 ;  /* 0x0000001120027c20 */ /* 0x008fc60008400000 */
[----:B------:R-:W3:Y:S01]  /*321e0*/  LDL.LU R32, [R1+0x508] ;  /* 0x0005080001207983 */ /* 0x000ee20000300800 */
[C---:B------:R-:W-:Y:S02]  /*321f0*/  ISETP.LT.OR P5, PT, R0.reuse, 0x82, !P1 ;  /* 0x000000820000780c */ /* 0x040fe40004fa1670 */
[----:B------:R-:W-:Y:S02]  /*32200*/  ISETP.LT.OR P6, PT, R0, 0x81, !P0 ;  /* 0x000000810000780c */ /* 0x000fe400047c1670 */
[----:B------:R-:W-:-:S09]  /*32210*/  F2FP.SATFINITE.E4M3.F32.PACK_AB_MERGE_C R9, RZ, R4, RZ ;  /* 0x00000004ff09723e */ /* 0x000fd200048070ff */
[----:B------:R0:W-:Y:S01]  /*32220*/  @!P5 STG.E.U8 desc[UR18][R30.64+0x81], R7 ;  /* 0x000081071e00d986 */ /* 0x0001e2000c101112 */
[----:B------:R-:W-:-:S03]  /*32230*/  ISETP.LT.OR P5, PT, R0, 0x82, !P0 ;  /* 0x000000820000780c */ /* 0x000fc600047a1670 */
[----:B------:R1:W-:Y:S01]  /*32240*/  @!P6 STG.E.U8 desc[UR18][R28.64+0x80], R9 ;  /* 0x000080091c00e986 */ /* 0x0003e2000c101112 */
[----:B------:R-:W-:-:S09]  /*32250*/  ISETP.LT.OR P6, PT, R0, 0x89, !P1 ;  /* 0x000000890000780c */ /* 0x000fd20004fc1670 */
[----:B------:R1:W-:Y:S01]  /*32260*/  @!P5 STG.E.U8 desc[UR18][R28.64+0x81], R11 ;  /* 0x0000810b1c00d986 */ /* 0x0003e2000c101112 */
[C---:B------:R-:W-:Y:S02]  /*32270*/  ISETP.LT.OR P5, PT, R0.reuse, 0x8a, !P1 ;  /* 0x0000008a0000780c */ /* 0x040fe40004fa1670 */
[----:B0-----:R-:W-:Y:S01]  /*32280*/  F2FP.SATFINITE.E4M3.F32.PACK_AB_MERGE_C R7, RZ, R3, RZ ;  /* 0x00000003ff07723e */ /* 0x001fe200048070ff */
[----:B------:R0:W-:Y:S01]  /*32290*/  @!P6 STG.E.U8 desc[UR18][R30.64+0x88], R5 ;  /* 0x000088051e00e986 */ /* 0x0001e2000c101112 */
[----:B------:R-:W-:Y:S02]  /*322a0*/  ISETP.LT.OR P6, PT, R0, 0x89, !P0 ;  /* 0x000000890000780c */ /* 0x000fe400047c1670 */
[----:B-1----:R-:W-:Y:S01]  /*322b0*/  F2FP.SATFINITE.E4M3.F32.PACK_AB_MERGE_C R9, RZ, R2, RZ ;  /* 0x00000002ff09723e */ /* 0x002fe200048070ff */
[----:B------:R-:W-:Y:S02]  /*322c0*/  FMUL R3, R39, UR17 ;  /* 0x0000001127037c20 */ /* 0x000fe40008400000 */
[----:B------:R-:W3:Y:S01]  /*322d0*/  LDL.LU R39, [R1+0x50c] ;  /* 0x00050c0001277983 */ /* 0x000ee20000300800 */
[----:B------:R-:W-:-:S03]  /*322e0*/  FMUL R2, R38, UR17 ;  /* 0x0000001126027c20 */ /* 0x000fc60008400000 */
[----:B------:R1:W-:Y:S01]  /*322f0*/  @!P5 STG.E.U8 desc[UR18][R30.64+0x89], R7 ;  /* 0x000089071e00d986 */ /* 0x0003e2000c101112 */
[----:B------:R-:W-:Y:S02]  /*32300*/  ISETP.LT.OR P5, PT, R0, 0x8a, !P0 ;  /* 0x0000008a0000780c */ /* 0x000fe400047a1670 */
[----:B------:R-:W-:Y:S01]  /*32310*/  F2FP.SATFINITE.E4M3.F32.PACK_AB_MERGE_C R11, RZ, R3, RZ ;  /* 0x00000003ff0b723e */ /* 0x000fe200048070ff */
[----:B------:R-:W3:Y:S01]  /*32320*/  LDL.LU R38, [R1+0x510] ;  /* 0x0005100001267983 */ /* 0x000ee20000300800 */
[----:B------:R-:W-:-:S03]  /*32330*/  FMUL R3, R37, UR17 ;  /* 0x0000001125037c20 */ /* 0x000fc60008400000 */
[----:B------:R-:W3:Y:S01]  /*32340*/  LDL.LU R37, [R1+0x514] ;  /* 0x0005140001257983 */ /* 0x000ee20000300800 */
[----:B0-----:R-:W-:Y:S02]  /*32350*/  F2FP.SATFINITE.E4M3.F32.PACK_AB_MERGE_C R5, RZ, R2, RZ ;  /* 0x00000002ff05723e */ /* 0x001fe400048070ff */
[----:B-1----:R-:W-:Y:S01]  /*32360*/  F2FP.SATFINITE.E4M3.F32.PACK_AB_MERGE_C R7, RZ, R3, RZ ;  /* 0x00000003ff07723e */ /* 0x002fe200048070ff */
[----:B------:R0:W-:Y:S04]  /*32370*/  @!P6 STG.E.U8 desc[UR18][R28.64+0x88], R9 ;  /* 0x000088091c00e986 */ /* 0x0001e8000c101112 */
[----:B------:R1:W-:Y:S01]  /*32380*/  @!P5 STG.E.U8 desc[UR18][R28.64+0x89], R11 ;  /* 0x0000890b1c00d986 */ /* 0x0003e2000c101112 */
[----:B------:R-:W-:-:S03]  /*32390*/  FMUL R2, R36, UR17 ;  /* 0x0000001124027c20 */ /* 0x000fc60008400000 */
[----:B------:R-:W3:Y:S02]  /*323a0*/  LDL.LU R36, [R1+0x518] ;  /* 0x0005180001247983 */ /* 0x000ee40000300800 */
[----:B0-----:R-:W-:Y:S01]  /*323b0*/  F2FP.SATFINITE.E4M3.F32.PACK_AB_MERGE_C R9, RZ, R2, RZ ;  /* 0x00000002ff09723e */ /* 0x001fe200048070ff */
[----:B--2---:R-:W-:Y:S02]  /*323c0*/  FMUL R3, R35, UR17 ;  /* 0x0000001123037c20 */ /* 0x004fe40008400000 */
[----:B------:R-:W2:Y:S03]  /*323d0*/  LDL.LU R35, [R1+0x51c] ;  /* 0x00051c0001237983 */ /* 0x000ea60000300800 */
[----:B-1----:R-:W-:Y:S01]  /*323e0*/  F2FP.SATFINITE.E4M3.F32.PACK_AB_MERGE_C R11, RZ, R3, RZ ;  /* 0x00000003ff0b723e */ /* 0x002fe200048070ff */
[----:B----4-:R-:W-:Y:S02]  /*323f0*/  FMUL R2, R33, UR17 ;  /* 0x0000001121027c20 */ /* 0x010fe40008400000 */
[----:B------:R-:W4:Y:S01]  /*32400*/  LDL.LU R33, [R1+0x520] ;  /* 0x0005200001217983 */ /* 0x000f220000300800 */
[----:B---3--:R-:W-:-:S03]  /*32410*/  FMUL R3, R32, UR17 ;  /* 0x0000001120037c20 */ /* 0x008fc60008400000 */
[----:B------:R-:W3:Y:S01]  /*32420*/  LDL.LU R32, [R1+0x524] ;  /* 0x0005240001207983 */ /* 0x000ee20000300800 */
[C---:B------:R-:W-:Y:S02]  /*32430*/  ISETP.LT.OR P6, PT, R0.reuse, 0x91, !P1 ;  /* 0x000000910000780c */ /* 0x040fe40004fc1670 */
[----:B------:R-:W-:-:S11]  /*32440*/  ISETP.LT.OR P5, PT, R0, 0x92, !P1 ;  /* 0x000000920000780c */ /* 0x000fd60004fa1670 */
        /* <DEDUP_REMOVED lines=8> */
[C---:B------:R-:W-:Y:S02]  /*324d0*/  ISETP.LT.OR P5, PT, R0.reuse, 0x9a, !P1 ;  /* 0x0000009a0000780c */ /* 0x040fe40004fa1670 */
[----:B-1----:R-:W-:Y:S01]  /*324e0*/  F2FP.SATFINITE.E4M3.F32.PACK_AB_MERGE_C R7, RZ, R3, RZ ;  /* 0x00000003ff07723e */ /* 0x002fe200048070ff */
[----:B------:R-:W-:Y:S02]  /*324f0*/  FMUL R2, R39, UR17 ;  /* 0x0000001127027c20 */ /* 0x000fe40008400000 */
[----:B------:R-:W3:Y:S04]  /*32500*/  LDL.LU R39, [R1+0x528] ;  /* 0x0005280001277983 */ /* 0x000ee80000300800 */
[----:B------:R1:W-:Y:S01]  /*32510*/  @!P6 STG.E.U8 desc[UR18][R30.64+0x98], R5 ;  /* 0x000098051e00e986 */ /* 0x0003e2000c101112 */
[----:B------:R-:W-:Y:S01]  /*32520*/  ISETP.LT.OR P6, PT, R0, 0x99, !P0 ;  /* 0x000000990000780c */ /* 0x000fe200047c1670 */
[----:B------:R-:W-:Y:S01]  /*32530*/  FMUL R3, R38, UR17 ;  /* 0x0000001126037c20 */ /* 0x000fe20008400000 */
        /* <DEDUP_REMOVED lines=474> */
[C---:B------:R-:W-:Y:S01]  /*342e0*/  ISETP.LT.OR P5, PT, R0.reuse, 0x152, !P2 ;  /* 0x000001520000780c */ /* 0x040fe200057a1670 */
[----:B------:R-:W3:Y:S10]  /*342f0*/  LDL.LU R41, [R1+0x6b0] ;  /* 0x0006b00001297983 */ /* 0x000ef40000300800 */
        /* <DEDUP_REMOVED lines=43> */
[----:B------:R-:W-:Y:S01]  /*345b0*/  ISETP.LT.OR P6, PT, R0, 0x169, !P2 ;  /* 0x000001690000780c */ /* 0x000fe200057c1670 */
[----:B------:R-:W-:Y:S01]  /*345c0*/  FMUL R3, R41, UR17 ;  /* 0x0000001129037c20 */ /* 0x000fe20008400000 */
[----:B-1----:R-:W-:Y:S01]  /*345d0*/  F2FP.SATFINITE.E4M3.F32.PACK_AB_MERGE_C R9, RZ, R2, RZ ;  /* 0x00000002ff09723e */ /* 0x002fe200048070ff */
[----:B------:R-:W3:Y:S01]  /*345e0*/  LDL.LU R41, [R1+0x6d0] ;  /* 0x0006d00001297983 */ /* 0x000ee20000300800 */
[----:B------:R-:W-:-:S03]  /*345f0*/  FMUL R2, R39, UR17 ;  /* 0x0000001127027c20 */ /* 0x000fc60008400000 */
[----:B------:R-:W3:Y:S01]  /*34600*/  LDL.LU R39, [R1+0x6d4] ;  /* 0x0006d40001277983 */ /* 0x000ee20000300800 */
[----:B------:R-:W-:-:S03]  /*34610*/  F2FP.SATFINITE.E4M3.F32.PACK_AB_MERGE_C R11, RZ, R3, RZ ;  /* 0x00000003ff0b723e */ /* 0x000fc600048070ff */
[----:B------:R1:W-:Y:S01]  /*34620*/  @!P5 STG.E.U8 desc[UR18][R24.64+0x169], R7 ;  /* 0x000169071800d986 */ /* 0x0003e2000c101112 */
[----:B------:R-:W-:Y:S01]  /*34630*/  ISETP.LT.OR P5, PT, R0, 0x16a, !P2 ;  /* 0x0000016a0000780c */ /* 0x000fe200057a1670 */
[----:B------:R-:W-:Y:S01]  /*34640*/  FMUL R3, R38, UR17 ;  /* 0x0000001126037c20 */ /* 0x000fe20008400000 */
[----:B0-----:R-:W-:Y:S01]  /*34650*/  F2FP.SATFINITE.E4M3.F32.PACK_AB_MERGE_C R5, RZ, R2, RZ ;  /* 0x00000002ff05723e */ /* 0x001fe200048070ff */
[----:B------:R-:W3:Y:S01]  /*34660*/  LDL.LU R38, [R1+0x6d8] ;  /* 0x0006d80001267983 */ /* 0x000ee20000300800 */
[----:B------:R-:W-:-:S03]  /*34670*/  FMUL R2, R37, UR17 ;  /* 0x0000001125027c20 */ /* 0x000fc60008400000 */
[----:B------:R-:W3:Y:S04]  /*34680*/  LDL.LU R37, [R1+0x6dc] ;  /* 0x0006dc0001257983 */ /* 0x000ee80000300800 */
[----:B------:R0:W-:Y:S01]  /*34690*/  @!P6 STG.E.U8 desc[UR18][R26.64+0x168], R9 ;  /* 0x000168091a00e986 */ /* 0x0001e2000c101112 */
[----:B-1----:R-:W-:-:S03]  /*346a0*/  F2FP.SATFINITE.E4M3.F32.PACK_AB_MERGE_C R7, RZ, R3, RZ ;  /* 0x00000003ff07723e */ /* 0x002fc600048070ff */
[----:B------:R1:W-:Y:S01]  /*346b0*/  @!P5 STG.E.U8 desc[UR18][R26.64+0x169], R11 ;  /* 0x0001690b1a00d986 */ /* 0x0003e2000c101112 */
[----:B------:R-:W-:Y:S01]  /*346c0*/  FMUL R3, R36, UR17 ;  /* 0x0000001124037c20 */ /* 0x000fe20008400000 */
[----:B0-----:R-:W-:Y:S02]  /*346d0*/  F2FP.SATFINITE.E4M3.F32.PACK_AB_MERGE_C R9, RZ, R2, RZ ;  /* 0x00000002ff09723e */ /* 0x001fe400048070ff */
[----:B------:R-:W3:Y:S02]  /*346e0*/  LDL.LU R36, [R1+0x6e0] ;  /* 0x0006e00001247983 */ /* 0x000ee40000300800 */
[----:B-1----:R-:W-:Y:S01]  /*346f0*/  F2FP.SATFINITE.E4M3.F32.PACK_AB_MERGE_C R11, RZ, R3, RZ ;  /* 0x00000003ff0b723e */ /* 0x002fe200048070ff */
[----:B--2---:R-:W-:Y:S02]  /*34700*/  FMUL R2, R35, UR17 ;  /* 0x0000001123027c20 */ /* 0x004fe40008400000 */
[----:B------:R-:W2:Y:S01]  /*34710*/  LDL.LU R35, [R1+0x6e4] ;  /* 0x0006e40001237983 */ /* 0x000ea20000300800 */
[----:B----4-:R-:W-:-:S03]  /*34720*/  FMUL R3, R33, UR17 ;  /* 0x0000001121037c20 */ /* 0x010fc60008400000 */
        /* <DEDUP_REMOVED lines=8> */
[----:B------:R-:W-:Y:S02]  /*347b0*/  ISETP.LT.OR P5, PT, R0, 0x172, !P2 ;  /* 0x000001720000780c */ /* 0x000fe400057a1670 */
[----:B0-----:R-:W-:-:S07]  /*347c0*/  F2FP.SATFINITE.E4M3.F32.PACK_AB_MERGE_C R5, RZ, R2, RZ ;  /* 0x00000002ff05723e */ /* 0x001fce00048070ff */
[----:B------:R0:W-:Y:S01]  /*347d0*/  @!P6 STG.E.U8 desc[UR18][R26.64+0x170], R9 ;  /* 0x000170091a00e986 */ /* 0x0001e2000c101112 */
[C---:B------:R-:W-:Y:S02]  /*347e0*/  ISETP.LT.OR P6, PT, R0.reuse, 0x179, !P3 ;  /* 0x000001790000780c */ /* 0x040fe40005fc1670 */
[----:B-1----:R-:W-:Y:S01]  /*347f0*/  F2FP.SATFINITE.E4M3.F32.PACK_AB_MERGE_C R7, RZ, R3, RZ ;  /* 0x00000003ff07723e */ /* 0x002fe200048070ff */
[----:B------:R-:W-:Y:S02]  /*34800*/  FMUL R2, R41, UR17 ;  /* 0x0000001129027c20 */ /* 0x000fe40008400000 */
[----:B------:R-:W3:Y:S01]  /*34810*/  LDL.LU R41, [R1+0x6f0] ;  /* 0x0006f00001297983 */ /* 0x000ee20000300800 */
[C---:B------:R-:W-:Y:S01]  /*34820*/  ISETP.LT.OR P3, PT, R0.reuse, 0x17a, !P3 ;  /* 0x0000017a0000780c */ /* 0x040fe20005f61670 */
[----:B------:R-:W-:Y:S02]  /*34830*/  FMUL R3, R39, UR17 ;  /* 0x0000001127037c20 */ /* 0x000fe40008400000 */
[----:B------:R1:W-:Y:S01]  /*34840*/  @!P5 STG.E.U8 desc[UR18][R26.64+0x171], R11 ;  /* 0x0001710b1a00d986 */ /* 0x0003e2000c101112 */
[----:B------:R-:W-:-:S03]  /*34850*/  ISETP.LT.OR P5, PT, R0, 0x179, !P2 ;  /* 0x000001790000780c */ /* 0x000fc600057a1670 */
[----:B------:R-:W3:Y:S01]  /*34860*/  LDL.LU R39, [R1+0x6f4] ;  /* 0x0006f40001277983 */ /* 0x000ee20000300800 */
[----:B0-----:R-:W-:Y:S02]  /*34870*/  F2FP.SATFINITE.E4M3.F32.PACK_AB_MERGE_C R9, RZ, R4, RZ ;  /* 0x00000004ff09723e */ /* 0x001fe400048070ff */
[----:B------:R-:W-:Y:S01]  /*34880*/  ISETP.LT.OR P2, PT, R0, 0x17a, !P2 ;  /* 0x0000017a0000780c */ /* 0x000fe20005741670 */
[----:B------:R-:W-:Y:S02]  /*34890*/  FMUL R4, R38, UR17 ;  /* 0x0000001126047c20 */ /* 0x000fe40008400000 */
[----:B------:R-:W3:Y:S01]  /*348a0*/  LDL.LU R38, [R1+0x6f8] ;  /* 0x0006f80001267983 */ /* 0x000ee20000300800 */
[----:B-1----:R-:W-:Y:S01]  /*348b0*/  F2FP.SATFINITE.E4M3.F32.PACK_AB_MERGE_C R11, RZ, R2, RZ ;  /* 0x00000002ff0b723e */ /* 0x002fe200048070ff */
[----:B------:R-:W-:Y:S02]  /*348c0*/  FMUL R2, R37, UR17 ;  /* 0x0000001125027c20 */ /* 0x000fe40008400000 */
[----:B------:R-:W3:Y:S04]  /*348d0*/  LDL.LU R37, [R1+0x6fc] ;  /* 0x0006fc0001257983 */ /* 0x000ee80000300800 */
[----:B------:R0:W-:Y:S01]  /*348e0*/  @!P6 STG.E.U8 desc[UR18][R24.64+0x178], R5 ;  /* 0x000178051800e986 */ /* 0x0001e2000c101112 */
[----:B------:R-:W-:-:S03]  /*348f0*/  F2FP.SATFINITE.E4M3.F32.PACK_AB_MERGE_C R13, RZ, R2, RZ ;  /* 0x00000002ff0d723e */ /* 0x000fc600048070ff */
[----:B------:R1:W-:Y:S01]  /*34900*/  @!P3 STG.E.U8 desc[UR18][R24.64+0x179], R7 ;  /* 0x000179071800b986 */ /* 0x0003e2000c101112 */
[----:B0-----:R-:W-:Y:S01]  /*34910*/  F2FP.SATFINITE.E4M3.F32.PACK_AB_MERGE_C R5, RZ, R3, RZ ;  /* 0x00000003ff05723e */ /* 0x001fe200048070ff */
[----:B------:R-:W-:Y:S02]  /*34920*/  FMUL R3, R36, UR17 ;  /* 0x0000001124037c20 */ /* 0x000fe40008400000 */
[----:B------:R-:W3:Y:S01]  /*34930*/  LDL.LU R36, [R1+0x700] ;  /* 0x0007000001247983 */ /* 0x000ee20000300800 */
[----:B-1----:R-:W-:-:S03]  /*34940*/  F2FP.SATFINITE.E4M3.F32.PACK_AB_MERGE_C R7, RZ, R4, RZ ;  /* 0x00000004ff07723e */ /* 0x002fc600048070ff */
        /* <DEDUP_REMOVED lines=9> */
[C---:B------:R-:W-:Y:S01]  /*349e0*/  ISETP.LT.OR P3, PT, R0.reuse, 0xc2, !P1 ;  /* 0x000000c20000780c */ /* 0x040fe20004f61670 */
[----:B------:R0:W-:Y:S01]  /*349f0*/  @!P5 STG.E.U8 desc[UR18][R26.64+0x178], R9 ;  /* 0x000178091a00d986 */ /* 0x0001e2000c101112 */
[----:B------:R-:W-:-:S09]  /*34a00*/  ISETP.LT.OR P5, PT, R0, 0xc1, !P0 ;  /* 0x000000c10000780c */ /* 0x000fd200047a1670 */
[----:B------:R-:W-:Y:S01]  /*34a10*/  @!P6 STG.E.U8 desc[UR18][R30.64+0xc0], R5 ;  /* 0x0000c0051e00e986 */ /* 0x000fe2000c101112 */
[C---:B------:R-:W-:Y:S02]  /*34a20*/  ISETP.LT.OR P6, PT, R0.reuse, 0xc2, !P0 ;  /* 0x000000c20000780c */ /* 0x040fe400047c1670 */
[C---:B------:R-:W-:Y:S02]  /*34a30*/  ISETP.LT.OR P2, PT, R0.reuse, 0xca, !P1 ;  /* 0x000000ca0000780c */ /* 0x040fe40004f41670 */
[----:B0-----:R-:W-:Y:S02]  /*34a40*/  F2FP.SATFINITE.E4M3.F32.PACK_AB_MERGE_C R9, RZ, R3, RZ ;  /* 0x00000003ff09723e */ /* 0x001fe400048070ff */
[----:B------:R-:W-:Y:S01]  /*34a50*/  F2FP.SATFINITE.E4M3.F32.PACK_AB_MERGE_C R15, RZ, R2, RZ ;  /* 0x00000002ff0f723e */ /* 0x000fe200048070ff */
[----:B------:R0:W-:Y:S01]  /*34a60*/  @!P3 STG.E.U8 desc[UR18][R30.64+0xc1], R7 ;  /* 0x0000c1071e00b986 */ /* 0x0001e2000c101112 */
[----:B------:R-:W-:-:S05]  /*34a70*/  ISETP.LT.OR P3, PT, R0, 0xc9, !P1 ;  /* 0x000000c90000780c */ /* 0x000fca0004f61670 */
[----:B------:R1:W-:Y:S01]  /*34a80*/  @!P6 STG.E.U8 desc[UR18][R28.64+0xc1], R9 ;  /* 0x0000c1091c00e986 */ /* 0x0003e2000c101112 */
[----:B------:R-:W-:Y:S01]  /*34a90*/  ISETP.LT.OR P6, PT, R0, 0xca, !P0 ;  /* 0x000000ca0000780c */ /* 0x000fe200047c1670 */
[----:B------:R-:W-:Y:S02]  /*34aa0*/  FMUL R2, R41, UR17 ;  /* 0x0000001129027c20 */ /* 0x000fe40008400000 */
[----:B------:R-:W3:Y:S01]  /*34ab0*/  LDL.LU R41, [R1+0x710] ;  /* 0x0007100001297983 */ /* 0x000ee20000300800 */
[----:B0-----:R-:W-:Y:S01]  /*34ac0*/  F2FP.SATFINITE.E4M3.F32.PACK_AB_MERGE_C R7, RZ, R4, RZ ;  /* 0x00000004ff07723e */ /* 0x001fe200048070ff */
[----:B------:R-:W-:Y:S02]  /*34ad0*/  FMUL R3, R39, UR17 ;  /* 0x0000001127037c20 */ /* 0x000fe40008400000 */
[----:B------:R-:W3:Y:S01]  /*34ae0*/  LDL.LU R39, [R1+0x714] ;  /* 0x0007140001277983 */ /* 0x000ee20000300800 */
[----:B------:R-:W-:-:S03]  /*34af0*/  FMUL R4, R38, UR17 ;  /* 0x0000001126047c20 */ /* 0x000fc60008400000 */
[----:B------:R-:W3:Y:S01]  /*34b00*/  LDL.LU R38, [R1+0x718] ;  /* 0x0007180001267983 */ /* 0x000ee20000300800 */
[----:B------:R-:W-:-:S03]  /*34b10*/  FMUL R5, R37, UR17 ;  /* 0x0000001125057c20 */ /* 0x000fc60008400000 */
[----:B------:R-:W3:Y:S01]  /*34b20*/  LDL.LU R37, [R1+0x71c] ;  /* 0x00071c0001257983 */ /* 0x000ee20000300800 */
[----:B-1----:R-:W-:-:S03]  /*34b30*/  F2FP.SATFINITE.E4M3.F32.PACK_AB_MERGE_C R9, RZ, R2, RZ ;  /* 0x00000002ff09723e */ /* 0x002fc600048070ff */
[----:B------:R-:W-:Y:S04]  /*34b40*/  @!P5 STG.E.U8 desc[UR18][R28.64+0xc0], R13 ;  /* 0x0000c00d1c00d986 */ /* 0x000fe8000c101112 */
[----:B------:R0:W-:Y:S04]  /*34b50*/  @!P2 STG.E.U8 desc[UR18][R30.64+0xc9], R7 ;  /* 0x0000c9071e00a986 */ /* 0x0001e8000c101112 */
[----:B------:R1:W-:Y:S01]  /*34b60*/  @!P3 STG.E.U8 desc[UR18][R30.64+0xc8], R11 ;  /* 0x0000c80b1e00b986 */ /* 0x0003e2000c101112 */
[----:B------:R-:W-:-:S03]  /*34b70*/  FMUL R2, R36, UR17 ;  /* 0x0000001124027c20 */ /* 0x000fc60008400000 */
[----:B------:R-:W3:Y:S01]  /*34b80*/  LDL.LU R36, [R1+0x720] ;  /* 0x0007200001247983 */ /* 0x000ee20000300800 */
[----:B0-----:R-:W-:-:S03]  /*34b90*/  F2FP.SATFINITE.E4M3.F32.PACK_AB_MERGE_C R7, RZ, R3, RZ ;  /* 0x00000003ff07723e */ /* 0x001fc600048070ff */
[----:B------:R0:W-:Y:S01]  /*34ba0*/  @!P6 STG.E.U8 desc[UR18][R28.64+0xc9], R9 ;  /* 0x0000c9091c00e986 */ /* 0x0001e2000c101112 */
[----:B-1----:R-:W-:Y:S02]  /*34bb0*/  F2FP.SATFINITE.E4M3.F32.PACK_AB_MERGE_C R11, RZ, R4, RZ ;  /* 0x00000004ff0b723e */ /* 0x002fe400048070ff */
[----:B0-----:R-:W-:Y:S01]  /*34bc0*/  F2FP.SATFINITE.E4M3.F32.PACK_AB_MERGE_C R9, RZ, R2, RZ ;  /* 0x00000002ff09723e */ /* 0x001fe200048070ff */
[----:B--2---:R-:W-:Y:S02]  /*34bd0*/  FMUL R3, R35, UR17 ;  /* 0x0000001123037c20 */ /* 0x004fe40008400000 */
[----:B------:R-:W2:Y:S01]  /*34be0*/  LDL.LU R35, [R1+0x724] ;  /* 0x0007240001237983 */ /* 0x000ea20000300800 */
[----:B----4-:R-:W-:-:S03]  /*34bf0*/  FMUL R4, R33, UR17 ;  /* 0x0000001121047c20 */ /* 0x010fc60008400000 */
[----:B------:R-:W4:Y:S01]  /*34c00*/  LDL.LU R33, [R1+0x728] ;  /* 0x0007280001217983 */ /* 0x000f220000300800 */
[----:B---3--:R-:W-:-:S03]  /*34c10*/  FMUL R2, R32, UR17 ;  /* 0x0000001120027c20 */ /* 0x008fc60008400000 */
[----:B------:R-:W3:Y:S01]  /*34c20*/  LDL.LU R32, [R1+0x72c] ;  /* 0x00072c0001207983 */ /* 0x000ee20000300800 */
[C---:B------:R-:W-:Y:S02]  /*34c30*/  ISETP.LT.OR P5, PT, R0.reuse, 0xc9, !P0 ;  /* 0x000000c90000780c */ /* 0x040fe400047a1670 */
[C---:B------:R-:W-:Y:S02]  /*34c40*/  ISETP.LT.OR P3, PT, R0.reuse, 0xd1, !P1 ;  /* 0x000000d10000780c */ /* 0x040fe40004f61670 */
[C---:B------:R-:W-:Y:S02]  /*34c50*/  ISETP.LT.OR P2, PT, R0.reuse, 0xd2, !P1 ;  /* 0x000000d20000780c */ /* 0x040fe40004f41670 */
[----:B------:R-:W-:-:S07]  /*34c60*/  ISETP.LT.OR P6, PT, R0, 0xd2, !P0 ;  /* 0x000000d20000780c */ /* 0x000fce00047c1670 */
[----:B------:R-:W-:Y:S01]  /*34c70*/  @!P5 STG.E.U8 desc[UR18][R28.64+0xc8], R15 ;  /* 0x0000c80f1c00d986 */ /* 0x000fe2000c101112 */
[----:B------:R-:W-:-:S03]  /*34c80*/  ISETP.LT.OR P5, PT, R0, 0xd1, !P0 ;  /* 0x000000d10000780c */ /* 0x000fc600047a1670 */
[----:B------:R0:W-:Y:S01]  /*34c90*/  @!P3 STG.E.U8 desc[UR18][R30.64+0xd0], R7 ;  /* 0x0000d0071e00b986 */ /* 0x0001e2000c101112 */
[----:B------:R-:W-:-:S03]  /*34ca0*/  ISETP.LT.OR P3, PT, R0, 0xd9, !P1 ;  /* 0x000000d90000780c */ /* 0x000fc60004f61670 */
[----:B------:R1:W-:Y:S01]  /*34cb0*/  @!P2 STG.E.U8 desc[UR18][R30.64+0xd1], R11 ;  /* 0x0000d10b1e00a986 */ /* 0x0003e2000c101112 */
[----:B------:R-:W-:Y:S02]  /*34cc0*/  ISETP.LT.OR P2, PT, R0, 0xda, !P1 ;  /* 0x000000da0000780c */ /* 0x000fe40004f41670 */
[----:B------:R-:W-:Y:S02]  /*34cd0*/  F2FP.SATFINITE.E4M3.F32.PACK_AB_MERGE_C R5, RZ, R5, RZ ;  /* 0x00000005ff05723e */ /* 0x000fe400048070ff */
[----:B------:R-:W-:Y:S02]  /*34ce0*/  F2FP.SATFINITE.E4M3.F32.PACK_AB_MERGE_C R13, RZ, R2, RZ ;  /* 0x00000002ff0d723e */ /* 0x000fe400048070ff */
[----:B0-----:R-:W-:Y:S01]  /*34cf0*/  F2FP.SATFINITE.E4M3.F32.PACK_AB_MERGE_C R7, RZ, R3, RZ ;  /* 0x00000003ff07723e */ /* 0x001fe200048070ff */
[----:B------:R-:W-:Y:S02]  /*34d00*/  FMUL R3, R41, UR17 ;  /* 0x0000001129037c20 */ /* 0x000fe40008400000 */
[----:B------:R-:W3:Y:S01]  /*34d10*/  LDL.LU R41, [R1+0x730] ;  /* 0x0007300001297983 */ /* 0x000ee20000300800 */
[----:B-1----:R-:W-:-:S03]  /*34d20*/  F2FP.SATFINITE.E4M3.F32.PACK_AB_MERGE_C R11, RZ, R4, RZ ;  /* 0x00000004ff0b723e */ /* 0x002fc600048070ff */
[----:B------:R0:W-:Y:S01]  /*34d30*/  @!P5 STG.E.U8 desc[UR18][R28.64+0xd0], R5 ;  /* 0x0000d0051c00d986 */ /* 0x0001e2000c101112 */
[----:B------:R-:W-:-:S03]  /*34d40*/  FMUL R2, R39, UR17 ;  /* 0x0000001127027c20 */ /* 0x000fc60008400000 */
[----:B------:R-:W3:Y:S04]  /*34d50*/  LDL.LU R39, [R1+0x734] ;  /* 0x0007340001277983 */ /* 0x000ee80000300800 */
[----:B------:R-:W-:Y:S01]  /*34d60*/  @!P6 STG.E.U8 desc[UR18][R28.64+0xd1], R9 ;  /* 0x0000d1091c00e986 */ /* 0x000fe2000c101112 */
[----:B------:R-:W-:Y:S01]  /*34d70*/  ISETP.LT.OR P6, PT, R0, 0xda, !P0 ;  /* 0x000000da0000780c */ /* 0x000fe200047c1670 */
[----:B------:R-:W-:Y:S02]  /*34d80*/  FMUL R4, R38, UR17 ;  /* 0x0000001126047c20 */ /* 0x000fe40008400000 */
[----:B------:R1:W-:Y:S04]  /*34d90*/  @!P3 STG.E.U8 desc[UR18][R30.64+0xd8], R7 ;  /* 0x0000d8071e00b986 */ /* 0x0003e8000c101112 */
[----:B------:R-:W3:Y:S01]  /*34da0*/  LDL.LU R38, [R1+0x738] ;  /* 0x0007380001267983 */ /* 0x000ee20000300800 */
[----:B0-----:R-:W-:-:S02]  /*34db0*/  F2FP.SATFINITE.E4M3.F32.PACK_AB_MERGE_C R5, RZ, R3, RZ ;  /* 0x00000003ff05723e */ /* 0x001fc400048070ff */
        /* <DEDUP_REMOVED lines=9> */
[----:B--2---:R-:W-:-:S03]  /*34e50*/  FMUL R3, R35, UR17 ;  /* 0x0000001123037c20 */ /* 0x004fc60008400000 */
        /* <DEDUP_REMOVED lines=15> */
[----:B0-----:R-:W-:Y:S02]  /*34f50*/  F2FP.SATFINITE.E4M3.F32.PACK_AB_MERGE_C R7, RZ, R2, RZ ;  /* 0x00000002ff07723e */ /* 0x001fe400048070ff */
[----:B-1----:R-:W-:Y:S01]  /*34f60*/  F2FP.SATFINITE.E4M3.F32.PACK_AB_MERGE_C R9, RZ, R3, RZ ;  /* 0x00000003ff09723e */ /* 0x002fe200048070ff */
[----:B------:R-:W-:Y:S02]  /*34f70*/  FMUL R2, R41, UR17 ;  /* 0x0000001129027c20 */ /* 0x000fe40008400000 */
[----:B------:R-:W3:Y:S01]  /*34f80*/  LDL.LU R41, [R1+0x750] ;  /* 0x0007500001297983 */ /* 0x000ee20000300800 */
[----:B------:R-:W-:Y:S01]  /*34f90*/  F2FP.SATFINITE.E4M3.F32.PACK_AB_MERGE_C R13, RZ, R4, RZ ;  /* 0x00000004ff0d723e */ /* 0x000fe200048070ff */
[----:B------:R-:W-:-:S02]  /*34fa0*/  FMUL R3, R39, UR17 ;  /* 0x0000001127037c20 */ /* 0x000fc40008400000 */
[----:B------:R-:W3:Y:S04]  /*34fb0*/  LDL.LU R39, [R1+0x754] ;  /* 0x0007540001277983 */ /* 0x000ee80000300800 */
[----:B------:R0:W-:Y:S01]  /*34fc0*/  @!P6 STG.E.U8 desc[UR18][R28.64+0xe1], R7 ;  /* 0x0000e1071c00e986 */ /* 0x0001e2000c101112 */
[----:B------:R-:W-:Y:S01]  /*34fd0*/  ISETP.LT.OR P6, PT, R0, 0xea, !P0 ;  /* 0x000000ea0000780c */ /* 0x000fe200047c1670 */
[----:B------:R-:W-:Y:S02]  /*34fe0*/  FMUL R4, R38, UR17 ;  /* 0x0000001126047c20 */ /* 0x000fe40008400000 */
[----:B------:R-:W3:Y:S01]  /*34ff0*/  LDL.LU R38, [R1+0x758] ;  /* 0x0007580001267983 */ /* 0x000ee20000300800 */
[----:B0-----:R-:W-:-:S03]  /*35000*/  F2FP.SATFINITE.E4M3.F32.PACK_AB_MERGE_C R7, RZ, R2, RZ ;  /* 0x00000002ff07723e */ /* 0x001fc600048070ff */
[----:B------:R0:W-:Y:S01]  /*35010*/  @!P5 STG.E.U8 desc[UR18][R28.64+0xe0], R11 ;  /* 0x0000e00b1c00d986 */ /* 0x0001e2000c101112 */
[----:B------:R-:W-:-:S03]  /*35020*/  FMUL R2, R37, UR17 ;  /* 0x0000001125027c20 */ /* 0x000fc60008400000 */
[----:B------:R-:W3:Y:S04]  /*35030*/  LDL.LU R37, [R1+0x75c] ;  /* 0x00075c0001257983 */ /* 0x000ee80000300800 */
[----:B------:R1:W-:Y:S04]  /*35040*/  @!P3 STG.E.U8 desc[UR18][R30.64+0xe8], R9 ;  /* 0x0000e8091e00b986 */ /* 0x0003e8000c101112 */
[----:B------:R1:W-:Y:S01]  /*35050*/  @!P2 STG.E.U8 desc[UR18][R30.64+0xe9], R13 ;  /* 0x0000e90d1e00a986 */ /* 0x0003e2000c101112 */
[----:B0-----:R-:W-:Y:S02]  /*35060*/  F2FP.SATFINITE.E4M3.F32.PACK_AB_MERGE_C R11, RZ, R4, RZ ;  /* 0x00000004ff0b723e */ /* 0x001fe400048070ff */
[----:B-1----:R-:W-:Y:S01]  /*35070*/  F2FP.SATFINITE.E4M3.F32.PACK_AB_MERGE_C R9, RZ, R3, RZ ;  /* 0x00000003ff09723e */ /* 0x002fe200048070ff */
[----:B------:R-:W-:-:S02]  /*35080*/  FMUL R3, R36, UR17 ;  /* 0x0000001124037c20 */ /* 0x000fc40008400000 */
[----:B------:R-:W3:Y:S01]  /*35090*/  LDL.LU R36, [R1+0x760] ;  /* 0x0007600001247983 */ /* 0x000ee20000300800 */
[----:B------:R-:W-:-:S03]  /*350a0*/  F2FP.SATFINITE.E4M3.F32.PACK_AB_MERGE_C R13, RZ, R2, RZ ;  /* 0x00000002ff0d723e */ /* 0x000fc600048070ff */
        /* <DEDUP_REMOVED lines=9> */
[C---:B------:R-:W-:Y:S02]  /*35140*/  ISETP.LT.OR P3, PT, R0.reuse, 0xf1, !P1 ;  /* 0x000000f10000780c */ /* 0x040fe40004f61670 */
[C---:B------:R-:W-:Y:S02]  /*35150*/  ISETP.LT.OR P2, PT, R0.reuse, 0xf2, !P1 ;  /* 0x000000f20000780c */ /* 0x040fe40004f41670 */
[----:B------:R-:W-:Y:S02]  /*35160*/  F2FP.SATFINITE.E4M3.F32.PACK_AB_MERGE_C R5, RZ, R5, RZ ;  /* 0x00000005ff05723e */ /* 0x000fe400048070ff */
[----:B------:R-:W-:-:S05]  /*35170*/  ISETP.LT.OR P6, PT, R0, 0xf2, !P0 ;  /* 0x000000f20000780c */ /* 0x000fca00047c1670 */
[----:B------:R0:W-:Y:S01]  /*35180*/  @!P5 STG.E.U8 desc[UR18][R28.64+0xe8], R5 ;  /* 0x0000e8051c00d986 */ /* 0x0001e2000c101112 */
[----:B------:R-:W-:-:S03]  /*35190*/  ISETP.LT.OR P5, PT, R0, 0xf1, !P0 ;  /* 0x000000f10000780c */ /* 0x000fc600047a1670 */
[----:B------:R-:W-:Y:S01]  /*351a0*/  @!P3 STG.E.U8 desc[UR18][R30.64+0xf0], R9 ;  /* 0x0000f0091e00b986 */ /* 0x000fe2000c101112 */
        /* <DEDUP_REMOVED lines=13> */
[----:B------:R-:W3:Y:S04]  /*35280*/  LDL.LU R38, [R1+0x778] ;  /* 0x0007780001267983 */ /* 0x000ee80000300800 */
[----:B------:R1:W-:Y:S01]  /*35290*/  @!P5 STG.E.U8 desc[UR18][R28.64+0xf0], R13 ;  /* 0x0000f00d1c00d986 */ /* 0x0003e2000c101112 */
[----:B0-----:R-:W-:-:S03]  /*352a0*/  FMUL R5, R37, UR17 ;  /* 0x0000001125057c20 */ /* 0x001fc60008400000 */
[----:B------:R-:W3:Y:S04]  /*352b0*/  LDL.LU R37, [R1+0x77c] ;  /* 0x00077c0001257983 */ /* 0x000ee80000300800 */
[----:B------:R0:W-:Y:S04]  /*352c0*/  @!P3 STG.E.U8 desc[UR18][R30.64+0xf8], R7 ;  /* 0x0000f8071e00b986 */ /* 0x0001e8000c101112 */
[----:B------:R0:W-:Y:S01]  /*352d0*/  @!P2 STG.E.U8 desc[UR18][R30.64+0xf9], R9 ;  /* 0x0000f9091e00a986 */ /* 0x0001e2000c101112 */
[----:B-1----:R-:W-:Y:S02]  /*352e0*/  F2FP.SATFINITE.E4M3.F32.PACK_AB_MERGE_C R13, RZ, R4, RZ ;  /* 0x00000004ff0d723e */ /* 0x002fe400048070ff */
[----:B0-----:R-:W-:Y:S01]  /*352f0*/  F2FP.SATFINITE.E4M3.F32.PACK_AB_MERGE_C R7, RZ, R2, RZ ;  /* 0x00000002ff07723e */ /* 0x001fe200048070ff */
[----:B------:R-:W-:-:S02]  /*35300*/  FMUL R2, R36, UR17 ;  /* 0x0000001124027c20 */ /* 0x000fc40008400000 */
[----:B------:R-:W3:Y:S01]  /*35310*/  LDL.LU R36, [R1+0x780] ;  /* 0x0007800001247983 */ /* 0x000ee20000300800 */
[----:B------:R-:W-:-:S03]  /*35320*/  F2FP.SATFINITE.E4M3.F32.PACK_AB_MERGE_C R9, RZ, R3, RZ ;  /* 0x00000003ff09723e */ /* 0x000fc600048070ff */
[----:B------:R0:W-:Y:S02]  /*35330*/  @!P6 STG.E.U8 desc[UR18][R28.64+0xf9], R7 ;  /* 0x0000f9071c00e986 */ /* 0x0001e4000c101112 */
        /* <DEDUP_REMOVED lines=33> */
[----:B------:R1:W-:Y:S01]  /*35550*/  @!P2 STG.E.U8 desc[UR18][R30.64+0x109], R11 ;  /* 0x0001090b1e00a986 */ /* 0x0003e2000c101112 */
[----:B0-----:R-:W-:-:S03]  /*35560*/  F2FP.SATFINITE.E4M3.F32.PACK_AB_MERGE_C R5, RZ, R3, RZ ;  /* 0x00000003ff05723e */ /* 0x001fc600048070ff */
[----:B------:R0:W-:Y:S01]  /*35570*/  @!P3 STG.E.U8 desc[UR18][R30.64+0x108], R9 ;  /* 0x000108091e00b986 */ /* 0x0001e2000c101112 */
[----:B-1----:R-:W-:Y:S01]  /*35580*/  F2FP.SATFINITE.E4M3.F32.PACK_AB_MERGE_C R11, RZ, R2, RZ ;  /* 0x00000002ff0b723e */ /* 0x002fe200048070ff */
[----:B------:R-:W-:Y:S02]  /*35590*/  FMUL R2, R36, UR17 ;  /* 0x0000001124027c20 */ /* 0x000fe40008400000 */
[----:B------:R-:W3:Y:S01]  /*355a0*/  LDL.LU R36, [R1+0x7a0] ;  /* 0x0007a00001247983 */ /* 0x000ee20000300800 */
[----:B0-----:R-:W-:-:S03]  /*355b0*/  F2FP.SATFINITE.E4M3.F32.PACK_AB_MERGE_C R9, RZ, R4, RZ ;  /* 0x00000004ff09723e */ /* 0x001fc600048070ff */
[----:B------:R3:W-:Y:S01]  /*355c0*/  @!P6 STG.E.U8 desc[UR18][R28.64+0x109], R5 ;  /* 0x000109051c00e986 */ /* 0x0007e2000c101112 */
        /* <DEDUP_REMOVED lines=103> */
[----:B------:R0:W-:Y:S01]  /*35c40*/  @!P6 STG.E.U8 desc[UR18][R28.64+0x131], R7 ;  /* 0x000131071c00e986 */ /* 0x0001e2000c101112 */
[----:B------:R-:W-:-:S03]  /*35c50*/  ISETP.LT.OR P6, PT, R0, 0x13a, !P0 ;  /* 0x0000013a0000780c */ /* 0x000fc600047c1670 */
[----:B------:R-:W3:Y:S04]  /*35c60*/  LDL.LU R39, [R1+0x7f4] ;  /* 0x0007f40001277983 */ /* 0x000ee80000300800 */
[----:B------:R1:W-:Y:S01]  /*35c70*/  @!P5 STG.E.U8 desc[UR18][R28.64+0x130], R5 ;  /* 0x000130051c00d986 */ /* 0x0003e2000c101112 */
[----:B------:R-:W-:Y:S01]  /*35c80*/  FMUL R4, R38, UR17 ;  /* 0x0000001126047c20 */ /* 0x000fe20008400000 */
[----:B0-----:R-:W-:Y:S02]  /*35c90*/  F2FP.SATFINITE.E4M3.F32.PACK_AB_MERGE_C R7, RZ, R2, RZ ;  /* 0x00000002ff07723e */ /* 0x001fe400048070ff */
[----:B------:R-:W3:Y:S04]  /*35ca0*/  LDL.LU R38, [R1+0x7f8] ;  /* 0x0007f80001267983 */ /* 0x000ee80000300800 */
[----:B------:R0:W-:Y:S01]  /*35cb0*/  @!P2 STG.E.U8 desc[UR18][R30.64+0x139], R11 ;  /* 0x0001390b1e00a986 */ /* 0x0001e2000c101112 */
[----:B------:R-:W-:-:S03]  /*35cc0*/  FMUL R2, R37, UR17 ;  /* 0x0000001125027c20 */ /* 0x000fc60008400000 */
[----:B------:R-:W3:Y:S01]  /*35cd0*/  LDL.LU R37, [R1+0x7fc] ;  /* 0x0007fc0001257983 */ /* 0x000ee20000300800 */
[----:B-1----:R-:W-:Y:S02]  /*35ce0*/  F2FP.SATFINITE.E4M3.F32.PACK_AB_MERGE_C R5, RZ, R3, RZ ;  /* 0x00000003ff05723e */ /* 0x002fe400048070ff */
[----:B0-----:R-:W-:Y:S01]  /*35cf0*/  F2FP.SATFINITE.E4M3.F32.PACK_AB_MERGE_C R11, RZ, R2, RZ ;  /* 0x00000002ff0b723e */ /* 0x001fe200048070ff */
[----:B------:R0:W-:Y:S04]  /*35d00*/  @!P3 STG.E.U8 desc[UR18][R30.64+0x138], R9 ;  /* 0x000138091e00b986 */ /* 0x0001e8000c101112 */
[----:B------:R3:W-:Y:S01]  /*35d10*/  @!P6 STG.E.U8 desc[UR18][R28.64+0x139], R5 ;  /* 0x000139051c00e986 */ /* 0x0007e2000c101112 */
[----:B------:R-:W-:-:S03]  /*35d20*/  FMUL R2, R36, UR17 ;  /* 0x0000001124027c20 */ /* 0x000fc60008400000 */
[----:B------:R-:W3:Y:S01]  /*35d30*/  LDL.LU R36, [R1+0x800] ;  /* 0x0008000001247983 */ /* 0x000ee20000300800 */
        /* <DEDUP_REMOVED lines=16> */
[C---:B------:R-:W-:Y:S02]  /*35e40*/  ISETP.LT.OR P2, PT, R0.reuse, 0x14a, !P1 ;  /* 0x0000014a0000780c */ /* 0x040fe40004f41670 */
[----:B0-----:R-:W-:Y:S02]  /*35e50*/  F2FP.SATFINITE.E4M3.F32.PACK_AB_MERGE_C R7, RZ, R2, RZ ;  /* 0x00000002ff07723e */ /* 0x001fe400048070ff */
[----:B-1----:R-:W-:Y:S01]  /*35e60*/  F2FP.SATFINITE.E4M3.F32.PACK_AB_MERGE_C R9, RZ, R3, RZ ;  /* 0x00000003ff09723e */ /* 0x002fe200048070ff */
[----:B------:R-:W-:Y:S02]  /*35e70*/  FMUL R2, R41, UR17 ;  /* 0x0000001129027c20 */ /* 0x000fe40008400000 */
[----:B------:R0:W-:Y:S01]  /*35e80*/  @!P6 STG.E.U8 desc[UR18][R28.64+0x141], R7 ;  /* 0x000141071c00e986 */ /* 0x0001e2000c101112 */
[----:B------:R-:W-:-:S03]  /*35e90*/  ISETP.LT.OR P6, PT, R0, 0x14a, !P0 ;  /* 0x0000014a0000780c */ /* 0x000fc600047c1670 */
[----:B------:R-:W3:Y:S01]  /*35ea0*/  LDL.LU R41, [R1+0x810] ;  /* 0x0008100001297983 */ /* 0x000ee20000300800 */
[----:B------:R-:W-:Y:S01]  /*35eb0*/  F2FP.SATFINITE.E4M3.F32.PACK_AB_MERGE_C R13, RZ, R4, RZ ;  /* 0x00000004ff0d723e */ /* 0x000fe200048070ff */
[----:B------:R-:W-:Y:S02]  /*35ec0*/  FMUL R3, R39, UR17 ;  /* 0x0000001127037c20 */ /* 0x000fe40008400000 */
[----:B------:R-:W3:Y:S01]  /*35ed0*/  LDL.LU R39, [R1+0x814] ;  /* 0x0008140001277983 */ /* 0x000ee20000300800 */
[----:B0-----:R-:W-:-:S03]  /*35ee0*/  F2FP.SATFINITE.E4M3.F32.PACK_AB_MERGE_C R7, RZ, R2, RZ ;  /* 0x00000002ff07723e */ /* 0x001fc600048070ff */
[----:B------:R-:W-:Y:S01]  /*35ef0*/  @!P5 STG.E.U8 desc[UR18][R28.64+0x140], R11 ;  /* 0x0001400b1c00d986 */ /* 0x000fe2000c101112 */
[----:B------:R-:W-:-:S03]  /*35f00*/  FMUL R4, R38, UR17 ;  /* 0x0000001126047c20 */ /* 0x000fc60008400000 */
[----:B------:R0:W-:Y:S04]  /*35f10*/  @!P3 STG.E.U8 desc[UR18][R30.64+0x148], R9 ;  /* 0x000148091e00b986 */ /* 0x0001e8000c101112 */
[----:B------:R1:W-:Y:S04]  /*35f20*/  @!P2 STG.E.U8 desc[UR18][R30.64+0x149], R13 ;  /* 0x0001490d1e00a986 */ /* 0x0003e8000c101112 */
[----:B------:R-:W3:Y:S01]  /*35f30*/  LDL.LU R38, [R1+0x818] ;  /* 0x0008180001267983 */ /* 0x000ee20000300800 */
[----:B------:R-:W-:Y:S01]  /*35f40*/  FMUL R2, R37, UR17 ;  /* 0x0000001125027c20 */ /* 0x000fe20008400000 */
[----:B0-----:R-:W-:-:S02]  /*35f50*/  F2FP.SATFINITE.E4M3.F32.PACK_AB_MERGE_C R9, RZ, R3, RZ ;  /* 0x00000003ff09723e */ /* 0x001fc400048070ff */
[----:B------:R-:W3:Y:S02]  /*35f60*/  LDL.LU R37, [R1+0x81c] ;  /* 0x00081c0001257983 */ /* 0x000ee40000300800 */
[----:B-1----:R-:W-:Y:S02]  /*35f70*/  F2FP.SATFINITE.E4M3.F32.PACK_AB_MERGE_C R13, RZ, R2, RZ ;  /* 0x00000002ff0d723e */ /* 0x002fe400048070ff */
[----:B------:R0:W-:Y:S01]  /*35f80*/  @!P6 STG.E.U8 desc[UR18][R28.64+0x149], R7 ;  /* 0x000149071c00e986 */ /* 0x0001e2000c101112 */
[----:B------:R-:W-:Y:S01]  /*35f90*/  F2FP.SATFINITE.E4M3.F32.PACK_AB_MERGE_C R11, RZ, R4, RZ ;  /* 0x00000004ff0b723e */ /* 0x000fe200048070ff */
[----:B------:R-:W-:Y:S02]  /*35fa0*/  FMUL R3, R36, UR17 ;  /* 0x0000001124037c20 */ /* 0x000fe40008400000 */
[----:B------:R-:W3:Y:S01]  /*35fb0*/  LDL.LU R36, [R1+0x820] ;  /* 0x0008200001247983 */ /* 0x000ee20000300800 */
        /* <DEDUP_REMOVED lines=9> */
[----:B------:R-:W3:Y:S01]  /*36050*/  LDL.LU R42, [R1+0x830] ;  /* 0x00083000012a7983 */ /* 0x000ee20000300800 */
[C---:B------:R-:W-:Y:S02]  /*36060*/  ISETP.LT.OR P2, PT, R0.reuse, 0x152, !P1 ;  /* 0x000001520000780c */ /* 0x040fe40004f41670 */
[----:B------:R-:W-:Y:S02]  /*36070*/  ISETP.LT.OR P6, PT, R0, 0x152, !P0 ;  /* 0x000001520000780c */ /* 0x000fe400047c1670 */
[----:B------:R-:W-:-:S05]  /*36080*/  F2FP.SATFINITE.E4M3.F32.PACK_AB_MERGE_C R5, RZ, R5, RZ ;  /* 0x00000005ff05723e */ /* 0x000fca00048070ff */
[----:B------:R0:W-:Y:S01]  /*36090*/  @!P5 STG.E.U8 desc[UR18][R28.64+0x148], R5 ;  /* 0x000148051c00d986 */ /* 0x0001e2000c101112 */
[----:B------:R-:W-:-:S03]  /*360a0*/  ISETP.LT.OR P5, PT, R0, 0x151, !P0 ;  /* 0x000001510000780c */ /* 0x000fc600047a1670 */
[----:B------:R-:W-:Y:S01]  /*360b0*/  @!P3 STG.E.U8 desc[UR18][R30.64+0x150], R9 ;  /* 0x000150091e00b986 */ /* 0x000fe2000c101112 */
[----:B------:R-:W-:-:S03]  /*360c0*/  ISETP.LT.OR P3, PT, R0, 0x159, !P1 ;  /* 0x000001590000780c */ /* 0x000fc60004f61670 */
[----:B------:R1:W-:Y:S01]  /*360d0*/  @!P2 STG.E.U8 desc[UR18][R30.64+0x151], R11 ;  /* 0x0001510b1e00a986 */ /* 0x0003e2000c101112 */
[----:B0-----:R-:W-:Y:S02]  /*360e0*/  F2FP.SATFINITE.E4M3.F32.PACK_AB_MERGE_C R5, RZ, R3, RZ ;  /* 0x00000003ff05723e */ /* 0x001fe400048070ff */
[----:B------:R-:W-:-:S03]  /*360f0*/  ISETP.LT.OR P2, PT, R0, 0x15a, !P1 ;  /* 0x0000015a0000780c */ /* 0x000fc60004f41670 */
[----:B------:R-:W-:Y:S01]  /*36100*/  @!P6 STG.E.U8 desc[UR18][R28.64+0x151], R5 ;  /* 0x000151051c00e986 */ /* 0x000fe2000c101112 */
[----:B-1----:R-:W-:Y:S02]  /*36110*/  F2FP.SATFINITE.E4M3.F32.PACK_AB_MERGE_C R11, RZ, R2, RZ ;  /* 0x00000002ff0b723e */ /* 0x002fe400048070ff */
[----:B------:R-:W-:Y:S01]  /*36120*/  ISETP.LT.OR P6, PT, R0, 0x15a, !P0 ;  /* 0x0000015a0000780c */ /* 0x000fe200047c1670 */
[----:B------:R-:W-:Y:S02]  /*36130*/  FMUL R2, R41, UR17 ;  /* 0x0000001129027c20 */ /* 0x000fe40008400000 */
[----:B------:R-:W3:Y:S01]  /*36140*/  LDL.LU R41, [R1+0x834] ;  /* 0x0008340001297983 */ /* 0x000ee20000300800 */
[----:B------:R-:W-:-:S03]  /*36150*/  FMUL R3, R39, UR17 ;  /* 0x0000001127037c20 */ /* 0x000fc60008400000 */
[----:B------:R-:W3:Y:S01]  /*36160*/  LDL.LU R39, [R1+0x838] ;  /* 0x0008380001277983 */ /* 0x000ee20000300800 */
[----:B------:R-:W-:-:S03]  /*36170*/  F2FP.SATFINITE.E4M3.F32.PACK_AB_MERGE_C R9, RZ, R4, RZ ;  /* 0x00000004ff09723e */ /* 0x000fc600048070ff */
[----:B------:R-:W-:Y:S04]  /*36180*/  @!P5 STG.E.U8 desc[UR18][R28.64+0x150], R13 ;  /* 0x0001500d1c00d986 */ /* 0x000fe8000c101112 */
[----:B------:R0:W-:Y:S01]  /*36190*/  @!P3 STG.E.U8 desc[UR18][R30.64+0x158], R7 ;  /* 0x000158071e00b986 */ /* 0x0001e2000c101112 */
[----:B------:R-:W-:-:S03]  /*361a0*/  FMUL R4, R38, UR17 ;  /* 0x0000001126047c20 */ /* 0x000fc60008400000 */
[----:B------:R-:W3:Y:S01]  /*361b0*/  LDL.LU R38, [R1+0x83c] ;  /* 0x00083c0001267983 */ /* 0x000ee20000300800 */
[----:B0-----:R-:W-:-:S03]  /*361c0*/  F2FP.SATFINITE.E4M3.F32.PACK_AB_MERGE_C R7, RZ, R2, RZ ;  /* 0x00000002ff07723e */ /* 0x001fc600048070ff */
[----:B------:R0:W-:Y:S01]  /*361d0*/  @!P2 STG.E.U8 desc[UR18][R30.64+0x159], R9 ;  /* 0x000159091e00a986 */ /* 0x0001e2000c101112 */
[----:B------:R-:W-:Y:S01]  /*361e0*/  FMUL R5, R37, UR17 ;  /* 0x0000001125057c20 */ /* 0x000fe20008400000 */
[----:B------:R-:W-:Y:S02]  /*361f0*/  F2FP.SATFINITE.E4M3.F32.PACK_AB_MERGE_C R13, RZ, R4, RZ ;  /* 0x00000004ff0d723e */ /* 0x000fe400048070ff */
[----:B------:R-:W3:Y:S04]  /*36200*/  LDL.LU R37, [R1+0x840] ;  /* 0x0008400001257983 */ /* 0x000ee80000300800 */
[----:B------:R1:W-:Y:S01]  /*36210*/  @!P6 STG.E.U8 desc[UR18][R28.64+0x159], R7 ;  /* 0x000159071c00e986 */ /* 0x0003e2000c101112 */
[----:B0-----:R-:W-:Y:S01]  /*36220*/  F2FP.SATFINITE.E4M3.F32.PACK_AB_MERGE_C R9, RZ, R3, RZ ;  /* 0x00000003ff09723e */ /* 0x001fe200048070ff */
[----:B------:R-:W-:-:S02]  /*36230*/  FMUL R2, R36, UR17 ;  /* 0x0000001124027c20 */ /* 0x000fc40008400000 */
[----:B------:R-:W3:Y:S03]  /*36240*/  LDL.LU R36, [R1+0x844] ;  /* 0x0008440001247983 */ /* 0x000ee60000300800 */
        /* <DEDUP_REMOVED lines=12> */
[----:B------:R-:W-:-:S03]  /*36310*/  ISETP.LT.OR P5, PT, R0, 0x161, !P0 ;  /* 0x000001610000780c */ /* 0x000fc600047a1670 */
[----:B------:R-:W-:Y:S01]  /*36320*/  @!P2 STG.E.U8 desc[UR18][R30.64+0x161], R13 ;  /* 0x0001610d1e00a986 */ /* 0x000fe2000c101112 */
[----:B------:R-:W-:-:S03]  /*36330*/  ISETP.LT.OR P2, PT, R0, 0x16a, !P1 ;  /* 0x0000016a0000780c */ /* 0x000fc60004f41670 */
[----:B------:R1:W-:Y:S01]  /*36340*/  @!P3 STG.E.U8 desc[UR18][R30.64+0x160], R9 ;  /* 0x000160091e00b986 */ /* 0x0003e2000c101112 */
[C---:B------:R-:W-:Y:S02]  /*36350*/  ISETP.LT.OR P3, PT, R0.reuse, 0x169, !P1 ;  /* 0x000001690000780c */ /* 0x040fe40004f61670 */
[----:B------:R-:W-:Y:S02]  /*36360*/  F2FP.SATFINITE.E4M3.F32.PACK_AB_MERGE_C R5, RZ, R5, RZ ;  /* 0x00000005ff05723e */ /* 0x000fe400048070ff */
[----:B0-----:R-:W-:Y:S01]  /*36370*/  F2FP.SATFINITE.E4M3.F32.PACK_AB_MERGE_C R11, RZ, R4, RZ ;  /* 0x00000004ff0b723e */ /* 0x001fe200048070ff */
[----:B------:R0:W-:Y:S01]  /*36380*/  @!P6 STG.E.U8 desc[UR18][R28.64+0x161], R7 ;  /* 0x000161071c00e986 */ /* 0x0001e2000c101112 */
[C---:B------:R-:W-:Y:S02]  /*36390*/  ISETP.LT.OR P6, PT, R0.reuse, 0x16a, !P0 ;  /* 0x0000016a0000780c */ /* 0x040fe400047c1670 */
[----:B-1----:R-:W-:Y:S01]  /*363a0*/  F2FP.SATFINITE.E4M3.F32.PACK_AB_MERGE_C R9, RZ, R3, RZ ;  /* 0x00000003ff09723e */ /* 0x002fe200048070ff */
[----:B------:R1:W-:Y:S01]  /*363b0*/  @!P5 STG.E.U8 desc[UR18][R28.64+0x160], R5 ;  /* 0x000160051c00d986 */ /* 0x0003e2000c101112 */
[----:B------:R-:W-:-:S03]  /*363c0*/  ISETP.LT.OR P5, PT, R0, 0x169, !P0 ;  /* 0x000001690000780c */ /* 0x000fc600047a1670 */
[----:B------:R-:W-:Y:S01]  /*363d0*/  @!P2 STG.E.U8 desc[UR18][R30.64+0x169], R11 ;  /* 0x0001690b1e00a986 */ /* 0x000fe2000c101112 */
[----:B------:R-:W-:Y:S01]  /*363e0*/  ISETP.LT.OR P2, PT, R0, 0x172, !P1 ;  /* 0x000001720000780c */ /* 0x000fe20004f41670 */
[----:B------:R-:W-:Y:S02]  /*363f0*/  FMUL R3, R42, UR17 ;  /* 0x000000112a037c20 */ /* 0x000fe40008400000 */
[----:B------:R1:W-:Y:S01]  /*36400*/  @!P3 STG.E.U8 desc[UR18][R30.64+0x168], R9 ;  /* 0x000168091e00b986 */ /* 0x0003e2000c101112 */
[----:B------:R-:W-:Y:S02]  /*36410*/  ISETP.LT.OR P3, PT, R0, 0x171, !P1 ;  /* 0x000001710000780c */ /* 0x000fe40004f61670 */
[----:B------:R-:W-:Y:S01]  /*36420*/  F2FP.SATFINITE.E4M3.F32.PACK_AB_MERGE_C R13, RZ, R2, RZ ;  /* 0x00000002ff0d723e */ /* 0x000fe200048070ff */
[----:B------:R-:W-:Y:S01]  /*36430*/  FMUL R4, R39, UR17 ;  /* 0x0000001127047c20 */ /* 0x000fe20008400000 */
[----:B------:R-:W-:Y:S01]  /*36440*/  FMUL R2, R41, UR17 ;  /* 0x0000001129027c20 */ /* 0x000fe20008400000 */
[----:B------:R-:W-:-:S03]  /*36450*/  F2FP.SATFINITE.E4M3.F32.PACK_AB_MERGE_C R3, RZ, R3, RZ ;  /* 0x00000003ff03723e */ /* 0x000fc600048070ff */
[----:B0-----:R-:W-:Y:S02]  /*36460*/  F2FP.SATFINITE.E4M3.F32.PACK_AB_MERGE_C R7, RZ, R4, RZ ;  /* 0x00000004ff07723e */ /* 0x001fe400048070ff */
[----:B-1----:R-:W-:Y:S01]  /*36470*/  F2FP.SATFINITE.E4M3.F32.PACK_AB_MERGE_C R5, RZ, R2, RZ ;  /* 0x00000002ff05723e */ /* 0x002fe200048070ff */
[----:B------:R-:W-:Y:S01]  /*36480*/  @!P5 STG.E.U8 desc[UR18][R28.64+0x168], R13 ;  /* 0x0001680d1c00d986 */ /* 0x000fe2000c101112 */
[----:B------:R-:W-:-:S03]  /*36490*/  ISETP.LT.OR P5, PT, R0, 0x171, !P0 ;  /* 0x000001710000780c */ /* 0x000fc600047a1670 */
[----:B------:R-:W-:Y:S01]  /*364a0*/  @!P6 STG.E.U8 desc[UR18][R28.64+0x169], R3 ;  /* 0x000169031c00e986 */ /* 0x000fe2000c101112 */
[----:B------:R-:W-:Y:S01]  /*364b0*/  ISETP.LT.OR P6, PT, R0, 0x172, !P0 ;  /* 0x000001720000780c */ /* 0x000fe200047c1670 */
[----:B------:R-:W-:Y:S02]  /*364c0*/  FMUL R2, R38, UR17 ;  /* 0x0000001126027c20 */ /* 0x000fe40008400000 */
[----:B------:R0:W-:Y:S01]  /*364d0*/  @!P2 STG.E.U8 desc[UR18][R30.64+0x171], R7 ;  /* 0x000171071e00a986 */ /* 0x0001e2000c101112 */
[C---:B------:R-:W-:Y:S02]  /*364e0*/  ISETP.LT.OR P2, PT, R0.reuse, 0x17a, !P1 ;  /* 0x0000017a0000780c */ /* 0x040fe40004f41670 */
[C---:B------:R-:W-:Y:S01]  /*364f0*/  ISETP.LT.OR P1, PT, R0.reuse, 0x179, !P1 ;  /* 0x000001790000780c */ /* 0x040fe20004f21670 */
[----:B------:R4:W-:Y:S01]  /*36500*/  @!P3 STG.E.U8 desc[UR18][R30.64+0x170], R5 ;  /* 0x000170051e00b986 */ /* 0x0009e2000c101112 */
[C---:B------:R-:W-:Y:S02]  /*36510*/  ISETP.LT.OR P3, PT, R0.reuse, 0x17a, !P0 ;  /* 0x0000017a0000780c */ /* 0x040fe40004761670 */
[----:B------:R-:W-:Y:S01]  /*36520*/  ISETP.LT.OR P0, PT, R0, 0x179, !P0 ;  /* 0x000001790000780c */ /* 0x000fe20004701670 */
[----:B------:R-:W-:Y:S01]  /*36530*/  FMUL R0, R37, UR17 ;  /* 0x0000001125007c20 */ /* 0x000fe20008400000 */
[----:B------:R-:W-:-:S04]  /*36540*/  F2FP.SATFINITE.E4M3.F32.PACK_AB_MERGE_C R9, RZ, R2, RZ ;  /* 0x00000002ff09723e */ /* 0x000fc800048070ff */
[----:B0-----:R-:W-:Y:S01]  /*36550*/  F2FP.SATFINITE.E4M3.F32.PACK_AB_MERGE_C R7, RZ, R0, RZ ;  /* 0x00000000ff07723e */ /* 0x001fe200048070ff */
[----:B------:R-:W-:Y:S01]  /*36560*/  FMUL R2, R36, UR17 ;  /* 0x0000001124027c20 */ /* 0x000fe20008400000 */
[----:B------:R0:W-:Y:S04]  /*36570*/  @!P5 STG.E.U8 desc[UR18][R28.64+0x170], R9 ;  /* 0x000170091c00d986 */ /* 0x0001e8000c101112 */
[----:B------:R-:W-:Y:S01]  /*36580*/  F2FP.SATFINITE.E4M3.F32.PACK_AB_MERGE_C R11, RZ, R2, RZ ;  /* 0x00000002ff0b723e */ /* 0x000fe200048070ff */
[----:B------:R0:W-:Y:S04]  /*36590*/  @!P6 STG.E.U8 desc[UR18][R28.64+0x171], R7 ;  /* 0x000171071c00e986 */ /* 0x0001e8000c101112 */
[----:B------:R0:W-:Y:S01]  /*365a0*/  @!P1 STG.E.U8 desc[UR18][R30.64+0x178], R11 ;  /* 0x0001780b1e009986 */ /* 0x0001e2000c101112 */
[----:B--2---:R-:W-:-:S05]  /*365b0*/  FMUL R3, R35, UR17 ;  /* 0x0000001123037c20 */ /* 0x004fca0008400000 */
[----:B------:R-:W-:-:S05]  /*365c0*/  F2FP.SATFINITE.E4M3.F32.PACK_AB_MERGE_C R3, RZ, R3, RZ ;  /* 0x00000003ff03723e */ /* 0x000fca00048070ff */
[----:B------:R0:W-:Y:S01]  /*365d0*/  @!P2 STG.E.U8 desc[UR18][R30.64+0x179], R3 ;  /* 0x000179031e00a986 */ /* 0x0001e2000c101112 */
[----:B----4-:R-:W-:Y:S01]  /*365e0*/  FMUL R5, R33, UR17 ;  /* 0x0000001121057c20 */ /* 0x010fe20008400000 */
[----:B---3--:R-:W-:-:S04]  /*365f0*/  FMUL R4, R32, UR17 ;  /* 0x0000001120047c20 */ /* 0x008fc80008400000 */
[----:B------:R-:W-:Y:S02]  /*36600*/  F2FP.SATFINITE.E4M3.F32.PACK_AB_MERGE_C R13, RZ, R5, RZ ;  /* 0x00000005ff0d723e */ /* 0x000fe400048070ff */
[----:B------:R-:W-:-:S03]  /*36610*/  F2FP.SATFINITE.E4M3.F32.PACK_AB_MERGE_C R5, RZ, R4, RZ ;  /* 0x00000004ff05723e */ /* 0x000fc600048070ff */
[----:B------:R0:W-:Y:S04]  /*36620*/  @!P3 STG.E.U8 desc[UR18][R28.64+0x179], R13 ;  /* 0x0001790d1c00b986 */ /* 0x0001e8000c101112 */
[----:B------:R0:W-:Y:S02]  /*36630*/  @!P0 STG.E.U8 desc[UR18][R28.64+0x178], R5 ;  /* 0x000178051c008986 */ /* 0x0001e4000c101112 */
.L_x_801:
[----:B------:R-:W-:Y:S05]  /*36640*/  BSYNC B0 ;  /* 0x0000000000007941 */ /* 0x000fea0003800000 */
.L_x_31:
[----:B0-----:R-:W2:Y:S04]  /*36650*/  LDL.LU R3, [R1+0x854] ;  /* 0x0008540001037983 */ /* 0x001ea80000300800 */
[----:B------:R-:W2:Y:S01]  /*36660*/  LDL.LU R2, [R1+0x858] ;  /* 0x0008580001027983 */ /* 0x000ea20000300800 */
[----:B------:R-:W-:Y:S01]  /*36670*/  ULDC UR6, c[0x0][0xc] ;  /* 0x0000030000067ab9 */ /* 0x000fe20000000800 */
[----:B------:R-:W-:Y:S01]  /*36680*/  ULDC UR7, c[0x0][0x10] ;  /* 0x0000040000077ab9 */ /* 0x000fe20000000800 */
[----:B----4-:R-:W2:Y:S01]  /*36690*/  LDC R5, c[0x0][0x14] ;  /* 0x00000500ff057b82 */ /* 0x010ea20000000800 */
[----:B------:R-:W-:Y:S01]  /*366a0*/  UIMAD.WIDE.U32 UR6, UR6, UR7, URZ ;  /* 0x00000007060672a5 */ /* 0x000fe2000f8e003f */
[----:B-----5:R-:W-:Y:S01]  /*366b0*/  PRMT R0, RZ, 0x7610, R0 ;  /* 0x00007610ff007816 */ /* 0x020fe20000000000 */
[----:B------:R-:W-:-:S04]  /*366c0*/  UMOV UR12, 0xffffffff ;  /* 0xffffffff000c7882 */ /* 0x000fc80000000000 */
[----:B--2---:R-:W-:-:S04]  /*366d0*/  IMAD.WIDE.U32 R2, R5, UR6, R2 ;  /* 0x0000000605027c25 */ /* 0x004fc8000f8e0002 */
[----:B------:R-:W-:Y:S01]  /*366e0*/  IMAD R5, R5, UR7, RZ ;  /* 0x0000000705057c24 */ /* 0x000fe2000f8e02ff */
[----:B------:R-:W-:Y:S01]  /*366f0*/  ULDC.64 UR6, c[0x0][0x650] ;  /* 0x0001940000067ab9 */ /* 0x000fe20000000a00 */
[----:B------:R-:W-:Y:S01]  /*36700*/  IMAD.MOV.U32 R11, RZ, RZ, R2 ;  /* 0x000000ffff0b7224 */ /* 0x000fe200078e0002 */
[----:B------:R-:W-:Y:S01]  /*36710*/  ISETP.GE.U32.AND P0, PT, R2, UR6, PT ;  /* 0x0000000602007c0c */ /* 0x000fe2000bf06070 */
[----:B------:R-:W-:Y:S02]  /*36720*/  IMAD.IADD R13, R3, 0x1, R5 ;  /* 0x00000001030d7824 */ /* 0x000fe400078e0205 */
[----:B------:R-:W-:-:S03]  /*36730*/  IMAD.MOV.U32 R2, RZ, RZ, -0x1 ;  /* 0xffffffffff027424 */ /* 0x000fc600078e00ff */
[----:B------:R0:W-:Y:S01]  /*36740*/  STL [R1+0x854], R13 ;  /* 0x0008540d01007387 */ /* 0x0001e20000100800 */
[----:B------:R-:W-:-:S03]  /*36750*/  ISETP.GE.U32.AND.EX P0, PT, R13, UR7, PT, P0 ;  /* 0x000000070d007c0c */ /* 0x000fc6000bf06100 */
[----:B------:R0:W-:Y:S04]  /*36760*/  STL [R1+0x858], R11 ;  /* 0x0008580b01007387 */ /* 0x0001e80000100800 */
[----:B------:R0:W-:Y:S06]  /*36770*/  STL [R1+0x860], R2 ;  /* 0x0008600201007387 */ /* 0x0001ec0000100800 */
[----:B------:R-:W-:Y:S05]  /*36780*/  @P0 BRA `(.L_x_802) ;  /* 0x0000000400740947 */ /* 0x000fea0003800000 */
[----:B------:R-:W2:Y:S01]  /*36790*/  S2R R8, SR_CTAID.X ;  /* 0x0000000000087919 */ /* 0x000ea20000002500 */
[----:B------:R-:W-:Y:S01]  /*367a0*/  ULDC.64 UR20, c[0x0][0x628] ;  /* 0x00018a0000147ab9 */ /* 0x000fe20000000a00 */
[----:B------:R-:W4:Y:S01]  /*367b0*/  LDC R9, c[0x0][0x144] ;  /* 0x00005100ff097b82 */ /* 0x000f220000000800 */
[----:B------:R-:W-:Y:S01]  /*367c0*/  ULDC UR6, c[0x0][0x150] ;  /* 0x0000540000067ab9 */ /* 0x000fe20000000800 */
[----:B------:R-:W0:Y:S01]  /*367d0*/  S2R R12, SR_CTAID.Y ;  /* 0x00000000000c7919 */ /* 0x000e220000002600 */
[----:B------:R-:W-:Y:S01]  /*367e0*/  ISETP.NE.U32.AND P0, PT, RZ, UR20, PT ;  /* 0x00000014ff007c0c */ /* 0x000fe2000bf05070 */
[----:B------:R-:W-:Y:S01]  /*367f0*/  ULDC UR15, c[0x0][0x630] ;  /* 0x00018c00000f7ab9 */ /* 0x000fe20000000800 */
[----:B------:R-:W-:Y:S02]  /*36800*/  R2UR UR10, R11 ;  /* 0x000000000b0a72ca */ /* 0x000fe400000e0000 */
[----:B------:R-:W-:Y:S01]  /*36810*/  ISETP.NE.AND.EX P0, PT, RZ, UR21, PT, P0 ;  /* 0x00000015ff007c0c */ /* 0x000fe2000bf05300 */
[----:B---3--:R-:W3:Y:S01]  /*36820*/  LDC.64 R6, c[0x0][0x620] ;  /* 0x00018800ff067b82 */ /* 0x008ee20000000a00 */
[----:B------:R-:W-:-:S02]  /*36830*/  R2UR UR11, R13 ;  /* 0x000000000d0b72ca */ /* 0x000fc400000e0000 */
[----:B--2---:R-:W-:-:S05]  /*36840*/  I2FP.F32.U32 R0, R8 ;  /* 0x0000000800007245 */ /* 0x004fca0000201000 */
[----:B------:R-:W-:-:S06]  /*36850*/  FMUL R0, R0, UR6 ;  /* 0x0000000600007c20 */ /* 0x000fcc0008400000 */
[----:B------:R-:W2:Y:S01]  /*36860*/  F2I.U32.TRUNC.NTZ R0, R0 ;  /* 0x0000000000007305 */ /* 0x000ea2000020f000 */
[----:B0-----:R-:W-:Y:S05]  /*36870*/  @!P0 BRA `(.L_x_803) ;  /* 0x0000000000308947 */ /* 0x001fea0003800000 */
        /* <DEDUP_REMOVED lines=12> */
.L_x_803:
[----:B------:R-:W-:Y:S01]  /*36940*/  USHF.R.U64 UR12, UR10, UR15, UR11 ;  /* 0x0000000f0a0c7299 */ /* 0x000fe2000800120b */
[----:B------:R-:W0:Y:S01]  /*36950*/  LDC.64 R20, c[0x0][0x640] ;  /* 0x00019000ff147b82 */ /* 0x000e220000000a00 */
[----:B------:R-:W-:Y:S01]  /*36960*/  USHF.R.U32.HI UR6, URZ, UR15, UR11 ;  /* 0x0000000f3f067299 */ /* 0x000fe2000801160b */
[----:B--2---:R-:W-:Y:S02]  /*36970*/  IMAD.MOV R10, RZ, RZ, -R0 ;  /* 0x000000ffff0a7224 */ /* 0x004fe400078e0a00 */
[----:B------:R-:W-:Y:S01]  /*36980*/  IMAD.MOV.U32 R2, RZ, RZ, R11 ;  /* 0x000000ffff027224 */ /* 0x000fe200078e000b */
[----:B------:R-:W-:Y:S01]  /*36990*/  IADD3 R5, P0, RZ, -UR12, RZ ;  /* 0x8000000cff057c10 */ /* 0x000fe2000ff1e0ff */
[----:B----4-:R-:W-:Y:S02]  /*369a0*/  IMAD R17, R9, R10, R8 ;  /* 0x0000000a09117224 */ /* 0x010fe400078e0208 */
[----:B------:R-:W2:Y:S02]  /*369b0*/  LDC R4, c[0x0][0x618] ;  /* 0x00018600ff047b82 */ /* 0x000ea40000000800 */
[----:B------:R-:W-:Y:S01]  /*369c0*/  IMAD.X R3, RZ, RZ, ~UR6, P0 ;  /* 0x80000006ff037e24 */ /* 0x000fe200080e06ff */
[----:B------:R-:W-:-:S03]  /*369d0*/  ULDC UR6, c[0x0][0x154] ;  /* 0x0000550000067ab9 */ /* 0x000fc60000000800 */
[-C--:B---3--:R-:W-:Y:S02]  /*369e0*/  IMAD R0, R3, R6.reuse, RZ ;  /* 0x0000000603007224 */ /* 0x088fe400078e02ff */
[----:B------:R-:W3:Y:S01]  /*369f0*/  LDC R14, c[0x0][0x608] ;  /* 0x00018200ff0e7b82 */ /* 0x000ee20000000800 */
[----:B------:R-:W-:Y:S02]  /*36a00*/  IMAD.MOV.U32 R3, RZ, RZ, R13 ;  /* 0x000000ffff037224 */ /* 0x000fe400078e000d */
[----:B------:R-:W-:-:S05]  /*36a10*/  IMAD.WIDE.U32 R2, R5, R6, R2 ;  /* 0x0000000605027225 */ /* 0x000fca00078e0002 */
[----:B------:R-:W4:Y:S01]  /*36a20*/  LDC R18, c[0x0][0x658] ;  /* 0x00019600ff127b82 */ /* 0x000f220000000800 */
[----:B------:R-:W-:Y:S01]  /*36a30*/  IMAD R5, R5, R7, R0 ;  /* 0x0000000705057224 */ /* 0x000fe200078e0200 */
[----:B------:R-:W-:Y:S01]  /*36a40*/  I2FP.F32.U32 R0, R12 ;  /* 0x0000000c00007245 */ /* 0x000fe20000201000 */
[----:B------:R-:W-:Y:S01]  /*36a50*/  IMAD.MOV.U32 R7, RZ, RZ, 0x1 ;  /* 0x00000001ff077424 */ /* 0x000fe200078e00ff */
[----:B0-----:R-:W-:Y:S01]  /*36a60*/  ISETP.NE.U32.AND P0, PT, R20, RZ, PT ;  /* 0x000000ff1400720c */ /* 0x001fe20003f05070 */
[----:B------:R-:W-:Y:S02]  /*36a70*/  IMAD.IADD R3, R3, 0x1, R5 ;  /* 0x0000000103037824 */ /* 0x000fe400078e0205 */
[----:B------:R-:W-:Y:S01]  /*36a80*/  FMUL R0, R0, UR6 ;  /* 0x0000000600007c20 */ /* 0x000fe20008400000 */
[----:B------:R-:W0:Y:S01]  /*36a90*/  LDC R15, c[0x0][0x148] ;  /* 0x00005200ff0f7b82 */ /* 0x000e220000000800 */
[----:B------:R-:W-:Y:S01]  /*36aa0*/  ISETP.NE.AND.EX P0, PT, R21, RZ, PT, P0 ;  /* 0x000000ff1500720c */ /* 0x000fe20003f05300 */
[----:B------:R-:W-:Y:S01]  /*36ab0*/  IMAD.MOV.U32 R5, RZ, RZ, -0x1 ;  /* 0xffffffffff057424 */ /* 0x000fe200078e00ff */
[-CC-:B--2---:R-:W-:Y:S01]  /*36ac0*/  SHF.R.U64 R10, R2, R4.reuse, R3.reuse ;  /* 0x00000004020a7219 */ /* 0x184fe20000001203 */
[----:B------:R2:W0:Y:S01]  /*36ad0*/  F2I.U32.TRUNC.NTZ R13, R0 ;  /* 0x00000000000d7305 */ /* 0x000422000020f000 */
[----:B------:R-:W-:-:S03]  /*36ae0*/  SHF.R.U32.HI R3, RZ, R4, R3 ;  /* 0x00000004ff037219 */ /* 0x000fc60000011603 */
[----:B------:R-:W0:Y:S01]  /*36af0*/  LDC R16, c[0x0][0x600] ;  /* 0x00018000ff107b82 */ /* 0x000e220000000800 */
[-CC-:B---3--:R-:W-:Y:S02]  /*36b00*/  SHF.R.U64 R8, R10, R14.reuse, R3.reuse ;  /* 0x0000000e0a087219 */ /* 0x188fe40000001203 */
[----:B------:R-:W-:-:S05]  /*36b10*/  SHF.R.U32.HI R3, RZ, R14, R3 ;  /* 0x0000000eff037219 */ /* 0x000fca0000011603 */
[----:B------:R-:W3:Y:S01]  /*36b20*/  LDC R22, c[0x0][0x648] ;  /* 0x00019200ff167b82 */ /* 0x000ee20000000800 */
[-CC-:B----4-:R-:W-:Y:S02]  /*36b30*/  SHF.R.U64 R11, R8, R18.reuse, R3.reuse ;  /* 0x00000012080b7219 */ /* 0x190fe40000001203 */
[-C--:B------:R-:W-:Y:S02]  /*36b40*/  SHF.L.U32 R5, R5, R18.reuse, RZ ;  /* 0x0000001205057219 */ /* 0x080fe400000006ff */
[-C--:B------:R-:W-:Y:S01]  /*36b50*/  SHF.R.U32.HI R3, RZ, R18.reuse, R3 ;  /* 0x00000012ff037219 */ /* 0x080fe20000011603 */
[----:B------:R-:W-:Y:S01]  /*36b60*/  IMAD.MOV.U32 R2, RZ, RZ, R11 ;  /* 0x000000ffff027224 */ /* 0x000fe200078e000b */
[----:B------:R-:W-:Y:S01]  /*36b70*/  SHF.L.U32 R40, R7, R18, RZ ;  /* 0x0000001207287219 */ /* 0x000fe200000006ff */
[----:B------:R-:W4:Y:S01]  /*36b80*/  LDC R23, c[0x0][0x638] ;  /* 0x00018e00ff177b82 */ /* 0x000f220000000800 */
[----:B------:R-:W-:-:S07]  /*36b90*/  LOP3.LUT R19, RZ, R5, RZ, 0x33, !PT ;  /* 0x00000005ff137212 */ /* 0x000fce00078e33ff */
[----:B------:R-:W0:Y:S01]  /*36ba0*/  LDC R24, c[0x0][0x610] ;  /* 0x00018400ff187b82 */ /* 0x000e220000000800 */
[----:B--2---:R-:W-:Y:S05]  /*36bb0*/  @!P0 BRA `(.L_x_804) ;  /* 0x0000000000288947 */ /* 0x004fea0003800000 */
[----:B------:R-:W2:Y:S02]  /*36bc0*/  LDC R0, c[0x0][0x64c] ;  /* 0x00019300ff007b82 */ /* 0x000ea40000000800 */
[----:B--2---:R-:W-:-:S05]  /*36bd0*/  IADD3 R7, P0, R11, R0, RZ ;  /* 0x000000000b077210 */ /* 0x004fca0007f1e0ff */
        /* <DEDUP_REMOVED lines=8> */
.L_x_804:
[----:B---3--:R-:W-:Y:S01]  /*36c60*/  SHF.R.U64 R0, R2, R22, R3 ;  /* 0x0000001602007219 */ /* 0x008fe20000001203 */
[----:B0-----:R-:W-:Y:S01]  /*36c70*/  VIADD R5, R16, 0xffffffff ;  /* 0xffffffff10057836 */ /* 0x001fe20000000000 */
[----:B------:R-:W-:Y:S01]  /*36c80*/  LOP3.LUT R3, R8, R19, RZ, 0xc0, !PT ;  /* 0x0000001308037212 */ /* 0x000fe200078ec0ff */
[----:B------:R-:W-:Y:S02]  /*36c90*/  IMAD.MOV R13, RZ, RZ, -R13 ;  /* 0x000000ffff0d7224 */ /* 0x000fe400078e0a0d */
[----:B------:R-:W-:Y:S02]  /*36ca0*/  IMAD.MOV R2, RZ, RZ, -R0 ;  /* 0x000000ffff027224 */ /* 0x000fe400078e0a00 */
[----:B------:R-:W-:Y:S01]  /*36cb0*/  IMAD R40, R40, R0, R3 ;  /* 0x0000000028287224 */ /* 0x000fe200078e0203 */
[----:B------:R-:W-:Y:S01]  /*36cc0*/  LOP3.LUT R3, R10, R5, RZ, 0xc0, !PT ;  /* 0x000000050a037212 */ /* 0x000fe200078ec0ff */
[----:B------:R-:W-:Y:S02]  /*36cd0*/  @P4 IMAD R17, R15, R13, R12 ;  /* 0x0000000d0f114224 */ /* 0x000fe400078e020c */
[----:B----4-:R-:W-:-:S02]  /*36ce0*/  IMAD R0, R2, R23, R11 ;  /* 0x0000001702007224 */ /* 0x010fc400078e020b */
[----:B------:R-:W-:Y:S02]  /*36cf0*/  IMAD.MOV.U32 R2, RZ, RZ, 0x1 ;  /* 0x00000001ff027424 */ /* 0x000fe400078e00ff */
[----:B------:R-:W-:Y:S02]  /*36d00*/  IMAD R40, R40, R24, R17 ;  /* 0x0000001828287224 */ /* 0x000fe400078e0211 */
[----:B------:R-:W-:Y:S01]  /*36d10*/  IMAD R3, R0, R16, R3 ;  /* 0x0000001000037224 */ /* 0x000fe200078e0203 */
[----:B------:R-:W-:-:S04]  /*36d20*/  PRMT R0, R2, 0x7610, R0 ;  /* 0x0000761002007816 */ /* 0x000fc80000000000 */
[----:B------:R-:W-:Y:S02]  /*36d30*/  SEL R2, R3, R40, !P4 ;  /* 0x0000002803027207 */ /* 0x000fe40006000000 */
[----:B------:R-:W-:-:S03]  /*36d40*/  SEL R40, R40, R3, !P4 ;  /* 0x0000000328287207 */ /* 0x000fc60006000000 */
[----:B------:R2:W-:Y:S04]  /*36d50*/  STL [R1+0x860], R2 ;  /* 0x0008600201007387 */ /* 0x0005e80000100800 */
.L_x_802:
[----:B------:R4:W-:Y:S01]  /*36d60*/  STL [R1+0x85c], R40 ;  /* 0x00085c2801007387 */ /* 0x0009e20000100800 */
[----:B------:R-:W-:-:S13]  /*36d70*/  LOP3.LUT P0, RZ, R0, 0xff, RZ, 0xc0, !PT ;  /* 0x000000ff00ff7812 */ /* 0x000fda000780c0ff */
[----:B----4-:R-:W-:Y:S05]  /*36d80*/  @P0 BRA `(.L_x_805) ;  /* 0xfffffca000b00947 */ /* 0x010fea000383ffff */
[----:B------:R-:W-:Y:S05]  /*36d90*/  EXIT ;  /* 0x000000000000794d */ /* 0x000fea0003800000 */
.L_x_3:
[----:B------:R-:W2:Y:S01]  /*36da0*/  LDL R18, [R1+0x858] ;  /* 0x0008580001127983 */ /* 0x000ea20000100800 */
[----:B------:R-:W-:-:S03]  /*36db0*/  ULDC.64 UR4, c[0x0][0x650] ;  /* 0x0001940000047ab9 */ /* 0x000fc60000000a00 */
[----:B------:R-:W3:Y:S01]  /*36dc0*/  LDL R19, [R1+0x854] ;  /* 0x0008540001137983 */ /* 0x000ee20000100800 */
[----:B------:R-:W-:Y:S01]  /*36dd0*/  PRMT R0, RZ, 0x7610, R0 ;  /* 0x00007610ff007816 */ /* 0x000fe20000000000 */
[----:B------:R-:W-:Y:S02]  /*36de0*/  IMAD.MOV.U32 R5, RZ, RZ, -0x1 ;  /* 0xffffffffff057424 */ /* 0x000fe400078e00ff */
[----:B------:R-:W-:Y:S02]  /*36df0*/  IMAD.MOV.U32 R4, RZ, RZ, -0x1 ;  /* 0xffffffffff047424 */ /* 0x000fe400078e00ff */
[----:B------:R-:W-:Y:S01]  /*36e00*/  IMAD.MOV.U32 R10, RZ, RZ, -0x1 ;  /* 0xffffffffff0a7424 */ /* 0x000fe200078e00ff */
[----:B--2---:R-:W-:-:S04]  /*36e10*/  ISETP.GE.U32.AND P0, PT, R18, UR4, PT ;  /* 0x0000000412007c0c */ /* 0x004fc8000bf06070 */
[----:B---3--:R-:W-:-:S13]  /*36e20*/  ISETP.GE.U32.AND.EX P0, PT, R19, UR5, PT, P0 ;  /* 0x0000000513007c0c */ /* 0x008fda000bf06100 */
[----:B------:R-:W-:Y:S05]  /*36e30*/  @P0 BRA `(.L_x_806) ;  /* 0x0000000400600947 */ /* 0x000fea0003800000 */
[----:B------:R-:W0:Y:S01]  /*36e40*/  LDC.64 R12, c[0x0][0x628] ;  /* 0x00018a00ff0c7b82 */ /* 0x000e220000000a00 */
[----:B------:R-:W-:Y:S02]  /*36e50*/  IMAD.MOV.U32 R8, RZ, RZ, R18 ;  /* 0x000000ffff087224 */ /* 0x000fe400078e0012 */
[----:B------:R-:W-:-:S05]  /*36e60*/  IMAD.MOV.U32 R9, RZ, RZ, R19 ;  /* 0x000000ffff097224 */ /* 0x000fca00078e0013 */
[----:B------:R-:W1:Y:S08]  /*36e70*/  LDC R14, c[0x0][0x630] ;  /* 0x00018c00ff0e7b82 */ /* 0x000e700000000800 */
[----:B------:R-:W2:Y:S01]  /*36e80*/  LDC.64 R16, c[0x0][0x620] ;  /* 0x00018800ff107b82 */ /* 0x000ea20000000a00 */
[----:B0-----:R-:W-:-:S04]  /*36e90*/  ISETP.NE.U32.AND P0, PT, R12, RZ, PT ;  /* 0x000000ff0c00720c */ /* 0x001fc80003f05070 */
[----:B------:R-:W-:-:S13]  /*36ea0*/  ISETP.NE.AND.EX P0, PT, R13, RZ, PT, P0 ;  /* 0x000000ff0d00720c */ /* 0x000fda0003f05300 */
[----:B-12---:R-:W-:Y:S05]  /*36eb0*/  @!P0 BRA `(.L_x_807) ;  /* 0x0000000000288947 */ /* 0x006fea0003800000 */
[----:B------:R-:W0:Y:S02]  /*36ec0*/  LDC R0, c[0x0][0x634] ;  /* 0x00018d00ff007b82 */ /* 0x000e240000000800 */
[----:B0-----:R-:W-:-:S05]  /*36ed0*/  IADD3 R9, P0, R18, R0, RZ ;  /* 0x0000000012097210 */ /* 0x001fca0007f1e0ff */
        /* <DEDUP_REMOVED lines=8> */
.L_x_807:
[-CC-:B------:R-:W-:Y:S01]  /*36f60*/  SHF.R.U64 R10, R8, R14.reuse, R9.reuse ;  /* 0x0000000e080a7219 */ /* 0x180fe20000001209 */
[----:B------:R-:W0:Y:S01]  /*36f70*/  LDC R6, c[0x0][0x618] ;  /* 0x00018600ff067b82 */ /* 0x000e220000000800 */
[----:B------:R-:W-:Y:S01]  /*36f80*/  SHF.R.U32.HI R0, RZ, R14, R9 ;  /* 0x0000000eff007219 */ /* 0x000fe20000011609 */
[----:B------:R-:W-:Y:S01]  /*36f90*/  ULDC UR4, c[0x0][0x150] ;  /* 0x0000540000047ab9 */ /* 0x000fe20000000800 */
[----:B------:R-:W-:Y:S01]  /*36fa0*/  IADD3 R3, P0, RZ, -R10, RZ ;  /* 0x8000000aff037210 */ /* 0x000fe20007f1e0ff */
[----:B------:R-:W-:Y:S01]  /*36fb0*/  IMAD.MOV.U32 R4, RZ, RZ, R18 ;  /* 0x000000ffff047224 */ /* 0x000fe200078e0012 */
[----:B------:R-:W-:Y:S01]  /*36fc0*/  I2FP.F32.U32 R8, R2 ;  /* 0x0000000200087245 */ /* 0x000fe20000201000 */
[----:B------:R-:W-:Y:S02]  /*36fd0*/  IMAD.MOV.U32 R5, RZ, RZ, R19 ;  /* 0x000000ffff057224 */ /* 0x000fe400078e0013 */
[----:B------:R-:W1:Y:S01]  /*36fe0*/  LDC.64 R20, c[0x0][0x640] ;  /* 0x00019000ff147b82 */ /* 0x000e620000000a00 */
[----:B------:R-:W-:-:S02]  /*36ff0*/  IMAD.X R7, RZ, RZ, ~R0, P0 ;  /* 0x000000ffff077224 */ /* 0x000fc400000e0e00 */
[----:B------:R-:W-:Y:S01]  /*37000*/  FMUL R9, R8, UR4 ;  /* 0x0000000408097c20 */ /* 0x000fe20008400000 */
[----:B------:R-:W-:Y:S01]  /*37010*/  IMAD.WIDE.U32 R4, R3, R16, R4 ;  /* 0x0000001003047225 */ /* 0x000fe200078e0004 */
[----:B------:R-:W-:-:S03]  /*37020*/  ULDC UR4, c[0x0][0x154] ;  /* 0x0000550000047ab9 */ /* 0x000fc60000000800 */
[----:B------:R-:W-:Y:S01]  /*37030*/  IMAD R0, R7, R16, RZ ;  /* 0x0000001007007224 */ /* 0x000fe200078e02ff */
[----:B------:R-:W2:Y:S01]  /*37040*/  LDC R13, c[0x0][0x144] ;  /* 0x00005100ff0d7b82 */ /* 0x000ea20000000800 */
[----:B------:R-:W3:Y:S02]  /*37050*/  F2I.U32.TRUNC.NTZ R9, R9 ;  /* 0x0000000900097305 */ /* 0x000ee4000020f000 */
[----:B------:R-:W-:-:S04]  /*37060*/  IMAD R3, R3, R17, R0 ;  /* 0x0000001103037224 */ /* 0x000fc800078e0200 */
[----:B------:R-:W-:Y:S01]  /*37070*/  IMAD.IADD R3, R5, 0x1, R3 ;  /* 0x0000000105037824 */ /* 0x000fe200078e0203 */
[----:B------:R-:W4:Y:S04]  /*37080*/  LDC R12, c[0x0][0x608] ;  /* 0x00018200ff0c7b82 */ /* 0x000f280000000800 */
[-C--:B0-----:R-:W-:Y:S02]  /*37090*/  SHF.R.U64 R8, R4, R6.reuse, R3 ;  /* 0x0000000604087219 */ /* 0x081fe40000001203 */
[----:B------:R-:W-:Y:S02]  /*370a0*/  I2FP.F32.U32 R4, R11 ;  /* 0x0000000b00047245 */ /* 0x000fe40000201000 */
[----:B------:R-:W0:Y:S01]  /*370b0*/  LDC R7, c[0x0][0x658] ;  /* 0x00019600ff077b82 */ /* 0x000e220000000800 */
[----:B-1----:R-:W-:Y:S01]  /*370c0*/  ISETP.NE.U32.AND P0, PT, R20, RZ, PT ;  /* 0x000000ff1400720c */ /* 0x002fe20003f05070 */
[----:B---3--:R-:W-:Y:S01]  /*370d0*/  IMAD.MOV R0, RZ, RZ, -R9 ;  /* 0x000000ffff007224 */ /* 0x008fe200078e0a09 */
[----:B------:R-:W-:Y:S01]  /*370e0*/  SHF.R.U32.HI R3, RZ, R6, R3 ;  /* 0x00000006ff037219 */ /* 0x000fe20000011603 */
[----:B------:R-:W-:Y:S01]  /*370f0*/  FMUL R4, R4, UR4 ;  /* 0x0000000404047c20 */ /* 0x000fe20008400000 */
[----:B------:R-:W-:Y:S01]  /*37100*/  ISETP.NE.AND.EX P0, PT, R21, RZ, PT, P0 ;  /* 0x000000ff1500720c */ /* 0x000fe20003f05300 */
[----:B------:R-:W-:-:S02]  /*37110*/  IMAD.MOV.U32 R6, RZ, RZ, -0x1 ;  /* 0xffffffffff067424 */ /* 0x000fc400078e00ff */
[----:B------:R-:W1:Y:S01]  /*37120*/  LDC R14, c[0x0][0x148] ;  /* 0x00005200ff0e7b82 */ /* 0x000e620000000800 */
[----:B--2---:R-:W-:Y:S02]  /*37130*/  IMAD R18, R13, R0, R2 ;  /* 0x000000000d127224 */ /* 0x004fe400078e0202 */
[----:B------:R-:W-:-:S05]  /*37140*/  IMAD.MOV.U32 R2, RZ, RZ, 0x1 ;  /* 0x00000001ff027424 */ /* 0x000fca00078e00ff */
[----:B------:R-:W2:Y:S01]  /*37150*/  LDC R16, c[0x0][0x600] ;  /* 0x00018000ff107b82 */ /* 0x000ea20000000800 */
[-CC-:B----4-:R-:W-:Y:S02]  /*37160*/  SHF.R.U64 R13, R8, R12.reuse, R3.reuse ;  /* 0x0000000c080d7219 */ /* 0x190fe40000001203 */
[----:B------:R-:W-:Y:S02]  /*37170*/  SHF.R.U32.HI R0, RZ, R12, R3 ;  /* 0x0000000cff007219 */ /* 0x000fe40000011603 */
[----:B------:R3:W4:Y:S03]  /*37180*/  F2I.U32.TRUNC.NTZ R12, R4 ;  /* 0x00000004000c7305 */ /* 0x000726000020f000 */
[----:B------:R-:W1:Y:S01]  /*37190*/  LDC R17, c[0x0][0x648] ;  /* 0x00019200ff117b82 */ /* 0x000e620000000800 */
[-C--:B0-----:R-:W-:Y:S02]  /*371a0*/  SHF.R.U64 R15, R13, R7.reuse, R0 ;  /* 0x000000070d0f7219 */ /* 0x081fe40000001200 */
[----:B------:R-:W-:-:S02]  /*371b0*/  SHF.L.U32 R6, R6, R7, RZ ;  /* 0x0000000706067219 */ /* 0x000fc400000006ff */
[-C--:B------:R-:W-:Y:S01]  /*371c0*/  SHF.L.U32 R22, R2, R7.reuse, RZ ;  /* 0x0000000702167219 */ /* 0x080fe200000006ff */
[----:B------:R-:W-:Y:S01]  /*371d0*/  IMAD.MOV.U32 R2, RZ, RZ, R15 ;  /* 0x000000ffff027224 */ /* 0x000fe200078e000f */
[----:B------:R-:W-:Y:S01]  /*371e0*/  SHF.R.U32.HI R3, RZ, R7, R0 ;  /* 0x00000007ff037219 */ /* 0x000fe20000011600 */
[----:B------:R-:W0:Y:S01]  /*371f0*/  LDC R19, c[0x0][0x638] ;  /* 0x00018e00ff137b82 */ /* 0x000e220000000800 */
[----:B------:R-:W-:-:S07]  /*37200*/  LOP3.LUT R24, RZ, R6, RZ, 0x33, !PT ;  /* 0x00000006ff187212 */ /* 0x000fce00078e33ff */
        /* <DEDUP_REMOVED lines=12> */
.L_x_808:
[----:B-1----:R-:W-:Y:S01]  /*372d0*/  SHF.R.U64 R3, R2, R17, R3 ;  /* 0x0000001102037219 */ /* 0x002fe20000001203 */
[----:B--2---:R-:W-:Y:S01]  /*372e0*/  VIADD R7, R16, 0xffffffff ;  /* 0xffffffff10077836 */ /* 0x004fe20000000000 */
[----:B------:R-:W-:Y:S01]  /*372f0*/  LOP3.LUT R0, R13, R24, RZ, 0xc0, !PT ;  /* 0x000000180d007212 */ /* 0x000fe200078ec0ff */
[----:B------:R-:W-:Y:S02]  /*37300*/  IMAD.MOV R12, RZ, RZ, -R12 ;  /* 0x000000ffff0c7224 */ /* 0x000fe400078e0a0c */
[----:B------:R-:W-:Y:S02]  /*37310*/  IMAD.MOV R2, RZ, RZ, -R3 ;  /* 0x000000ffff027224 */ /* 0x000fe400078e0a03 */
[----:B------:R-:W-:Y:S01]  /*37320*/  IMAD R5, R22, R3, R0 ;  /* 0x0000000316057224 */ /* 0x000fe200078e0200 */
[----:B------:R-:W-:Y:S01]  /*37330*/  LOP3.LUT R3, R8, R7, RZ, 0xc0, !PT ;  /* 0x0000000708037212 */ /* 0x000fe200078ec0ff */
[----:B------:R-:W-:Y:S02]  /*37340*/  @P4 IMAD R18, R14, R12, R11 ;  /* 0x0000000c0e124224 */ /* 0x000fe400078e020b */
[----:B0-----:R-:W-:-:S02]  /*37350*/  IMAD R0, R2, R19, R15 ;  /* 0x0000001302007224 */ /* 0x001fc400078e020f */
[----:B------:R-:W-:Y:S02]  /*37360*/  IMAD.MOV.U32 R4, RZ, RZ, 0x1 ;  /* 0x00000001ff047424 */ /* 0x000fe400078e00ff */
[----:B------:R-:W-:Y:S02]  /*37370*/  IMAD R5, R5, R23, R18 ;  /* 0x0000001705057224 */ /* 0x000fe400078e0212 */
[----:B------:R-:W-:Y:S01]  /*37380*/  IMAD R2, R0, R16, R3 ;  /* 0x0000001000027224 */ /* 0x000fe200078e0203 */
[----:B------:R-:W-:-:S04]  /*37390*/  PRMT R0, R4, 0x7610, R0 ;  /* 0x0000761004007816 */ /* 0x000fc80000000000 */
[----:B------:R-:W-:Y:S02]  /*373a0*/  SEL R4, R2, R5, !P4 ;  /* 0x0000000502047207 */ /* 0x000fe40006000000 */
[----:B------:R-:W-:-:S07]  /*373b0*/  SEL R5, R5, R2, !P4 ;  /* 0x0000000205057207 */ /* 0x000fce0006000000 */
.L_x_806:
[----:B------:R-:W-:-:S08]  /*373c0*/  NOP ;  /* 0x0000000000007918 */ /* 0x000fd00000000000 */
[----:B------:R-:W0:-:S00]  /*373d0*/  USETMAXREG.DEALLOC.CTAPOOL 0x18 ;  /* 0x00000018000079c8 */ /* 0x000e0000080e0500 */
[----:B------:R-:W-:-:S13]  /*373e0*/  ISETP.NE.AND P0, PT, RZ, UR8, PT ;  /* 0x00000008ff007c0c */ /* 0x000fda000bf05270 */
[----:B------:R-:W-:Y:S05]  /*373f0*/  @P0 EXIT ;  /* 0x000000000000094d */ /* 0x000fea0003800000 */
[----:B0-----:R-:W-:Y:S01]  /*37400*/  LOP3.LUT P0, RZ, R0, 0xff, RZ, 0xc0, !PT ;  /* 0x000000ff00ff7812 */ /* 0x001fe2000780c0ff */
[----:B------:R-:W-:Y:S02]  /*37410*/  IMAD.MOV.U32 R6, RZ, RZ, 0x1 ;  /* 0x00000001ff067424 */ /* 0x000fe400078e00ff */
[----:B------:R-:W-:-:S10]  /*37420*/  IMAD.MOV.U32 R7, RZ, RZ, RZ ;  /* 0x000000ffff077224 */ /* 0x000fd400078e00ff */
[----:B------:R-:W-:Y:S05]  /*37430*/  @!P0 BRA `(.L_x_809) ;  /* 0x0000000c004c8947 */ /* 0x000fea0003800000 */
[----:B------:R-:W0:Y:S01]  /*37440*/  LDC R0, c[0x0][0x28c] ;  /* 0x0000a300ff007b82 */ /* 0x000e220000000800 */
[----:B------:R-:W1:Y:S01]  /*37450*/  S2R R2, SR_TID.X ;  /* 0x0000000000027919 */ /* 0x000e620000002100 */
[----:B------:R-:W-:Y:S01]  /*37460*/  ULDC UR5, c[0x0][0x658] ;  /* 0x0001960000057ab9 */ /* 0x000fe20000000800 */
[----:B------:R-:W-:Y:S01]  /*37470*/  UMOV UR7, 0xffffffff ;  /* 0xffffffff00077882 */ /* 0x000fe20000000000 */
[----:B------:R-:W-:Y:S01]  /*37480*/  ULDC UR6, c[0x0][0xc] ;  /* 0x0000030000067ab9 */ /* 0x000fe20000000800 */
[----:B------:R-:W-:Y:S01]  /*37490*/  USHF.L.U32 UR8, UR7, UR5, URZ ;  /* 0x0000000507087299 */ /* 0x000fe2000800063f */
[----:B------:R-:W-:Y:S01]  /*374a0*/  BSSY B0, `(.L_x_809) ;  /* 0x00000cc000007945 */ /* 0x000fe20003800000 */
[----:B------:R-:W-:Y:S01]  /*374b0*/  UMOV UR9, 0x1 ;  /* 0x0000000100097882 */ /* 0x000fe20000000000 */
[----:B------:R-:W-:Y:S01]  /*374c0*/  ULDC UR7, c[0x0][0x10] ;  /* 0x0000040000077ab9 */ /* 0x000fe20000000800 */
[----:B------:R-:W-:Y:S01]  /*374d0*/  USHF.L.U32 UR19, UR9, UR5, URZ ;  /* 0x0000000509137299 */ /* 0x000fe2000800063f */
[----:B------:R-:W-:Y:S01]  /*374e0*/  IMAD.MOV.U32 R9, RZ, RZ, 0x1 ;  /* 0x00000001ff097424 */ /* 0x000fe200078e00ff */
[----:B------:R-:W-:Y:S01]  /*374f0*/  UIMAD.WIDE.U32 UR6, UR6, UR7, URZ ;  /* 0x00000007060672a5 */ /* 0x000fe2000f8e003f */
[----:B------:R-:W-:Y:S01]  /*37500*/  IMAD.MOV.U32 R6, RZ, RZ, 0x1 ;  /* 0x00000001ff067424 */ /* 0x000fe200078e00ff */
[----:B------:R-:W-:Y:S01]  /*37510*/  ULDC UR5, c[0x0][0x14] ;  /* 0x0000050000057ab9 */ /* 0x000fe20000000800 */
[----:B------:R-:W-:Y:S01]  /*37520*/  IMAD.MOV.U32 R7, RZ, RZ, RZ ;  /* 0x000000ffff077224 */ /* 0x000fe200078e00ff */
[----:B------:R-:W-:-:S02]  /*37530*/  UIMAD.WIDE.U32 UR22, UR6, UR5, URZ ;  /* 0x00000005061672a5 */ /* 0x000fc4000f8e003f */
[----:B------:R-:W-:Y:S01]  /*37540*/  UIMAD UR16, UR7, UR5, URZ ;  /* 0x00000005071072a4 */ /* 0x000fe2000f8e023f */
[----:B------:R-:W-:Y:S01]  /*37550*/  ULDC UR4, c[0x0][0x600] ;  /* 0x0001800000047ab9 */ /* 0x000fe20000000800 */
[----:B------:R-:W-:Y:S02]  /*37560*/  ULOP3.LUT UR21, UR13, 0x2, URZ, 0xfc, !UPT ;  /* 0x000000020d157892 */ /* 0x000fe4000f8efc3f */
[----:B------:R-:W-:Y:S01]  /*37570*/  UIADD3 UR4, UR4, -0x1, URZ ;  /* 0xffffffff04047890 */ /* 0x000fe2000fffe03f */
[----:B0-----:R-:W-:Y:S01]  /*37580*/  VIADD R0, R0, 0x3f ;  /* 0x0000003f00007836 */ /* 0x001fe20000000000 */
[----:B------:R-:W-:Y:S02]  /*37590*/  ULOP3.LUT UR18, URZ, UR8, URZ, 0x33, !UPT ;  /* 0x000000083f127292 */ /* 0x000fe4000f8e333f */
[----:B------:R-:W-:Y:S02]  /*375a0*/  UIADD3 UR16, UR23, UR16, URZ ;  /* 0x0000001017107290 */ /* 0x000fe4000fffe03f */
[----:B------:R-:W-:Y:S01]  /*375b0*/  SHF.R.S32.HI R3, RZ, 0x1f, R0 ;  /* 0x0000001fff037819 */ /* 0x000fe20000011400 */
[----:B------:R-:W-:-:S03]  /*375c0*/  ULDC.64 UR24, c[0x0][0x198] ;  /* 0x0000660000187ab9 */ /* 0x000fc60000000a00 */
[----:B------:R-:W-:Y:S02]  /*375d0*/  LEA.HI R0, R3, R0, RZ, 0x6 ;  /* 0x0000000003007211 */ /* 0x000fe400078f30ff */
[C---:B-1----:R-:W-:Y:S02]  /*375e0*/  LOP3.LUT P2, RZ, R2.reuse, 0x7f, RZ, 0xc0, !PT ;  /* 0x0000007f02ff7812 */ /* 0x042fe4000784c0ff */
[----:B------:R-:W-:Y:S02]  /*375f0*/  SHF.R.S32.HI R0, RZ, 0x6, R0 ;  /* 0x00000006ff007819 */ /* 0x000fe40000011400 */
[----:B------:R-:W-:-:S03]  /*37600*/  LOP3.LUT P0, RZ, R2, 0x1f, RZ, 0xc0, !PT ;  /* 0x0000001f02ff7812 */ /* 0x000fc6000780c0ff */
[----:B------:R-:W-:Y:S01]  /*37610*/  VIADD R14, R0, 0x1 ;  /* 0x00000001000e7836 */ /* 0x000fe20000000000 */
[----:B------:R-:W-:-:S13]  /*37620*/  PLOP3.LUT P0, PT, P0, P2, PT, 0x8a, 0x0 ;  /* 0x000000000000781c */ /* 0x000fda0000705172 */
.L_x_821:
[----:B------:R-:W-:-:S03]  /*37630*/  UMOV UR5, 0xffffffff ;  /* 0xffffffff00057882 */ /* 0x000fc60000000000 */
[----:B------:R-:W-:Y:S05]  /*37640*/  BRA.DIV UR5, `(.L_x_810) ;  /* 0x0000000e05e87947 */ /* 0x000fea000b800000 */
[----:B------:R-:W-:-:S13]  /*37650*/  ELECT P1, URZ, PT ;  /* 0x00000000003f782f */ /* 0x000fda0003820000 */
.L_x_833:
[----:B------:R-:W0:Y:S01]  /*37660*/  LDC R2, c[0x0][0x28c] ;  /* 0x0000a300ff027b82 */ /* 0x000e220000000800 */
[----:B------:R-:W-:Y:S01]  /*37670*/  BSSY B1, `(.L_x_811) ;  /* 0x0000038000017945 */ /* 0x000fe20003800000 */
[----:B0-----:R-:W-:-:S13]  /*37680*/  ISETP.LT.OR P1, PT, R2, 0x1, !P1 ;  /* 0x000000010200780c */ /* 0x001fda0004f21670 */
[----:B------:R-:W-:Y:S05]  /*37690*/  @P1 BRA `(.L_x_812) ;  /* 0x0000000000d41947 */ /* 0x000fea0003800000 */
[----:B------:R-:W-:Y:S02]  /*376a0*/  IMAD R4, R4, 0x180, RZ ;  /* 0x0000018004047824 */ /* 0x000fe400078e02ff */
[----:B------:R-:W-:Y:S02]  /*376b0*/  IMAD.SHL.U32 R5, R5, 0x100, RZ ;  /* 0x0000010005057824 */ /* 0x000fe400078e00ff */
[----:B------:R-:W-:Y:S02]  /*376c0*/  IMAD.MOV.U32 R13, RZ, RZ, RZ ;  /* 0x000000ffff0d7224 */ /* 0x000fe400078e00ff */
[----:B------:R-:W-:Y:S02]  /*376d0*/  IMAD.MOV.U32 R3, RZ, RZ, R14 ;  /* 0x000000ffff037224 */ /* 0x000fe400078e000e */
[----:B------:R-:W-:Y:S02]  /*376e0*/  IMAD.MOV.U32 R2, RZ, RZ, R6 ;  /* 0x000000ffff027224 */ /* 0x000fe400078e0006 */
[----:B------:R-:W-:-:S07]  /*376f0*/  IMAD.MOV.U32 R8, RZ, RZ, R7 ;  /* 0x000000ffff087224 */ /* 0x000fce00078e0007 */
.L_x_816:
[----:B------:R-:W0:Y:S01]  /*37700*/  S2R R12, SR_CgaCtaId ;  /* 0x00000000000c7919 */ /* 0x000e220000008800 */
[----:B------:R-:W-:-:S04]  /*37710*/  MOV R11, 0x400 ;  /* 0x00000400000b7802 */ /* 0x000fc80000000f00 */
[----:B0-----:R-:W-:Y:S02]  /*37720*/  LEA R15, R12, R11, 0x18 ;  /* 0x0000000b0c0f7211 */ /* 0x001fe400078ec0ff */
[----:B------:R-:W-:Y:S01]  /*37730*/  SHF.L.U32 R11, R2, 0x1f, RZ ;  /* 0x0000001f020b7819 */ /* 0x000fe200000006ff */
[----:B------:R-:W0:Y:S02]  /*37740*/  @!P2 LDC R12, c[0x0][0x500] ;  /* 0x00014000ff0cab82 */ /* 0x000e240000000800 */
[----:B------:R-:W-:-:S04]  /*37750*/  IMAD R16, R8, 0x8, R15 ;  /* 0x0000000808107824 */ /* 0x000fc800078e020f */
[----:B------:R-:W1:Y:S02]  /*37760*/  SYNCS.PHASECHK.TRANS64.TRYWAIT P1, [R16+URZ+0x28], R11 ;  /* 0x0000280b100075a7 */ /* 0x000e64000802017f */
[----:B-1----:R-:W-:Y:S05]  /*37770*/  @!P1 BRA `(.L_x_813) ;  /* 0x0000000c00bc9947 */ /* 0x002fea0003800000 */
.L_x_834:
[----:B------:R-:W-:Y:S01]  /*37780*/  UPRMT UR5, UR21, 0x9910, URZ ;  /* 0x0000991015057896 */ /* 0x000fe2000800003f */
[----:B0-----:R0:W-:Y:S03]  /*37790*/  @!P2 SYNCS.ARRIVE.TRANS64 RZ, [R16+URZ], R12 ;  /* 0x0000000c10ffa9a7 */ /* 0x0011e6000800003f */
[----:B------:R-:W-:-:S06]  /*377a0*/  UISETP.NE.AND UP0, UPT, UR5, 0x2, UPT ;  /* 0x000000020500788c */ /* 0x000fcc000bf05270 */
[----:B------:R-:W-:-:S13]  /*377b0*/  PLOP3.LUT P1, PT, PT, PT, UP0, 0x80, 0x0 ;  /* 0x000000000000781c */ /* 0x000fda0003f2f008 */
[----:B0-----:R-:W-:Y:S05]  /*377c0*/  @P1 BRA `(.L_x_814) ;  /* 0x0000000000041947 */ /* 0x001fea0003800000 */
[----:B------:R-:W-:Y:S01]  /*377d0*/  BPT.TRAP 0x1 ;  /* 0x000000040000795c */ /* 0x000fe20000300000 */
.L_x_814:
[----:B------:R-:W-:Y:S05]  /*377e0*/  @P0 BRA `(.L_x_815) ;  /* 0x0000000000040947 */ /* 0x000fea0003800000 */
[----:B------:R-:W-:Y:S01]  /*377f0*/  BPT.TRAP 0x1 ;  /* 0x000000040000795c */ /* 0x000fe20000300000 */
.L_x_815:
[--C-:B-1----:R-:W-:Y:S01]  /*37800*/  IMAD R11, R8, 0x4000, R15.reuse ;  /* 0x00004000080b7824 */ /* 0x102fe200078e020f */
[----:B------:R-:W-:Y:S01]  /*37810*/  R2UR UR9, R16 ;  /* 0x00000000100972ca */ /* 0x000fe200000e0000 */
[C---:B------:R-:W-:Y:S01]  /*37820*/  IMAD R15, R8.reuse, 0x6000, R15 ;  /* 0x00006000080f7824 */ /* 0x040fe200078e020f */
[----:B------:R-:W-:Y:S01]  /*37830*/  UIADD3 UR6, UP0, UR24, 0xf0, URZ ;  /* 0x000000f018067890 */ /* 0x000fe2000ff1e03f */
[----:B------:R-:W-:Y:S01]  /*37840*/  VIADD R3, R3, 0xffffffff ;  /* 0xffffffff03037836 */ /* 0x000fe20000000000 */
[----:B------:R-:W-:Y:S01]  /*37850*/  R2UR UR5, R11 ;  /* 0x000000000b0572ca */ /* 0x000fe200000e0000 */
[----:B------:R-:W-:Y:S01]  /*37860*/  UIADD3 UR26, UP1, UR24, 0x1f0, URZ ;  /* 0x000001f0181a7890 */ /* 0x000fe2000ff3e03f */
[----:B------:R-:W-:Y:S01]  /*37870*/  R2UR UR8, R15 ;  /* 0x000000000f0872ca */ /* 0x000fe200000e0000 */
[----:B------:R-:W-:Y:S01]  /*37880*/  UIADD3.X UR7, URZ, UR25, URZ, UP0, !UPT ;  /* 0x000000193f077290 */ /* 0x000fe200087fe43f */
[----:B------:R-:W-:Y:S01]  /*37890*/  R2UR UR11, R5 ;  /* 0x00000000050b72ca */ /* 0x000fe200000e0000 */
[----:B------:R-:W-:Y:S01]  /*378a0*/  VIADD R8, R8, 0x1 ;  /* 0x0000000108087836 */ /* 0x000fe20000000000 */
[----:B------:R-:W-:Y:S01]  /*378b0*/  R2UR UR10, R13 ;  /* 0x000000000d0a72ca */ /* 0x000fe200000e0000 */
[----:B------:R-:W-:Y:S01]  /*378c0*/  UIADD3.X UR27, URZ, UR25, URZ, UP1, !UPT ;  /* 0x000000193f1b7290 */ /* 0x000fe20008ffe43f */
[----:B------:R-:W-:Y:S01]  /*378d0*/  R2UR UR12, R10 ;  /* 0x000000000a0c72ca */ /* 0x000fe200000e0000 */
[----:B------:R-:W-:Y:S01]  /*378e0*/  UMOV UR14, 0x0 ;  /* 0x00000000000e7882 */ /* 0x000fe20000000000 */
[----:B------:R-:W-:Y:S01]  /*378f0*/  R2UR UR20, R4 ;  /* 0x00000000041472ca */ /* 0x000fe200000e0000 */
[----:B------:R-:W-:Y:S01]  /*37900*/  UMOV UR15, 0x10000000 ;  /* 0x10000000000f7882 */ /* 0x000fe20000000000 */
[----:B------:R-:W-:Y:S01]  /*37910*/  ISETP.GT.AND P3, PT, R3, 0x1, PT ;  /* 0x000000010300780c */ /* 0x000fe20003f64270 */
[----:B------:R-:W-:Y:S01]  /*37920*/  UIADD3 UR5, UR5, 0x100, URZ ;  /* 0x0000010005057890 */ /* 0x000fe2000fffe03f */
[----:B------:R-:W-:Y:S01]  /*37930*/  ISETP.NE.AND P1, PT, R8, 0x5, PT ;  /* 0x000000050800780c */ /* 0x000fe20003f25270 */
[----:B------:R-:W-:Y:S01]  /*37940*/  UIADD3 UR17, UR8, 0x14100, URZ ;  /* 0x0001410008117890 */ /* 0x000fe2000fffe03f */
[----:B------:R-:W-:-:S02]  /*37950*/  VIADD R13, R13, 0x40 ;  /* 0x000000400d0d7836 */ /* 0x000fc40000000000 */
[----:B------:R-:W-:Y:S02]  /*37960*/  SEL R11, RZ, 0x1, P1 ;  /* 0x00000001ff0b7807 */ /* 0x000fe40000800000 */
[----:B------:R-:W-:Y:S01]  /*37970*/  UMOV UR8, UR5 ;  /* 0x0000000500087c82 */ /* 0x000fe20008000000 */
[----:B------:R-:W-:Y:S01]  /*37980*/  SEL R8, R8, RZ, P1 ;  /* 0x000000ff08087207 */ /* 0x000fe20000800000 */
[----:B------:R0:W-:Y:S01]  /*37990*/  UTMALDG.3D [UR8], [UR6], desc[UR14] ;  /* 0x00000e08060075b4 */ /* 0x0001e20008011000 */
[----:B------:R-:W-:Y:S01]  /*379a0*/  LOP3.LUT R2, R2, R11, RZ, 0x3c, !PT ;  /* 0x0000000b02027212 */ /* 0x000fe200078e3cff */
[----:B0-----:R-:W-:Y:S01]  /*379b0*/  UMOV UR8, UR17 ;  /* 0x0000001100087c82 */ /* 0x001fe20008000000 */
[----:B------:R-:W-:Y:S02]  /*379c0*/  UMOV UR11, UR20 ;  /* 0x00000014000b7c82 */ /* 0x000fe40008000000 */
[----:B------:R0:W-:Y:S02]  /*379d0*/  UTMALDG.3D [UR8], [UR26], desc[UR14] ;  /* 0x00000e081a0075b4 */ /* 0x0001e40008011000 */
[----:B0-----:R-:W-:Y:S05]  /*379e0*/  @P3 BRA `(.L_x_816) ;  /* 0xfffffffc00443947 */ /* 0x001fea000383ffff */
.L_x_812:
[----:B------:R-:W-:Y:S05]  /*379f0*/  BSYNC B1 ;  /* 0x0000000000017941 */ /* 0x000fea0003800000 */
.L_x_811:
[----:B------:R-:W2:Y:S01]  /*37a00*/  LDL.LU R16, [R1+0x854] ;  /* 0x0008540001107983 */ /* 0x000ea20000300800 */
[----:B------:R-:W-:Y:S01]  /*37a10*/  LOP3.LUT P1, RZ, R9, 0xff, RZ, 0xc0, !PT ;  /* 0x000000ff09ff7812 */ /* 0x000fe2000782c0ff */
[C---:B------:R-:W-:Y:S01]  /*37a20*/  IMAD.IADD R4, R0.reuse, 0x1, R7 ;  /* 0x0000000100047824 */ /* 0x040fe200078e0207 */
[----:B------:R-:W-:Y:S01]  /*37a30*/  ULDC.64 UR6, c[0x0][0x650] ;  /* 0x0001940000067ab9 */ /* 0x000fe20000000a00 */
[----:B------:R-:W3:Y:S01]  /*37a40*/  LDL.LU R15, [R1+0x858] ;  /* 0x00085800010f7983 */ /* 0x000ee20000300800 */
[----:B------:R-:W-:Y:S01]  /*37a50*/  ISETP.GE.U32.AND P3, PT, R0, 0x5, PT ;  /* 0x000000050000780c */ /* 0x000fe20003f66070 */
[----:B------:R-:W-:Y:S01]  /*37a60*/  BSSY B1, `(.L_x_817) ;  /* 0x000006d000017945 */ /* 0x000fe20003800000 */
[----:B------:R-:W-:Y:S01]  /*37a70*/  IMAD.MOV.U32 R10, RZ, RZ, -0x1 ;  /* 0xffffffffff0a7424 */ /* 0x000fe200078e00ff */
[----:B------:R-:W-:-:S06]  /*37a80*/  PRMT R9, RZ, 0x7610, R9 ;  /* 0x00007610ff097816 */ /* 0x000fcc0000000009 */
[----:B------:R-:W0:Y:S01]  /*37a90*/  @P1 S2R R3, SR_CgaCtaId ;  /* 0x0000000000031919 */ /* 0x000e220000008800 */
[----:B------:R-:W-:-:S04]  /*37aa0*/  @P1 MOV R2, 0x400 ;  /* 0x0000040000021802 */ /* 0x000fc80000000f00 */
[----:B0-----:R-:W-:-:S04]  /*37ab0*/  @P1 LEA R2, R3, R2, 0x18 ;  /* 0x0000000203021211 */ /* 0x001fc800078ec0ff */
[----:B------:R0:W-:Y:S01]  /*37ac0*/  @P1 SYNCS.ARRIVE.TRANS64.A1T0 RZ, [R2+URZ+0x68], RZ ;  /* 0x000068ff02ff19a7 */ /* 0x0001e2000810003f */
[----:B------:R-:W-:-:S04]  /*37ad0*/  ISETP.GT.U32.AND P1, PT, R4, 0x4, PT ;  /* 0x000000040400780c */ /* 0x000fc80003f24070 */
[----:B------:R-:W-:Y:S01]  /*37ae0*/  ISETP.LT.U32.AND P1, PT, R0, 0x5, P1 ;  /* 0x000000050000780c */ /* 0x000fe20000f21070 */
[----:B0-----:R-:W-:-:S05]  /*37af0*/  IMAD.WIDE.U32 R2, R4, -0x33333333, RZ ;  /* 0xcccccccd04027825 */ /* 0x001fca00078e00ff */
[----:B------:R-:W-:Y:S02]  /*37b00*/  SHF.R.U32.HI R5, RZ, 0x2, R3 ;  /* 0x00000002ff057819 */ /* 0x000fe40000011603 */
[----:B------:R-:W-:Y:S02]  /*37b10*/  SEL R3, RZ, 0x1, !P1 ;  /* 0x00000001ff037807 */ /* 0x000fe40004800000 */
[----:B------:R-:W-:Y:S01]  /*37b20*/  PRMT R2, RZ, 0x7610, R2 ;  /* 0x00007610ff027816 */ /* 0x000fe20000000002 */
[----:B------:R-:W-:Y:S01]  /*37b30*/  IMAD R7, R5, -0x5, R4 ;  /* 0xfffffffb05077824 */ /* 0x000fe200078e0204 */
[----:B------:R-:W-:Y:S01]  /*37b40*/  LOP3.LUT R6, R6, R3, RZ, 0x3c, !PT ;  /* 0x0000000306067212 */ /* 0x000fe200078e3cff */
[----:B------:R-:W-:-:S03]  /*37b50*/  IMAD.MOV.U32 R4, RZ, RZ, -0x1 ;  /* 0xffffffffff047424 */ /* 0x000fc600078e00ff */
[----:B------:R-:W-:Y:S01]  /*37b60*/  @P3 LOP3.LUT R6, R6, 0x1, R5, 0x78, !PT ;  /* 0x0000000106063812 */ /* 0x000fe200078e7805 */
[----:B------:R-:W-:Y:S01]  /*37b70*/  IMAD.MOV.U32 R5, RZ, RZ, -0x1 ;  /* 0xffffffffff057424 */ /* 0x000fe200078e00ff */
[----:B---3--:R-:W-:-:S04]  /*37b80*/  IADD3 R15, P1, R15, UR22, RZ ;  /* 0x000000160f0f7c10 */ /* 0x008fc8000ff3e0ff */
[----:B--2---:R-:W-:Y:S01]  /*37b90*/  IADD3.X R16, R16, UR16, RZ, P1, !PT ;  /* 0x0000001010107c10 */ /* 0x004fe20008ffe4ff */
[----:B------:R0:W-:Y:S01]  /*37ba0*/  STL [R1+0x858], R15 ;  /* 0x0008580f01007387 */ /* 0x0001e20000100800 */
[----:B------:R-:W-:-:S03]  /*37bb0*/  ISETP.GE.U32.AND P1, PT, R15, UR6, PT ;  /* 0x000000060f007c0c */ /* 0x000fc6000bf26070 */
[----:B------:R0:W-:Y:S01]  /*37bc0*/  STL [R1+0x854], R16 ;  /* 0x0008541001007387 */ /* 0x0001e20000100800 */
[----:B------:R-:W-:-:S13]  /*37bd0*/  ISETP.GE.U32.AND.EX P1, PT, R16, UR7, PT, P1 ;  /* 0x0000000710007c0c */ /* 0x000fda000bf26110 */
[----:B0-----:R-:W-:Y:S05]  /*37be0*/  @P1 BRA `(.L_x_818) ;  /* 0x0000000400501947 */ /* 0x001fea0003800000 */
[----:B------:R-:W0:Y:S01]  /*37bf0*/  S2R R8, SR_CTAID.X ;  /* 0x0000000000087919 */ /* 0x000e220000002500 */
[----:B------:R-:W-:Y:S01]  /*37c00*/  ULDC UR5, c[0x0][0x150] ;  /* 0x0000540000057ab9 */ /* 0x000fe20000000800 */
[----:B------:R-:W1:Y:S01]  /*37c10*/  LDC R3, c[0x0][0x144] ;  /* 0x00005100ff037b82 */ /* 0x000e620000000800 */
[----:B------:R-:W-:Y:S01]  /*37c20*/  ULDC.64 UR6, c[0x0][0x628] ;  /* 0x00018a0000067ab9 */ /* 0x000fe20000000a00 */
[----:B------:R-:W2:Y:S01]  /*37c30*/  S2R R5, SR_CTAID.Y ;  /* 0x0000000000057919 */ /* 0x000ea20000002600 */
[----:B------:R-:W-:Y:S01]  /*37c40*/  ISETP.NE.U32.AND P1, PT, RZ, UR6, PT ;  /* 0x00000006ff007c0c */ /* 0x000fe2000bf25070 */
[----:B------:R-:W-:-:S03]  /*37c50*/  ULDC UR8, c[0x0][0x630] ;  /* 0x00018c0000087ab9 */ /* 0x000fc60000000800 */
[----:B------:R-:W-:Y:S01]  /*37c60*/  ISETP.NE.AND.EX P1, PT, RZ, UR7, PT, P1 ;  /* 0x00000007ff007c0c */ /* 0x000fe2000bf25310 */
[----:B------:R-:W3:Y:S01]  /*37c70*/  LDC R12, c[0x0][0x148] ;  /* 0x00005200ff0c7b82 */ /* 0x000ee20000000800 */
[----:B0-----:R-:W-:Y:S02]  /*37c80*/  I2FP.F32.U32 R2, R8 ;  /* 0x0000000800027245 */ /* 0x001fe40000201000 */
[----:B--2---:R-:W-:-:S03]  /*37c90*/  I2FP.F32.U32 R4, R5 ;  /* 0x0000000500047245 */ /* 0x004fc60000201000 */
[----:B------:R-:W-:Y:S01]  /*37ca0*/  FMUL R2, R2, UR5 ;  /* 0x0000000502027c20 */ /* 0x000fe20008400000 */
[----:B------:R-:W-:Y:S02]  /*37cb0*/  ULDC UR5, c[0x0][0x154] ;  /* 0x0000550000057ab9 */ /* 0x000fe40000000800 */
[----:B------:R-:W-:-:S03]  /*37cc0*/  FMUL R10, R4, UR5 ;  /* 0x00000005040a7c20 */ /* 0x000fc60008400000 */
[----:B------:R-:W0:Y:S08]  /*37cd0*/  F2I.U32.TRUNC.NTZ R2, R2 ;  /* 0x0000000200027305 */ /* 0x000e30000020f000 */
[----:B------:R-:W2:Y:S01]  /*37ce0*/  F2I.U32.TRUNC.NTZ R10, R10 ;  /* 0x0000000a000a7305 */ /* 0x000ea2000020f000 */
[----:B0-----:R-:W-:Y:S02]  /*37cf0*/  IMAD.MOV R4, RZ, RZ, -R2 ;  /* 0x000000ffff047224 */ /* 0x001fe400078e0a02 */
[----:B------:R-:W-:-:S02]  /*37d00*/  IMAD.MOV.U32 R2, RZ, RZ, R15 ;  /* 0x000000ffff027224 */ /* 0x000fc400078e000f */
[----:B-1----:R-:W-:Y:S02]  /*37d10*/  IMAD R8, R3, R4, R8 ;  /* 0x0000000403087224 */ /* 0x002fe400078e0208 */
[----:B--2---:R-:W-:-:S04]  /*37d20*/  IMAD.MOV R3, RZ, RZ, -R10 ;  /* 0x000000ffff037224 */ /* 0x004fc800078e0a0a */
[----:B---3--:R-:W-:Y:S02]  /*37d30*/  @P4 IMAD R8, R12, R3, R5 ;  /* 0x000000030c084224 */ /* 0x008fe400078e0205 */
[----:B------:R-:W-:Y:S01]  /*37d40*/  IMAD.MOV.U32 R3, RZ, RZ, R16 ;  /* 0x000000ffff037224 */ /* 0x000fe200078e0010 */
[----:B------:R-:W-:Y:S06]  /*37d50*/  @!P1 BRA `(.L_x_819) ;  /* 0x0000000000289947 */ /* 0x000fec0003800000 */
[----:B------:R-:W-:Y:S02]  /*37d60*/  ULDC UR5, c[0x0][0x634] ;  /* 0x00018d0000057ab9 */ /* 0x000fe40000000800 */
[----:B------:R-:W-:-:S05]  /*37d70*/  IADD3 R3, P1, R15, UR5, RZ ;  /* 0x000000050f037c10 */ /* 0x000fca000ff3e0ff */
[----:B------:R-:W-:-:S04]  /*37d80*/  IMAD.X R11, RZ, RZ, R16, P1 ;  /* 0x000000ffff0b7224 */ /* 0x000fc800008e0610 */
[----:B------:R-:W-:-:S04]  /*37d90*/  IMAD.WIDE.U32 R4, R11, UR6, RZ ;  /* 0x000000060b047c25 */ /* 0x000fc8000f8e00ff */
[----:B------:R-:W-:-:S04]  /*37da0*/  IMAD.WIDE.U32 R4, P1, R3, UR7, R4 ;  /* 0x0000000703047c25 */ /* 0x000fc8000f820004 */
[----:B------:R-:W-:-:S04]  /*37db0*/  IMAD.WIDE.U32 R2, R3, UR6, RZ ;  /* 0x0000000603027c25 */ /* 0x000fc8000f8e00ff */
[----:B------:R-:W-:Y:S01]  /*37dc0*/  IMAD.MOV.U32 R2, RZ, RZ, R5 ;  /* 0x000000ffff027224 */ /* 0x000fe200078e0005 */
[----:B------:R-:W-:Y:S01]  /*37dd0*/  IADD3 RZ, P3, R3, R4, RZ ;  /* 0x0000000403ff7210 */ /* 0x000fe20007f7e0ff */
[----:B------:R-:W-:-:S04]  /*37de0*/  IMAD.X R3, RZ, RZ, RZ, P1 ;  /* 0x000000ffff037224 */ /* 0x000fc800008e06ff */
[----:B------:R-:W-:-:S08]  /*37df0*/  IMAD.WIDE.U32.X R2, R11, UR7, R2, P3 ;  /* 0x000000070b027c25 */ /* 0x000fd000098e0402 */
.L_x_819:
[--C-:B------:R-:W-:Y:S01]  /*37e00*/  SHF.R.U64 R10, R2, UR8, R3.reuse ;  /* 0x00000008020a7c19 */ /* 0x100fe20008001203 */
[----:B------:R-:W-:Y:S01]  /*37e10*/  ULDC.64 UR6, c[0x0][0x620] ;  /* 0x0001880000067ab9 */ /* 0x000fe20000000a00 */
[----:B------:R-:W-:Y:S01]  /*37e20*/  SHF.R.U32.HI R2, RZ, UR8, R3 ;  /* 0x00000008ff027c19 */ /* 0x000fe20008011603 */
[----:B------:R-:W-:Y:S01]  /*37e30*/  IMAD.MOV.U32 R3, RZ, RZ, R16 ;  /* 0x000000ffff037224 */ /* 0x000fe200078e0010 */
[----:B------:R-:W-:Y:S01]  /*37e40*/  IADD3 R11, P1, RZ, -R10, RZ ;  /* 0x8000000aff0b7210 */ /* 0x000fe20007f3e0ff */
[----:B------:R-:W-:-:S04]  /*37e50*/  ULDC UR5, c[0x0][0x618] ;  /* 0x0001860000057ab9 */ /* 0x000fc80000000800 */
[----:B------:R-:W-:-:S04]  /*37e60*/  IMAD.X R2, RZ, RZ, ~R2, P1 ;  /* 0x000000ffff027224 */ /* 0x000fc800008e0e02 */
[----:B------:R-:W-:-:S04]  /*37e70*/  IMAD R2, R2, UR6, RZ ;  /* 0x0000000602027c24 */ /* 0x000fc8000f8e02ff */
[----:B------:R-:W-:Y:S02]  /*37e80*/  IMAD R5, R11, UR7, R2 ;  /* 0x000000070b057c24 */ /* 0x000fe4000f8e0202 */
[----:B------:R-:W-:-:S04]  /*37e90*/  IMAD.MOV.U32 R2, RZ, RZ, R15 ;  /* 0x000000ffff027224 */ /* 0x000fc800078e000f */
[----:B------:R-:W-:Y:S01]  /*37ea0*/  IMAD.WIDE.U32 R2, R11, UR6, R2 ;  /* 0x000000060b027c25 */ /* 0x000fe2000f8e0002 */
[----:B------:R-:W-:Y:S02]  /*37eb0*/  ULDC.64 UR6, c[0x0][0x640] ;  /* 0x0001900000067ab9 */ /* 0x000fe40000000a00 */
[----:B------:R-:W-:Y:S01]  /*37ec0*/  ISETP.NE.U32.AND P1, PT, RZ, UR6, PT ;  /* 0x00000006ff007c0c */ /* 0x000fe2000bf25070 */
[----:B------:R-:W-:-:S03]  /*37ed0*/  IMAD.IADD R3, R3, 0x1, R5 ;  /* 0x0000000103037824 */ /* 0x000fc600078e0205 */
[----:B------:R-:W-:Y:S02]  /*37ee0*/  ISETP.NE.AND.EX P1, PT, RZ, UR7, PT, P1 ;  /* 0x00000007ff007c0c */ /* 0x000fe4000bf25310 */
[--C-:B------:R-:W-:Y:S02]  /*37ef0*/  SHF.R.U64 R11, R2, UR5, R3.reuse ;  /* 0x00000005020b7c19 */ /* 0x100fe40008001203 */
[----:B------:R-:W-:Y:S01]  /*37f00*/  SHF.R.U32.HI R2, RZ, UR5, R3 ;  /* 0x00000005ff027c19 */ /* 0x000fe20008011603 */
[----:B------:R-:W-:-:S03]  /*37f10*/  ULDC UR5, c[0x0][0x608] ;  /* 0x0001820000057ab9 */ /* 0x000fc60000000800 */
[--C-:B------:R-:W-:Y:S02]  /*37f20*/  SHF.R.U64 R12, R11, UR5, R2.reuse ;  /* 0x000000050b0c7c19 */ /* 0x100fe40008001202 */
[----:B------:R-:W-:Y:S01]  /*37f30*/  SHF.R.U32.HI R3, RZ, UR5, R2 ;  /* 0x00000005ff037c19 */ /* 0x000fe20008011602 */
[----:B------:R-:W-:-:S03]  /*37f40*/  ULDC UR5, c[0x0][0x658] ;  /* 0x0001960000057ab9 */ /* 0x000fc60000000800 */
[--C-:B------:R-:W-:Y:S02]  /*37f50*/  SHF.R.U64 R13, R12, UR5, R3.reuse ;  /* 0x000000050c0d7c19 */ /* 0x100fe40008001203 */
[----:B------:R-:W-:-:S03]  /*37f60*/  SHF.R.U32.HI R15, RZ, UR5, R3 ;  /* 0x00000005ff0f7c19 */ /* 0x000fc60008011603 */
[----:B------:R-:W-:Y:S02]  /*37f70*/  IMAD.MOV.U32 R2, RZ, RZ, R13 ;  /* 0x000000ffff027224 */ /* 0x000fe400078e000d */
        /* <DEDUP_REMOVED lines=12> */
.L_x_820:
[----:B------:R-:W-:Y:S01]  /*38040*/  ULDC UR5, c[0x0][0x648] ;  /* 0x0001920000057ab9 */ /* 0x000fe20000000800 */
[----:B------:R-:W-:Y:S02]  /*38050*/  LOP3.LUT R12, R12, UR18, RZ, 0xc0, !PT ;  /* 0x000000120c0c7c12 */ /* 0x000fe4000f8ec0ff */
[----:B------:R-:W-:Y:S01]  /*38060*/  SHF.R.U64 R3, R2, UR5, R3 ;  /* 0x0000000502037c19 */ /* 0x000fe20008001203 */
[----:B------:R-:W-:-:S04]  /*38070*/  ULDC UR5, c[0x0][0x638] ;  /* 0x00018e0000057ab9 */ /* 0x000fc80000000800 */
[----:B------:R-:W-:Y:S02]  /*38080*/  IMAD.MOV R2, RZ, RZ, -R3 ;  /* 0x000000ffff027224 */ /* 0x000fe400078e0a03 */
[----:B------:R-:W-:Y:S02]  /*38090*/  IMAD R5, R3, UR19, R12 ;  /* 0x0000001303057c24 */ /* 0x000fe4000f8e020c */
[----:B------:R-:W-:Y:S01]  /*380a0*/  IMAD R13, R2, UR5, R13 ;  /* 0x00000005020d7c24 */ /* 0x000fe2000f8e020d */
[----:B------:R-:W-:Y:S01]  /*380b0*/  ULDC UR5, c[0x0][0x610] ;  /* 0x0001840000057ab9 */ /* 0x000fe20000000800 */
[----:B------:R-:W-:Y:S01]  /*380c0*/  LOP3.LUT R2, R11, UR4, RZ, 0xc0, !PT ;  /* 0x000000040b027c12 */ /* 0x000fe2000f8ec0ff */
[----:B------:R-:W-:Y:S01]  /*380d0*/  IMAD R8, R5, UR5, R8 ;  /* 0x0000000505087c24 */ /* 0x000fe2000f8e0208 */
[----:B------:R-:W-:-:S03]  /*380e0*/  ULDC UR5, c[0x0][0x600] ;  /* 0x0001800000057ab9 */ /* 0x000fc60000000800 */
[----:B------:R-:W-:Y:S02]  /*380f0*/  IMAD R13, R13, UR5, R2 ;  /* 0x000000050d0d7c24 */ /* 0x000fe4000f8e0202 */
[----:B------:R-:W-:-:S03]  /*38100*/  IMAD.MOV.U32 R2, RZ, RZ, 0x1 ;  /* 0x00000001ff027424 */ /* 0x000fc600078e00ff */
[----:B------:R-:W-:Y:S02]  /*38110*/  SEL R4, R13, R8, !P4 ;  /* 0x000000080d047207 */ /* 0x000fe40006000000 */
[----:B------:R-:W-:-:S07]  /*38120*/  SEL R5, R8, R13, !P4 ;  /* 0x0000000d08057207 */ /* 0x000fce0006000000 */
.L_x_818:
[----:B------:R-:W-:Y:S05]  /*38130*/  BSYNC B1 ;  /* 0x0000000000017941 */ /* 0x000fea0003800000 */
.L_x_817:
[----:B------:R-:W-:-:S13]  /*38140*/  LOP3.LUT P1, RZ, R2, 0xff, RZ, 0xc0, !PT ;  /* 0x000000ff02ff7812 */ /* 0x000fda000782c0ff */
[----:B------:R-:W-:Y:S05]  /*38150*/  @P1 BRA `(.L_x_821) ;  /* 0xfffffff400341947 */ /* 0x000fea000383ffff */
[----:B------:R-:W-:Y:S05]  /*38160*/  BSYNC B0 ;  /* 0x0000000000007941 */ /* 0x000fea0003800000 */
.L_x_809:
[----:B------:R-:W-:-:S03]  /*38170*/  UMOV UR5, 0xffffffff ;  /* 0xffffffff00057882 */ /* 0x000fc60000000000 */
[----:B------:R-:W-:Y:S05]  /*38180*/  BRA.DIV UR5, `(.L_x_822) ;  /* 0x00000006054c7947 */ /* 0x000fea000b800000 */
[----:B------:R-:W-:-:S13]  /*38190*/  ELECT P0, URZ, PT ;  /* 0x00000000003f782f */ /* 0x000fda0003800000 */
.L_x_837:
[----:B------:R-:W-:Y:S04]  /*381a0*/  BSSY B0, `(.L_x_823) ;  /* 0x0000035000007945 */ /* 0x000fe80003800000 */
[----:B------:R-:W-:Y:S05]  /*381b0*/  @!P0 BRA `(.L_x_824) ;  /* 0x0000000000cc8947 */ /* 0x000fea0003800000 */
[----:B------:R-:W-:-:S04]  /*381c0*/  ULOP3.LUT UR5, UR13, 0x2, URZ, 0xfc, !UPT ;  /* 0x000000020d057892 */ /* 0x000fc8000f8efc3f */
[----:B------:R-:W-:-:S06]  /*381d0*/  UISETP.NE.AND UP0, UPT, UR5, 0x3, UPT ;  /* 0x000000030500788c */ /* 0x000fcc000bf05270 */
[----:B------:R-:W-:-:S13]  /*381e0*/  PLOP3.LUT P0, PT, PT, PT, UP0, 0x80, 0x0 ;  /* 0x000000000000781c */ /* 0x000fda0003f0f008 */
[----:B------:R-:W-:Y:S05]  /*381f0*/  @!P0 BRA `(.L_x_825) ;  /* 0x0000000000048947 */ /* 0x000fea0003800000 */
[----:B------:R-:W-:Y:S01]  /*38200*/  BPT.TRAP 0x1 ;  /* 0x000000040000795c */ /* 0x000fe20000300000 */
.L_x_825:
[----:B------:R-:W0:Y:S01]  /*38210*/  S2R R3, SR_CgaCtaId ;  /* 0x0000000000037919 */ /* 0x000e220000008800 */
[----:B------:R-:W-:Y:S02]  /*38220*/  MOV R0, 0x400 ;  /* 0x0000040000007802 */ /* 0x000fe40000000f00 */
[----:B------:R-:W-:Y:S02]  /*38230*/  SHF.L.U32 R2, R6, 0x1f, RZ ;  /* 0x0000001f06027819 */ /* 0x000fe400000006ff */
[----:B0-----:R-:W-:-:S05]  /*38240*/  LEA R0, R3, R0, 0x18 ;  /* 0x0000000003007211 */ /* 0x001fca00078ec0ff */
[----:B------:R-:W-:-:S04]  /*38250*/  VIADD R0, R0, 0x28 ;  /* 0x0000002800007836 */ /* 0x000fc80000000000 */
[----:B------:R-:W-:-:S04]  /*38260*/  IMAD R3, R7, 0x8, R0 ;  /* 0x0000000807037824 */ /* 0x000fc800078e0200 */
[----:B------:R-:W0:Y:S02]  /*38270*/  SYNCS.PHASECHK.TRANS64.TRYWAIT P0, [R3+URZ], R2 ;  /* 0x00000002030075a7 */ /* 0x000e24000800017f */
[----:B0-----:R-:W-:Y:S05]  /*38280*/  @!P0 BRA `(.L_x_826) ;  /* 0x0000000400308947 */ /* 0x001fea0003800000 */
.L_x_838:
[----:B------:R-:W-:-:S05]  /*38290*/  VIADD R7, R7, 0x1 ;  /* 0x0000000107077836 */ /* 0x000fca0000000000 */
[----:B------:R-:W-:-:S04]  /*382a0*/  ISETP.NE.AND P0, PT, R7, 0x5, PT ;  /* 0x000000050700780c */ /* 0x000fc80003f05270 */
[----:B0-----:R-:W-:Y:S02]  /*382b0*/  SEL R3, RZ, 0x1, P0 ;  /* 0x00000001ff037807 */ /* 0x001fe40000000000 */
[----:B------:R-:W-:Y:S02]  /*382c0*/  SEL R7, R7, RZ, P0 ;  /* 0x000000ff07077207 */ /* 0x000fe40000000000 */
[----:B------:R-:W-:-:S03]  /*382d0*/  LOP3.LUT R6, R6, R3, RZ, 0x3c, !PT ;  /* 0x0000000306067212 */ /* 0x000fc600078e3cff */
[----:B------:R-:W-:Y:S01]  /*382e0*/  IMAD R3, R7, 0x8, R0 ;  /* 0x0000000807037824 */ /* 0x000fe200078e0200 */
[----:B------:R-:W-:-:S04]  /*382f0*/  SHF.L.U32 R2, R6, 0x1f, RZ ;  /* 0x0000001f06027819 */ /* 0x000fc800000006ff */
[----:B------:R-:W0:Y:S02]  /*38300*/  SYNCS.PHASECHK.TRANS64.TRYWAIT P0, [R3+URZ], R2 ;  /* 0x00000002030075a7 */ /* 0x000e24000800017f */
[----:B0-----:R-:W-:Y:S05]  /*38310*/  @!P0 BRA `(.L_x_827) ;  /* 0x0000000400208947 */ /* 0x001fea0003800000 */
.L_x_839:
[----:B0-----:R-:W-:-:S05]  /*38320*/  VIADD R2, R7, 0x1 ;  /* 0x0000000107027836 */ /* 0x001fca0000000000 */
[----:B------:R-:W-:-:S04]  /*38330*/  ISETP.NE.AND P0, PT, R2, 0x5, PT ;  /* 0x000000050200780c */ /* 0x000fc80003f05270 */
[----:B------:R-:W-:Y:S02]  /*38340*/  SEL R3, RZ, 0x1, P0 ;  /* 0x00000001ff037807 */ /* 0x000fe40000000000 */
[----:B------:R-:W-:Y:S02]  /*38350*/  SEL R5, R2, RZ, P0 ;  /* 0x000000ff02057207 */ /* 0x000fe40000000000 */
[----:B------:R-:W-:-:S03]  /*38360*/  LOP3.LUT R6, R6, R3, RZ, 0x3c, !PT ;  /* 0x0000000306067212 */ /* 0x000fc600078e3cff */
[----:B------:R-:W-:Y:S01]  /*38370*/  IMAD R3, R5, 0x8, R0 ;  /* 0x0000000805037824 */ /* 0x000fe200078e0200 */
[----:B------:R-:W-:-:S04]  /*38380*/  SHF.L.U32 R2, R6, 0x1f, RZ ;  /* 0x0000001f06027819 */ /* 0x000fc800000006ff */
[----:B------:R-:W0:Y:S02]  /*38390*/  SYNCS.PHASECHK.TRANS64.TRYWAIT P0, [R3+URZ], R2 ;  /* 0x00000002030075a7 */ /* 0x000e24000800017f */
[----:B0-----:R-:W-:Y:S05]  /*383a0*/  @!P0 BRA `(.L_x_828) ;  /* 0x0000000400108947 */ /* 0x001fea0003800000 */
.L_x_840:
        /* <DEDUP_REMOVED lines=9> */
.L_x_841:
[----:B0-----:R-:W-:-:S05]  /*38440*/  VIADD R2, R5, 0x1 ;  /* 0x0000000105027836 */ /* 0x001fca0000000000 */
[----:B------:R-:W-:-:S04]  /*38450*/  ISETP.NE.AND P0, PT, R2, 0x5, PT ;  /* 0x000000050200780c */ /* 0x000fc80003f05270 */
[----:B------:R-:W-:Y:S02]  /*38460*/  SEL R4, RZ, 0x1, P0 ;  /* 0x00000001ff047807 */ /* 0x000fe40000000000 */
[----:B------:R-:W-:Y:S02]  /*38470*/  SEL R3, R2, RZ, P0 ;  /* 0x000000ff02037207 */ /* 0x000fe40000000000 */
[----:B------:R-:W-:-:S03]  /*38480*/  LOP3.LUT R4, R7, R4, RZ, 0x3c, !PT ;  /* 0x0000000407047212 */ /* 0x000fc600078e3cff */
[----:B------:R-:W-:Y:S01]  /*38490*/  IMAD R3, R3, 0x8, R0 ;  /* 0x0000000803037824 */ /* 0x000fe200078e0200 */
[----:B------:R-:W-:-:S07]  /*384a0*/  SHF.L.U32 R0, R4, 0x1f, RZ ;  /* 0x0000001f04007819 */ /* 0x000fce00000006ff */
.L_x_830:
[----:B0-----:R0:W1:Y:S02]  /*384b0*/  SYNCS.PHASECHK.TRANS64.TRYWAIT P0, [R3+URZ], R0 ;  /* 0x00000000030075a7 */ /* 0x001064000800017f */
[----:B-1----:R-:W-:Y:S05]  /*384c0*/  @!P0 NANOSLEEP.SYNCS 0x989680 ;  /* 0x009896800000895d */ /* 0x002fea0003900000 */
[----:B------:R-:W1:Y:S02]  /*384d0*/  @!P0 SYNCS.PHASECHK.TRANS64 P0, [R3+URZ], R0 ;  /* 0x00000000030085a7 */ /* 0x000e64000800007f */
[----:B-1----:R-:W-:Y:S05]  /*384e0*/  @!P0 BRA `(.L_x_830) ;  /* 0xfffffffc00f08947 */ /* 0x002fea000383ffff */
.L_x_824:
[----:B------:R-:W-:Y:S05]  /*384f0*/  BSYNC B0 ;  /* 0x0000000000007941 */ /* 0x000fea0003800000 */
.L_x_823:
[----:B------:R-:W-:Y:S05]  /*38500*/  EXIT ;  /* 0x000000000000794d */ /* 0x000fea0003800000 */
.L_x_17:
[----:B--2---:R-:W-:-:S04]  /*38510*/  IMAD.U32 R3, RZ, RZ, UR7 ;  /* 0x00000007ff037e24 */ /* 0x004fc8000f8e00ff */
[----:B------:R2:W4:Y:S03]  /*38520*/  SYNCS.PHASECHK.TRANS64.TRYWAIT P0, [R3+URZ], R0 ;  /* 0x00000000030075a7 */ /* 0x000526000800017f */
[----:B----4-:R-:W-:Y:S05]  /*38530*/  @!P0 NANOSLEEP.SYNCS 0x989680 ;  /* 0x009896800000895d */ /* 0x010fea0003900000 */
[----:B------:R-:W4:Y:S02]  /*38540*/  @!P0 SYNCS.PHASECHK.TRANS64 P0, [R3+URZ], R0 ;  /* 0x00000000030085a7 */ /* 0x000f24000800007f */
[----:B----4-:R-:W-:Y:S05]  /*38550*/  @!P0 BRA `(.L_x_17) ;  /* 0xfffffffc00ec8947 */ /* 0x010fea000383ffff */
[----:B------:R-:W-:Y:S05]  /*38560*/  BRA `(.L_x_16) ;  /* 0xfffffcb4007c7947 */ /* 0x000fea000383ffff */
.L_x_23:
[----:B-----5:R3:W-:Y:S02]  /*38570*/  STL [R1+0x86c], R0 ;  /* 0x00086c0001007387 */ /* 0x0207e40000100800 */
[----:B---3--:R-:W-:-:S04]  /*38580*/  IMAD.U32 R0, RZ, RZ, UR9 ;  /* 0x00000009ff007e24 */ /* 0x008fc8000f8e00ff */
[----:B------:R3:W4:Y:S03]  /*38590*/  SYNCS.PHASECHK.TRANS64.TRYWAIT P0, [R0+URZ], R2 ;  /* 0x00000002000075a7 */ /* 0x000726000800017f */
[----:B----4-:R-:W-:Y:S05]  /*385a0*/  @!P0 NANOSLEEP.SYNCS 0x989680 ;  /* 0x009896800000895d */ /* 0x010fea0003900000 */
[----:B------:R3:W4:Y:S02]  /*385b0*/  @!P0 SYNCS.PHASECHK.TRANS64 P0, [R0+URZ], R2 ;  /* 0x00000002000085a7 */ /* 0x000724000800007f */
[----:B---3--:R3:W5:Y:S02]  /*385c0*/  LDL.LU R0, [R1+0x86c] ;  /* 0x00086c0001007983 */ /* 0x0087640000300800 */
[----:B---34-:R-:W-:Y:S05]  /*385d0*/  @!P0 BRA `(.L_x_23) ;  /* 0xfffffffc00e48947 */ /* 0x018fea000383ffff */
[----:B------:R-:W-:Y:S05]  /*385e0*/  BRA `(.L_x_22) ;  /* 0xfffffd3000047947 */ /* 0x000fea000383ffff */
.L_x_810:
[----:B------:R-:W-:Y:S01]  /*385f0*/  BSSY B1, `(.L_x_831) ;  /* 0x0000006000017945 */ /* 0x000fe20003800000 */
[----:B------:R-:W-:-:S07]  /*38600*/  IMAD.MOV.U32 R2, RZ, RZ, -0x1 ;  /* 0xffffffffff027424 */ /* 0x000fce00078e00ff */
[----:B------:R-:W-:Y:S05]  /*38610*/  WARPSYNC.COLLECTIVE R2, `(.L_x_832) ;  /* 0x00000000020c7348 */ /* 0x000fea0003c00000 */
[----:B------:R-:W-:Y:S02]  /*38620*/  ELECT P1, UR62, PT ;  /* 0x00000000003e782f */ /* 0x000fe40003820000 */
[----:B------:R-:W-:Y:S01]  /*38630*/  MOV R2, UR62 ;  /* 0x0000003e00027c02 */ /* 0x000fe20008000f00 */
[----:B------:R-:W-:Y:S10]  /*38640*/  ENDCOLLECTIVE ;  /* 0x000000000000791b */ /* 0x000ff40003800000 */
.L_x_832:
[----:B------:R-:W-:Y:S05]  /*38650*/  BSYNC B1 ;  /* 0x0000000000017941 */ /* 0x000fea0003800000 */
.L_x_831:
[----:B------:R-:W-:Y:S05]  /*38660*/  BRA `(.L_x_833) ;  /* 0xffffffec00fc7947 */ /* 0x000fea000383ffff */
.L_x_813:
[----:B-1----:R1:W2:Y:S02]  /*38670*/  SYNCS.PHASECHK.TRANS64.TRYWAIT P1, [R16+URZ+0x28], R11 ;  /* 0x0000280b100075a7 */ /* 0x0022a4000802017f */
[----:B--2---:R-:W-:Y:S05]  /*38680*/  @!P1 NANOSLEEP.SYNCS 0x989680 ;  /* 0x009896800000995d */ /* 0x004fea0003900000 */
[----:B------:R-:W2:Y:S02]  /*38690*/  @!P1 SYNCS.PHASECHK.TRANS64 P1, [R16+URZ+0x28], R11 ;  /* 0x0000280b100095a7 */ /* 0x000ea4000802007f */
[----:B--2---:R-:W-:Y:S05]  /*386a0*/  @!P1 BRA `(.L_x_813) ;  /* 0xfffffffc00f09947 */ /* 0x004fea000383ffff */
[----:B------:R-:W-:Y:S05]  /*386b0*/  BRA `(.L_x_834) ;  /* 0xfffffff000307947 */ /* 0x000fea000383ffff */
.L_x_822:
[----:B------:R-:W-:Y:S01]  /*386c0*/  BSSY B0, `(.L_x_835) ;  /* 0x0000006000007945 */ /* 0x000fe20003800000 */
[----:B------:R-:W-:-:S07]  /*386d0*/  IMAD.MOV.U32 R2, RZ, RZ, -0x1 ;  /* 0xffffffffff027424 */ /* 0x000fce00078e00ff */
[----:B------:R-:W-:Y:S05]  /*386e0*/  WARPSYNC.COLLECTIVE R2, `(.L_x_836) ;  /* 0x00000000020c7348 */ /* 0x000fea0003c00000 */
[----:B------:R-:W-:Y:S02]  /*386f0*/  ELECT P1, UR62, PT ;  /* 0x00000000003e782f */ /* 0x000fe40003820000 */
[----:B------:R-:W-:Y:S01]  /*38700*/  MOV R2, UR62 ;  /* 0x0000003e00027c02 */ /* 0x000fe20008000f00 */
[----:B------:R-:W-:Y:S10]  /*38710*/  ENDCOLLECTIVE ;  /* 0x000000000000791b */ /* 0x000ff40003800000 */
.L_x_836:
[----:B------:R-:W-:Y:S05]  /*38720*/  BSYNC B0 ;  /* 0x0000000000007941 */ /* 0x000fea0003800000 */
.L_x_835:
[----:B------:R-:W-:Y:S01]  /*38730*/  PLOP3.LUT P0, PT, P1, PT, PT, 0x80, 0x0 ;  /* 0x000000000000781c */ /* 0x000fe20000f0f070 */
[----:B------:R-:W-:-:S12]  /*38740*/  BRA `(.L_x_837) ;  /* 0xfffffff800947947 */ /* 0x000fd8000383ffff */
.L_x_826:
[----:B0-----:R0:W1:Y:S02]  /*38750*/  SYNCS.PHASECHK.TRANS64.TRYWAIT P0, [R3+URZ], R2 ;  /* 0x00000002030075a7 */ /* 0x001064000800017f */
[----:B-1----:R-:W-:Y:S05]  /*38760*/  @!P0 NANOSLEEP.SYNCS 0x989680 ;  /* 0x009896800000895d */ /* 0x002fea0003900000 */
[----:B------:R-:W1:Y:S02]  /*38770*/  @!P0 SYNCS.PHASECHK.TRANS64 P0, [R3+URZ], R2 ;  /* 0x00000002030085a7 */ /* 0x000e64000800007f */
[----:B-1----:R-:W-:Y:S05]  /*38780*/  @!P0 BRA `(.L_x_826) ;  /* 0xfffffffc00f08947 */ /* 0x002fea000383ffff */
[----:B------:R-:W-:Y:S05]  /*38790*/  BRA `(.L_x_838) ;  /* 0xfffffff800bc7947 */ /* 0x000fea000383ffff */
.L_x_827:
[----:B0-----:R0:W1:Y:S02]  /*387a0*/  SYNCS.PHASECHK.TRANS64.TRYWAIT P0, [R3+URZ], R2 ;  /* 0x00000002030075a7 */ /* 0x001064000800017f */
[----:B-1----:R-:W-:Y:S05]  /*387b0*/  @!P0 NANOSLEEP.SYNCS 0x989680 ;  /* 0x009896800000895d */ /* 0x002fea0003900000 */
[----:B------:R-:W1:Y:S02]  /*387c0*/  @!P0 SYNCS.PHASECHK.TRANS64 P0, [R3+URZ], R2 ;  /* 0x00000002030085a7 */ /* 0x000e64000800007f */
[----:B-1----:R-:W-:Y:S05]  /*387d0*/  @!P0 BRA `(.L_x_827) ;  /* 0xfffffffc00f08947 */ /* 0x002fea000383ffff */
[----:B------:R-:W-:Y:S05]  /*387e0*/  BRA `(.L_x_839) ;  /* 0xfffffff800cc7947 */ /* 0x000fea000383ffff */
.L_x_828:
[----:B0-----:R0:W1:Y:S02]  /*387f0*/  SYNCS.PHASECHK.TRANS64.TRYWAIT P0, [R3+URZ], R2 ;  /* 0x00000002030075a7 */ /* 0x001064000800017f */
[----:B-1----:R-:W-:Y:S05]  /*38800*/  @!P0 NANOSLEEP.SYNCS 0x989680 ;  /* 0x009896800000895d */ /* 0x002fea0003900000 */
[----:B------:R-:W1:Y:S02]  /*38810*/  @!P0 SYNCS.PHASECHK.TRANS64 P0, [R3+URZ], R2 ;  /* 0x00000002030085a7 */ /* 0x000e64000800007f */
[----:B-1----:R-:W-:Y:S05]  /*38820*/  @!P0 BRA `(.L_x_828) ;  /* 0xfffffffc00f08947 */ /* 0x002fea000383ffff */
[----:B------:R-:W-:Y:S05]  /*38830*/  BRA `(.L_x_840) ;  /* 0xfffffff800dc7947 */ /* 0x000fea000383ffff */
.L_x_829:
[----:B0-----:R0:W1:Y:S02]  /*38840*/  SYNCS.PHASECHK.TRANS64.TRYWAIT P0, [R3+URZ], R2 ;  /* 0x00000002030075a7 */ /* 0x001064000800017f */
[----:B-1----:R-:W-:Y:S05]  /*38850*/  @!P0 NANOSLEEP.SYNCS 0x989680 ;  /* 0x009896800000895d */ /* 0x002fea0003900000 */
[----:B------:R-:W1:Y:S02]  /*38860*/  @!P0 SYNCS.PHASECHK.TRANS64 P0, [R3+URZ], R2 ;  /* 0x00000002030085a7 */ /* 0x000e64000800007f */
[----:B-1----:R-:W-:Y:S05]  /*38870*/  @!P0 BRA `(.L_x_829) ;  /* 0xfffffffc00f08947 */ /* 0x002fea000383ffff */
[----:B------:R-:W-:Y:S05]  /*38880*/  BRA `(.L_x_841) ;  /* 0xfffffff800ec7947 */ /* 0x000fea000383ffff */
.L_x_842:
[----:B------:R-:W-:-:S00]  /*38890*/  BRA `(.L_x_842) ;  /* 0xfffffffc00fc7947 */ /* 0x000fc0000383ffff */
[----:B------:R-:W-:-:S00]  /*388a0*/  NOP ;  /* 0x0000000000007918 */ /* 0x000fc00000000000 */
        /* <DEDUP_REMOVED lines=13> */
.L_x_843:


//--------------------- .nv.shared._ZN7cutlass13device_kernelINS_4gemm6kernel13GemmUniversalIN4cute5tupleIJiiiiEEENS1_10collective13CollectiveMmaINS1_37MainloopSm90TmaGmmaWarpSpecializedFP8ILi5ENS5_IJNS4_1CILi1EEESB_SB_EEENS1_35KernelTmaWarpSpecializedCooperativeEEENS5_IJNSA_ILi256EEENSA_ILi384EEENSA_ILi64EEEEEENS_12float_e4m3_tENS5_IJlSB_lEEESJ_SK_NS4_8TiledMMAINS4_8MMA_AtomIJNS4_4SM904GMMA31MMA_64x192x32_F32E4M3E4M3_SS_TNILNSO_7ScaleInE1ELSQ_1EEEEEENS4_6LayoutINS5_IJNSA_ILi2EEESB_SB_EEENS5_IJSB_NSA_ILi0EEESW_EEEEENS5_IJNS4_10UnderscoreESZ_SZ_EEEEENS4_13SM90_TMA_LOADENS4_14ComposedLayoutINS4_7SwizzleILi2ELi4ELi3EEENS4_18smem_ptr_flag_bitsILi8EEENST_INS5_IJNSA_ILi8EEESH_EEENS5_IJSH_SB_EEEEEEEvNS4_8identityES12_S1C_vS1D_EENS_8epilogue10collective6detail29Sm90TmaWarpSpecializedAdapterINS1G_15DefaultEpilogueISJ_SK_SK_NS1F_6thread17LinearCombinationISJ_Li1EffLNS1K_9ScaleType4KindE0ELNS_15FloatRoundStyleE2ESJ_EENS1_15EpilogueDefaultEEEEEvvEEEEvNT_6ParamsE --------------------------
	.section	.nv.shared._ZN7cutlass13device_kernelINS_4gemm6kernel13GemmUniversalIN4cute5tupleIJiiiiEEENS1_10collective13CollectiveMmaINS1_37MainloopSm90TmaGmmaWarpSpecializedFP8ILi5ENS5_IJNS4_1CILi1EEESB_SB_EEENS1_35KernelTmaWarpSpecializedCooperativeEEENS5_IJNSA_ILi256EEENSA_ILi384EEENSA_ILi64EEEEEENS_12float_e4m3_tENS5_IJlSB_lEEESJ_SK_NS4_8TiledMMAINS4_8MMA_AtomIJNS4_4SM904GMMA31MMA_64x192x32_F32E4M3E4M3_SS_TNILNSO_7ScaleInE1ELSQ_1EEEEEENS4_6LayoutINS5_IJNSA_ILi2EEESB_SB_EEENS5_IJSB_NSA_ILi0EEESW_EEEEENS5_IJNS4_10UnderscoreESZ_SZ_EEEEENS4_13SM90_TMA_LOADENS4_14ComposedLayoutINS4_7SwizzleILi2ELi4ELi3EEENS4_18smem_ptr_flag_bitsILi8EEENST_INS5_IJNSA_ILi8EEESH_EEENS5_IJSH_SB_EEEEEEEvNS4_8identityES12_S1C_vS1D_EENS_8epilogue10collective6detail29Sm90TmaWarpSpecializedAdapterINS1G_15DefaultEpilogueISJ_SK_SK_NS1F_6thread17LinearCombinationISJ_Li1EffLNS1K_9ScaleType4KindE0ELNS_15FloatRoundStyleE2ESJ_EENS1_15EpilogueDefaultEEEEEvvEEEEvNT_6ParamsE,"aw",@nobits
	.sectionflags	@""
	.align	16
	.zero		1024


//--------------------- .nv.shared.reserved.0     --------------------------
	.section	.nv.shared.reserved.0,"aw",@nobits
	.weak		__nv_reservedSMEM_offset_0_alias
	.size		__nv_reservedSMEM_offset_0_alias, 0, 0
	.other		__nv_reservedSMEM_offset_0_alias,@"STO_CUDA_RESERVED_SHARED STV_DEFAULT"
__nv_reservedSMEM_offset_0_alias:
	.zero		0


//--------------------- .nv.global                --------------------------
	.section	.nv.global,"aw",@nobits
.nv.global:
	.type		_ZN40_INTERNAL_ceefcbe1_4_k_cu_f51eae4f_180164cute1_E,@object
	.size		_ZN40_INTERNAL_ceefcbe1_4_k_cu_f51eae4f_180164cute1_E,(_ZN40_INTERNAL_ceefcbe1_4_k_cu_f51eae4f_180164cuda3std3__45__cpo6cbeginE - _ZN40_INTERNAL_ceefcbe1_4_k_cu_f51eae4f_180164cute1_E)
_ZN40_INTERNAL_ceefcbe1_4_k_cu_f51eae4f_180164cute1_E:
	.zero		1
	.type		_ZN40_INTERNAL_ceefcbe1_4_k_cu_f51eae4f_180164cuda3std3__45__cpo6cbeginE,@object
	.size		_ZN40_INTERNAL_ceefcbe1_4_k_cu_f51eae4f_180164cuda3std3__45__cpo6cbeginE,(_ZN40_INTERNAL_ceefcbe1_4_k_cu_f51eae4f_180164cuda3std3__48in_placeE - _ZN40_INTERNAL_ceefcbe1_4_k_cu_f51eae4f_180164cuda3std3__45__cpo6cbeginE)
_ZN40_INTERNAL_ceefcbe1_4_k_cu_f51eae4f_180164cuda3std3__45__cpo6cbeginE:
	.zero		1
	.type		_ZN40_INTERNAL_ceefcbe1_4_k_cu_f51eae4f_180164cuda3std3__48in_placeE,@object
	.size		_ZN40_INTERNAL_ceefcbe1_4_k_cu_f51eae4f_180164cuda3std3__48in_placeE,(_ZN40_INTERNAL_ceefcbe1_4_k_cu_f51eae4f_180164cuda3std6ranges3__45__cpo9iter_moveE - _ZN40_INTERNAL_ceefcbe1_4_k_cu_f51eae4f_180164cuda3std3__48in_placeE)
_ZN40_INTERNAL_ceefcbe1_4_k_cu_f51eae4f_180164cuda3std3__48in_placeE:
	.zero		1
	.type		_ZN40_INTERNAL_ceefcbe1_4_k_cu_f51eae4f_180164cuda3std6ranges3__45__cpo9iter_moveE,@object
	.size		_ZN40_INTERNAL_ceefcbe1_4_k_cu_f51eae4f_180164cuda3std6ranges3__45__cpo9iter_moveE,(_ZN40_INTERNAL_ceefcbe1_4_k_cu_f51eae4f_180164cuda3std3__45__cpo5beginE - _ZN40_INTERNAL_ceefcbe1_4_k_cu_f51eae4f_180164cuda3std6ranges3__45__cpo9iter_moveE)
_ZN40_INTERNAL_ceefcbe1_4_k_cu_f51eae4f_180164cuda3std6ranges3__45__cpo9iter_moveE:
	.zero		1
	.type		_ZN40_INTERNAL_ceefcbe1_4_k_cu_f51eae4f_180164cuda3std3__45__cpo5beginE,@object
	.size		_ZN40_INTERNAL_ceefcbe1_4_k_cu_f51eae4f_180164cuda3std3__45__cpo5beginE,(_ZN40_INTERNAL_ceefcbe1_4_k_cu_f51eae4f_180164cuda3std3__442_GLOBAL__N__ceefcbe1_4_k_cu_f51eae4f_180166ignoreE - _ZN40_INTERNAL_ceefcbe1_4_k_cu_f51eae4f_180164cuda3std3__45__cpo5beginE)
_ZN40_INTERNAL_ceefcbe1_4_k_cu_f51eae4f_180164cuda3std3__45__cpo5beginE:
	.zero		1
	.type		_ZN40_INTERNAL_ceefcbe1_4_k_cu_f51eae4f_180164cuda3std3__442_GLOBAL__N__ceefcbe1_4_k_cu_f51eae4f_180166ignoreE,@object
	.size		_ZN40_INTERNAL_ceefcbe1_4_k_cu_f51eae4f_180164cuda3std3__442_GLOBAL__N__ceefcbe1_4_k_cu_f51eae4f_180166ignoreE,(_ZN40_INTERNAL_ceefcbe1_4_k_cu_f51eae4f_180164cute7productE - _ZN40_INTERNAL_ceefcbe1_4_k_cu_f51eae4f_180164cuda3std3__442_GLOBAL__N__ceefcbe1_4_k_cu_f51eae4f_180166ignoreE)
_ZN40_INTERNAL_ceefcbe1_4_k_cu_f51eae4f_180164cuda3std3__442_GLOBAL__N__ceefcbe1_4_k_cu_f51eae4f_180166ignoreE:
	.zero		1
	.type		_ZN40_INTERNAL_ceefcbe1_4_k_cu_f51eae4f_180164cute7productE,@object
	.size		_ZN40_INTERNAL_ceefcbe1_4_k_cu_f51eae4f_180164cute7productE,(_ZN40_INTERNAL_ceefcbe1_4_k_cu_f51eae4f_180164cuda3std3__45__cpo3endE - _ZN40_INTERNAL_ceefcbe1_4_k_cu_f51eae4f_180164cute7productE)
_ZN40_INTERNAL_ceefcbe1_4_k_cu_f51eae4f_180164cute7productE:
	.zero		1
	.type		_ZN40_INTERNAL_ceefcbe1_4_k_cu_f51eae4f_180164cuda3std3__45__cpo3endE,@object
	.size		_ZN40_INTERNAL_ceefcbe1_4_k_cu_f51eae4f_180164cuda3std3__45__cpo3endE,(_ZN40_INTERNAL_ceefcbe1_4_k_cu_f51eae4f_180164cuda3std3__419piecewise_constructE - _ZN40_INTERNAL_ceefcbe1_4_k_cu_f51eae4f_180164cuda3std3__45__cpo3endE)
_ZN40_INTERNAL_ceefcbe1_4_k_cu_f51eae4f_180164cuda3std3__45__cpo3endE:
	.zero		1
	.type		_ZN40_INTERNAL_ceefcbe1_4_k_cu_f51eae4f_180164cuda3std3__419piecewise_constructE,@object
	.size		_ZN40_INTERNAL_ceefcbe1_4_k_cu_f51eae4f_180164cuda3std3__419piecewise_constructE,(_ZN40_INTERNAL_ceefcbe1_4_k_cu_f51eae4f_180164cuda3std3__45__cpo4cendE - _ZN40_INTERNAL_ceefcbe1_4_k_cu_f51eae4f_180164cuda3std3__419piecewise_constructE)
_ZN40_INTERNAL_ceefcbe1_4_k_cu_f51eae4f_180164cuda3std3__419piecewise_constructE:
	.zero		1
	.type		_ZN40_INTERNAL_ceefcbe1_4_k_cu_f51eae4f_180164cuda3std3__45__cpo4cendE,@object
	.size		_ZN40_INTERNAL_ceefcbe1_4_k_cu_f51eae4f_180164cuda3std3__45__cpo4cendE,(_ZN40_INTERNAL_ceefcbe1_4_k_cu_f51eae4f_180164cuda3std6ranges3__45__cpo4swapE - _ZN40_INTERNAL_ceefcbe1_4_k_cu_f51eae4f_180164cuda3std3__45__cpo4cendE)
_ZN40_INTERNAL_ceefcbe1_4_k_cu_f51eae4f_180164cuda3std3__45__cpo4cendE:
	.zero		1
	.type		_ZN40_INTERNAL_ceefcbe1_4_k_cu_f51eae4f_180164cuda3std6ranges3__45__cpo4swapE,@object
	.size		_ZN40_INTERNAL_ceefcbe1_4_k_cu_f51eae4f_180164cuda3std6ranges3__45__cpo4swapE,(.L_7 - _ZN40_INTERNAL_ceefcbe1_4_k_cu_f51eae4f_180164cuda3std6ranges3__45__cpo4swapE)
_ZN40_INTERNAL_ceefcbe1_4_k_cu_f51eae4f_180164cuda3std6ranges3__45__cpo4swapE:
	.zero		1
.L_7:


//--------------------- .nv.constant0._ZN7cutlass13device_kernelINS_4gemm6kernel13GemmUniversalIN4cute5tupleIJiiiiEEENS1_10collective13CollectiveMmaINS1_37MainloopSm90TmaGmmaWarpSpecializedFP8ILi5ENS5_IJNS4_1CILi1EEESB_SB_EEENS1_35KernelTmaWarpSpecializedCooperativeEEENS5_IJNSA_ILi256EEENSA_ILi384EEENSA_ILi64EEEEEENS_12float_e4m3_tENS5_IJlSB_lEEESJ_SK_NS4_8TiledMMAINS4_8MMA_AtomIJNS4_4SM904GMMA31MMA_64x192x32_F32E4M3E4M3_SS_TNILNSO_7ScaleInE1ELSQ_1EEEEEENS4_6LayoutINS5_IJNSA_ILi2EEESB_SB_EEENS5_IJSB_NSA_ILi0EEESW_EEEEENS5_IJNS4_10UnderscoreESZ_SZ_EEEEENS4_13SM90_TMA_LOADENS4_14ComposedLayoutINS4_7SwizzleILi2ELi4ELi3EEENS4_18smem_ptr_flag_bitsILi8EEENST_INS5_IJNSA_ILi8EEESH_EEENS5_IJSH_SB_EEEEEEEvNS4_8identityES12_S1C_vS1D_EENS_8epilogue10collective6detail29Sm90TmaWarpSpecializedAdapterINS1G_15DefaultEpilogueISJ_SK_SK_NS1F_6thread17LinearCombinationISJ_Li1EffLNS1K_9ScaleType4KindE0ELNS_15FloatRoundStyleE2ESJ_EENS1_15EpilogueDefaultEEEEEvvEEEEvNT_6ParamsE --------------------------
	.section	.nv.constant0._ZN7cutlass13device_kernelINS_4gemm6kernel13GemmUniversalIN4cute5tupleIJiiiiEEENS1_10collective13CollectiveMmaINS1_37MainloopSm90TmaGmmaWarpSpecializedFP8ILi5ENS5_IJNS4_1CILi1EEESB_SB_EEENS1_35KernelTmaWarpSpecializedCooperativeEEENS5_IJNSA_ILi256EEENSA_ILi384EEENSA_ILi64EEEEEENS_12float_e4m3_tENS5_IJlSB_lEEESJ_SK_NS4_8TiledMMAINS4_8MMA_AtomIJNS4_4SM904GMMA31MMA_64x192x32_F32E4M3E4M3_SS_TNILNSO_7ScaleInE1ELSQ_1EEEEEENS4_6LayoutINS5_IJNSA_ILi2EEESB_SB_EEENS5_IJSB_NSA_ILi0EEESW_EEEEENS5_IJNS4_10UnderscoreESZ_SZ_EEEEENS4_13SM90_TMA_LOADENS4_14ComposedLayoutINS4_7SwizzleILi2ELi4ELi3EEENS4_18smem_ptr_flag_bitsILi8EEENST_INS5_IJNSA_ILi8EEESH_EEENS5_IJSH_SB_EEEEEEEvNS4_8identityES12_S1C_vS1D_EENS_8epilogue10collective6detail29Sm90TmaWarpSpecializedAdapterINS1G_15DefaultEpilogueISJ_SK_SK_NS1F_6thread17LinearCombinationISJ_Li1EffLNS1K_9ScaleType4KindE0ELNS_15FloatRoundStyleE2ESJ_EENS1_15EpilogueDefaultEEEEEvvEEEEvNT_6ParamsE,"a",@progbits
	.sectionflags	@""
	.align	4
.nv.constant0._ZN7cutlass13device_kernelINS_4gemm6kernel13GemmUniversalIN4cute5tupleIJiiiiEEENS1_10collective13CollectiveMmaINS1_37MainloopSm90TmaGmmaWarpSpecializedFP8ILi5ENS5_IJNS4_1CILi1EEESB_SB_EEENS1_35KernelTmaWarpSpecializedCooperativeEEENS5_IJNSA_ILi256EEENSA_ILi384EEENSA_ILi64EEEEEENS_12float_e4m3_tENS5_IJlSB_lEEESJ_SK_NS4_8TiledMMAINS4_8MMA_AtomIJNS4_4SM904GMMA31MMA_64x192x32_F32E4M3E4M3_SS_TNILNSO_7ScaleInE1ELSQ_1EEEEEENS4_6LayoutINS5_IJNSA_ILi2EEESB_SB_EEENS5_IJSB_NSA_ILi0EEESW_EEEEENS5_IJNS4_10UnderscoreESZ_SZ_EEEEENS4_13SM90_TMA_LOADENS4_14ComposedLayoutINS4_7SwizzleILi2ELi4ELi3EEENS4_18smem_ptr_flag_bitsILi8EEENST_INS5_IJNSA_ILi8EEESH_EEENS5_IJSH_SB_EEEEEEEvNS4_8identityES12_S1C_vS1D_EENS_8epilogue10collective6detail29Sm90TmaWarpSpecializedAdapterINS1G_15DefaultEpilogueISJ_SK_SK_NS1F_6thread17LinearCombinationISJ_Li1EffLNS1K_9ScaleType4KindE0ELNS_15FloatRoundStyleE2ESJ_EENS1_15EpilogueDefaultEEEEEvvEEEEvNT_6ParamsE:
	.zero		1664


//--------------------- SYMBOLS --------------------------

	.type		.nv.reservedSmem.offset0,@object
	.size		.nv.reservedSmem.offset0,0x4
